//
// Generated by NVIDIA NVVM Compiler
//
// Compiler Build ID: CL-36424714
// Cuda compilation tools, release 13.0, V13.0.88
// Based on NVVM 20.0.0
//

.version 9.0
.target sm_100
.address_size 64

	// .globl	_Z8fnSearchPcS_Pi
// _ZZN3cub18CUB_300001_SM_10006detail6reduce28DeviceReduceSingleTileKernelINS2_10policy_hubIN4cuda3std3__45tupleIJblEEEjN6thrust24THRUST_300001_SM_1000_NS8cuda_cub9__find_if7functorIS9_EEE10Policy1000ENSB_12zip_iteratorINS8_IJNSD_26transform_input_iterator_tIbNSB_6detail15normal_iteratorINSB_10device_ptrIcEEEENSK_10functional5actorINSP_9compositeIJNSP_16operator_adaptorINS7_8equal_toIvEEEENSQ_INSP_8argumentILj0EEEEENSQ_INSP_5valueINSB_16device_referenceIcEEEEEEEEEEEEENSB_17counting_iteratorIlNSB_11use_defaultES18_S18_EEEEEEEPS9_jSF_S9_S9_NS7_10__identityEEEvT0_T1_T2_T3_T4_T6_E12temp_storage has been demoted
// _ZZN3cub18CUB_300001_SM_10006detail6reduce18DeviceReduceKernelINS2_10policy_hubIN4cuda3std3__45tupleIJblEEEjN6thrust24THRUST_300001_SM_1000_NS8cuda_cub9__find_if7functorIS9_EEE10Policy1000ENSB_12zip_iteratorINS8_IJNSD_26transform_input_iterator_tIbNSB_6detail15normal_iteratorINSB_10device_ptrIcEEEENSK_10functional5actorINSP_9compositeIJNSP_16operator_adaptorINS7_8equal_toIvEEEENSQ_INSP_8argumentILj0EEEEENSQ_INSP_5valueINSB_16device_referenceIcEEEEEEEEEEEEENSB_17counting_iteratorIlNSB_11use_defaultES18_S18_EEEEEEEjSF_S9_NS7_10__identityEEEvT0_PT3_T1_NS0_13GridEvenShareIS1G_EET2_T4_E12temp_storage has been demoted
// _ZZN3cub18CUB_300001_SM_10006detail6reduce28DeviceReduceSingleTileKernelINS2_10policy_hubIN4cuda3std3__45tupleIJblEEEjN6thrust24THRUST_300001_SM_1000_NS8cuda_cub9__find_if7functorIS9_EEE10Policy1000EPS9_SI_iSF_S9_S9_NS7_10__identityEEEvT0_T1_T2_T3_T4_T6_E12temp_storage has been demoted
// _ZZN3cub18CUB_300001_SM_10006detail6reduce28DeviceReduceSingleTileKernelINS2_10policy_hubIN4cuda3std3__45tupleIJblEEEyN6thrust24THRUST_300001_SM_1000_NS8cuda_cub9__find_if7functorIS9_EEE10Policy1000ENSB_12zip_iteratorINS8_IJNSD_26transform_input_iterator_tIbNSB_6detail15normal_iteratorINSB_10device_ptrIcEEEENSK_10functional5actorINSP_9compositeIJNSP_16operator_adaptorINS7_8equal_toIvEEEENSQ_INSP_8argumentILj0EEEEENSQ_INSP_5valueINSB_16device_referenceIcEEEEEEEEEEEEENSB_17counting_iteratorIlNSB_11use_defaultES18_S18_EEEEEEEPS9_ySF_S9_S9_NS7_10__identityEEEvT0_T1_T2_T3_T4_T6_E12temp_storage has been demoted
// _ZZN3cub18CUB_300001_SM_10006detail6reduce18DeviceReduceKernelINS2_10policy_hubIN4cuda3std3__45tupleIJblEEEyN6thrust24THRUST_300001_SM_1000_NS8cuda_cub9__find_if7functorIS9_EEE10Policy1000ENSB_12zip_iteratorINS8_IJNSD_26transform_input_iterator_tIbNSB_6detail15normal_iteratorINSB_10device_ptrIcEEEENSK_10functional5actorINSP_9compositeIJNSP_16operator_adaptorINS7_8equal_toIvEEEENSQ_INSP_8argumentILj0EEEEENSQ_INSP_5valueINSB_16device_referenceIcEEEEEEEEEEEEENSB_17counting_iteratorIlNSB_11use_defaultES18_S18_EEEEEEEySF_S9_NS7_10__identityEEEvT0_PT3_T1_NS0_13GridEvenShareIS1G_EET2_T4_E12temp_storage has been demoted
// _ZZN3cub18CUB_300001_SM_10006detail6reduce28DeviceReduceSingleTileKernelINS2_10policy_hubIN4cuda3std3__45tupleIJblEEEyN6thrust24THRUST_300001_SM_1000_NS8cuda_cub9__find_if7functorIS9_EEE10Policy1000EPS9_SI_iSF_S9_S9_NS7_10__identityEEEvT0_T1_T2_T3_T4_T6_E12temp_storage has been demoted
.global .align 1 .b8 _ZN34_INTERNAL_d2efa836_4_k_cu_740ee8cc4cuda3std3__45__cpo5beginE[1];
.global .align 1 .b8 _ZN34_INTERNAL_d2efa836_4_k_cu_740ee8cc4cuda3std3__45__cpo3endE[1];
.global .align 1 .b8 _ZN34_INTERNAL_d2efa836_4_k_cu_740ee8cc4cuda3std3__45__cpo6cbeginE[1];
.global .align 1 .b8 _ZN34_INTERNAL_d2efa836_4_k_cu_740ee8cc4cuda3std3__45__cpo4cendE[1];
.global .align 1 .b8 _ZN34_INTERNAL_d2efa836_4_k_cu_740ee8cc4cuda3std3__45__cpo6rbeginE[1];
.global .align 1 .b8 _ZN34_INTERNAL_d2efa836_4_k_cu_740ee8cc4cuda3std3__45__cpo4rendE[1];
.global .align 1 .b8 _ZN34_INTERNAL_d2efa836_4_k_cu_740ee8cc4cuda3std3__45__cpo7crbeginE[1];
.global .align 1 .b8 _ZN34_INTERNAL_d2efa836_4_k_cu_740ee8cc4cuda3std3__45__cpo5crendE[1];
.global .align 1 .b8 _ZN34_INTERNAL_d2efa836_4_k_cu_740ee8cc4cuda3std3__436_GLOBAL__N__d2efa836_4_k_cu_740ee8cc6ignoreE[1];
.global .align 1 .b8 _ZN34_INTERNAL_d2efa836_4_k_cu_740ee8cc4cuda3std3__419piecewise_constructE[1];
.global .align 1 .b8 _ZN34_INTERNAL_d2efa836_4_k_cu_740ee8cc4cuda3std3__48in_placeE[1];
.global .align 1 .b8 _ZN34_INTERNAL_d2efa836_4_k_cu_740ee8cc4cuda3std3__420unreachable_sentinelE[1];
.global .align 1 .b8 _ZN34_INTERNAL_d2efa836_4_k_cu_740ee8cc4cuda3std3__47nulloptE[1];
.global .align 1 .b8 _ZN34_INTERNAL_d2efa836_4_k_cu_740ee8cc4cuda3std3__48unexpectE[1];
.global .align 1 .b8 _ZN34_INTERNAL_d2efa836_4_k_cu_740ee8cc4cuda3std6ranges3__45__cpo4swapE[1];
.global .align 1 .b8 _ZN34_INTERNAL_d2efa836_4_k_cu_740ee8cc4cuda3std6ranges3__45__cpo9iter_moveE[1];
.global .align 1 .b8 _ZN34_INTERNAL_d2efa836_4_k_cu_740ee8cc4cuda3std6ranges3__45__cpo5beginE[1];
.global .align 1 .b8 _ZN34_INTERNAL_d2efa836_4_k_cu_740ee8cc4cuda3std6ranges3__45__cpo3endE[1];
.global .align 1 .b8 _ZN34_INTERNAL_d2efa836_4_k_cu_740ee8cc4cuda3std6ranges3__45__cpo6cbeginE[1];
.global .align 1 .b8 _ZN34_INTERNAL_d2efa836_4_k_cu_740ee8cc4cuda3std6ranges3__45__cpo4cendE[1];
.global .align 1 .b8 _ZN34_INTERNAL_d2efa836_4_k_cu_740ee8cc4cuda3std6ranges3__45__cpo7advanceE[1];
.global .align 1 .b8 _ZN34_INTERNAL_d2efa836_4_k_cu_740ee8cc4cuda3std6ranges3__45__cpo9iter_swapE[1];
.global .align 1 .b8 _ZN34_INTERNAL_d2efa836_4_k_cu_740ee8cc4cuda3std6ranges3__45__cpo4nextE[1];
.global .align 1 .b8 _ZN34_INTERNAL_d2efa836_4_k_cu_740ee8cc4cuda3std6ranges3__45__cpo4prevE[1];
.global .align 1 .b8 _ZN34_INTERNAL_d2efa836_4_k_cu_740ee8cc4cuda3std6ranges3__45__cpo4dataE[1];
.global .align 1 .b8 _ZN34_INTERNAL_d2efa836_4_k_cu_740ee8cc4cuda3std6ranges3__45__cpo5cdataE[1];
.global .align 1 .b8 _ZN34_INTERNAL_d2efa836_4_k_cu_740ee8cc4cuda3std6ranges3__45__cpo4sizeE[1];
.global .align 1 .b8 _ZN34_INTERNAL_d2efa836_4_k_cu_740ee8cc4cuda3std6ranges3__45__cpo5ssizeE[1];
.global .align 1 .b8 _ZN34_INTERNAL_d2efa836_4_k_cu_740ee8cc4cuda3std6ranges3__45__cpo8distanceE[1];
.global .align 1 .b8 _ZN34_INTERNAL_d2efa836_4_k_cu_740ee8cc6thrust24THRUST_300001_SM_1000_NS8cuda_cub3parE[1];
.global .align 1 .b8 _ZN34_INTERNAL_d2efa836_4_k_cu_740ee8cc6thrust24THRUST_300001_SM_1000_NS8cuda_cub10par_nosyncE[1];
.global .align 1 .b8 _ZN34_INTERNAL_d2efa836_4_k_cu_740ee8cc6thrust24THRUST_300001_SM_1000_NS6system6detail10sequential3seqE[1];
.global .align 1 .b8 _ZN34_INTERNAL_d2efa836_4_k_cu_740ee8cc6thrust24THRUST_300001_SM_1000_NS6system3cpp3parE[1];
.global .align 1 .b8 _ZN34_INTERNAL_d2efa836_4_k_cu_740ee8cc6thrust24THRUST_300001_SM_1000_NS12placeholders2_1E[1];
.global .align 1 .b8 _ZN34_INTERNAL_d2efa836_4_k_cu_740ee8cc6thrust24THRUST_300001_SM_1000_NS12placeholders2_2E[1];
.global .align 1 .b8 _ZN34_INTERNAL_d2efa836_4_k_cu_740ee8cc6thrust24THRUST_300001_SM_1000_NS12placeholders2_3E[1];
.global .align 1 .b8 _ZN34_INTERNAL_d2efa836_4_k_cu_740ee8cc6thrust24THRUST_300001_SM_1000_NS12placeholders2_4E[1];
.global .align 1 .b8 _ZN34_INTERNAL_d2efa836_4_k_cu_740ee8cc6thrust24THRUST_300001_SM_1000_NS12placeholders2_5E[1];
.global .align 1 .b8 _ZN34_INTERNAL_d2efa836_4_k_cu_740ee8cc6thrust24THRUST_300001_SM_1000_NS12placeholders2_6E[1];
.global .align 1 .b8 _ZN34_INTERNAL_d2efa836_4_k_cu_740ee8cc6thrust24THRUST_300001_SM_1000_NS12placeholders2_7E[1];
.global .align 1 .b8 _ZN34_INTERNAL_d2efa836_4_k_cu_740ee8cc6thrust24THRUST_300001_SM_1000_NS12placeholders2_8E[1];
.global .align 1 .b8 _ZN34_INTERNAL_d2efa836_4_k_cu_740ee8cc6thrust24THRUST_300001_SM_1000_NS12placeholders2_9E[1];
.global .align 1 .b8 _ZN34_INTERNAL_d2efa836_4_k_cu_740ee8cc6thrust24THRUST_300001_SM_1000_NS12placeholders3_10E[1];
.global .align 1 .b8 _ZN34_INTERNAL_d2efa836_4_k_cu_740ee8cc6thrust24THRUST_300001_SM_1000_NS3seqE[1];
.global .align 1 .b8 _ZN34_INTERNAL_d2efa836_4_k_cu_740ee8cc6thrust24THRUST_300001_SM_1000_NS6deviceE[1];

.visible .entry _Z8fnSearchPcS_Pi(
	.param .u64 .ptr .align 1 _Z8fnSearchPcS_Pi_param_0,
	.param .u64 .ptr .align 1 _Z8fnSearchPcS_Pi_param_1,
	.param .u64 .ptr .align 1 _Z8fnSearchPcS_Pi_param_2
)
{
	.reg .pred 	%p<2>;
	.reg .b16 	%rs<3>;
	.reg .b32 	%r<4>;
	.reg .b64 	%rd<9>;

	ld.param.u64 	%rd1, [_Z8fnSearchPcS_Pi_param_0];
	ld.param.u64 	%rd2, [_Z8fnSearchPcS_Pi_param_1];
	ld.param.u64 	%rd3, [_Z8fnSearchPcS_Pi_param_2];
	cvta.to.global.u64 	%rd4, %rd2;
	cvta.to.global.u64 	%rd5, %rd1;
	cvta.to.global.u64 	%rd6, %rd3;
	mov.b32 	%r1, -1;
	st.global.u32 	[%rd6], %r1;
	mov.u32 	%r2, %tid.x;
	cvt.u64.u32 	%rd7, %r2;
	add.s64 	%rd8, %rd5, %rd7;
	ld.global.u8 	%rs1, [%rd8];
	ld.global.u8 	%rs2, [%rd4];
	setp.eq.s16 	%p1, %rs1, %rs2;
	selp.b32 	%r3, %r2, -1, %p1;
	st.global.u32 	[%rd6], %r3;
	ret;

}
	// .globl	_ZN3cub18CUB_300001_SM_10006detail11EmptyKernelIvEEvv
.visible .entry _ZN3cub18CUB_300001_SM_10006detail11EmptyKernelIvEEvv()
{


	ret;

}
	// .globl	_ZN3cub18CUB_300001_SM_10006detail8for_each13static_kernelINS2_12policy_hub_t12policy_500_tEmN6thrust24THRUST_300001_SM_1000_NS8cuda_cub20__uninitialized_fill7functorINS7_10device_ptrIcEEcEEEEvT0_T1_
.visible .entry _ZN3cub18CUB_300001_SM_10006detail8for_each13static_kernelINS2_12policy_hub_t12policy_500_tEmN6thrust24THRUST_300001_SM_1000_NS8cuda_cub20__uninitialized_fill7functorINS7_10device_ptrIcEEcEEEEvT0_T1_(
	.param .u64 _ZN3cub18CUB_300001_SM_10006detail8for_each13static_kernelINS2_12policy_hub_t12policy_500_tEmN6thrust24THRUST_300001_SM_1000_NS8cuda_cub20__uninitialized_fill7functorINS7_10device_ptrIcEEcEEEEvT0_T1__param_0,
	.param .align 8 .b8 _ZN3cub18CUB_300001_SM_10006detail8for_each13static_kernelINS2_12policy_hub_t12policy_500_tEmN6thrust24THRUST_300001_SM_1000_NS8cuda_cub20__uninitialized_fill7functorINS7_10device_ptrIcEEcEEEEvT0_T1__param_1[16]
)
.maxntid 256
{
	.reg .pred 	%p<4>;
	.reg .b16 	%rs<10>;
	.reg .b32 	%r<15>;
	.reg .b64 	%rd<14>;

	ld.param.u32 	%r7, [_ZN3cub18CUB_300001_SM_10006detail8for_each13static_kernelINS2_12policy_hub_t12policy_500_tEmN6thrust24THRUST_300001_SM_1000_NS8cuda_cub20__uninitialized_fill7functorINS7_10device_ptrIcEEcEEEEvT0_T1__param_1+8];
	bfe.u32 	%r11, %r7, 0, 8;
	cvt.u16.u32 	%rs2, %r11;
	ld.param.u64 	%rd4, [_ZN3cub18CUB_300001_SM_10006detail8for_each13static_kernelINS2_12policy_hub_t12policy_500_tEmN6thrust24THRUST_300001_SM_1000_NS8cuda_cub20__uninitialized_fill7functorINS7_10device_ptrIcEEcEEEEvT0_T1__param_1];
	ld.param.u64 	%rd5, [_ZN3cub18CUB_300001_SM_10006detail8for_each13static_kernelINS2_12policy_hub_t12policy_500_tEmN6thrust24THRUST_300001_SM_1000_NS8cuda_cub20__uninitialized_fill7functorINS7_10device_ptrIcEEcEEEEvT0_T1__param_0];
	mov.u32 	%r12, %ctaid.x;
	mul.wide.u32 	%rd1, %r12, 512;
	sub.s64 	%rd2, %rd5, %rd1;
	setp.lt.u64 	%p1, %rd2, 512;
	@%p1 bra 	$L__BB2_2;
	mov.u32 	%r14, %tid.x;
	cvta.to.global.u64 	%rd10, %rd4;
	cvt.u64.u32 	%rd11, %r14;
	add.s64 	%rd12, %rd1, %rd11;
	add.s64 	%rd13, %rd10, %rd12;
	st.global.u8 	[%rd13], %rs2;
	st.global.u8 	[%rd13+256], %rs2;
	bra.uni 	$L__BB2_6;
$L__BB2_2:
	cvta.to.global.u64 	%rd6, %rd4;
	mov.u32 	%r1, %tid.x;
	cvt.u64.u32 	%rd7, %r1;
	setp.le.u64 	%p2, %rd2, %rd7;
	add.s64 	%rd8, %rd1, %rd7;
	add.s64 	%rd3, %rd6, %rd8;
	@%p2 bra 	$L__BB2_4;
	st.global.u8 	[%rd3], %rs2;
$L__BB2_4:
	add.s32 	%r13, %r1, 256;
	cvt.u64.u32 	%rd9, %r13;
	setp.le.u64 	%p3, %rd2, %rd9;
	@%p3 bra 	$L__BB2_6;
	st.global.u8 	[%rd3+256], %rs2;
$L__BB2_6:
	ret;

}
	// .globl	_ZN3cub18CUB_300001_SM_10006detail8for_each13static_kernelINS2_12policy_hub_t12policy_500_tElN6thrust24THRUST_300001_SM_1000_NS8cuda_cub10__tabulate7functorINS7_6detail15normal_iteratorINS7_10device_ptrIcEEEENS7_6system6detail7generic6detail22compute_sequence_valueIcvEElEEEEvT0_T1_
.visible .entry _ZN3cub18CUB_300001_SM_10006detail8for_each13static_kernelINS2_12policy_hub_t12policy_500_tElN6thrust24THRUST_300001_SM_1000_NS8cuda_cub10__tabulate7functorINS7_6detail15normal_iteratorINS7_10device_ptrIcEEEENS7_6system6detail7generic6detail22compute_sequence_valueIcvEElEEEEvT0_T1_(
	.param .u64 _ZN3cub18CUB_300001_SM_10006detail8for_each13static_kernelINS2_12policy_hub_t12policy_500_tElN6thrust24THRUST_300001_SM_1000_NS8cuda_cub10__tabulate7functorINS7_6detail15normal_iteratorINS7_10device_ptrIcEEEENS7_6system6detail7generic6detail22compute_sequence_valueIcvEElEEEEvT0_T1__param_0,
	.param .align 8 .b8 _ZN3cub18CUB_300001_SM_10006detail8for_each13static_kernelINS2_12policy_hub_t12policy_500_tElN6thrust24THRUST_300001_SM_1000_NS8cuda_cub10__tabulate7functorINS7_6detail15normal_iteratorINS7_10device_ptrIcEEEENS7_6system6detail7generic6detail22compute_sequence_valueIcvEElEEEEvT0_T1__param_1[16]
)
.maxntid 256
{
	.reg .pred 	%p<4>;
	.reg .b16 	%rs<13>;
	.reg .b32 	%r<15>;
	.reg .b64 	%rd<15>;

	ld.param.u32 	%r7, [_ZN3cub18CUB_300001_SM_10006detail8for_each13static_kernelINS2_12policy_hub_t12policy_500_tElN6thrust24THRUST_300001_SM_1000_NS8cuda_cub10__tabulate7functorINS7_6detail15normal_iteratorINS7_10device_ptrIcEEEENS7_6system6detail7generic6detail22compute_sequence_valueIcvEElEEEEvT0_T1__param_1+8];
	bfe.u32 	%r10, %r7, 8, 8;
	cvt.u16.u32 	%rs3, %r10;
	bfe.u32 	%r11, %r7, 0, 8;
	cvt.u16.u32 	%rs2, %r11;
	ld.param.u64 	%rd5, [_ZN3cub18CUB_300001_SM_10006detail8for_each13static_kernelINS2_12policy_hub_t12policy_500_tElN6thrust24THRUST_300001_SM_1000_NS8cuda_cub10__tabulate7functorINS7_6detail15normal_iteratorINS7_10device_ptrIcEEEENS7_6system6detail7generic6detail22compute_sequence_valueIcvEElEEEEvT0_T1__param_1];
	ld.param.u64 	%rd6, [_ZN3cub18CUB_300001_SM_10006detail8for_each13static_kernelINS2_12policy_hub_t12policy_500_tElN6thrust24THRUST_300001_SM_1000_NS8cuda_cub10__tabulate7functorINS7_6detail15normal_iteratorINS7_10device_ptrIcEEEENS7_6system6detail7generic6detail22compute_sequence_valueIcvEElEEEEvT0_T1__param_0];
	mov.u32 	%r12, %ctaid.x;
	mul.wide.u32 	%rd1, %r12, 512;
	sub.s64 	%rd2, %rd6, %rd1;
	setp.lt.s64 	%p1, %rd2, 512;
	@%p1 bra 	$L__BB3_2;
	mov.u32 	%r14, %tid.x;
	cvt.u16.u32 	%rs11, %r14;
	mad.lo.s16 	%rs12, %rs3, %rs11, %rs2;
	cvta.to.global.u64 	%rd11, %rd5;
	cvt.u64.u32 	%rd12, %r14;
	add.s64 	%rd13, %rd1, %rd12;
	add.s64 	%rd14, %rd11, %rd13;
	st.global.u8 	[%rd14], %rs12;
	st.global.u8 	[%rd14+256], %rs12;
	bra.uni 	$L__BB3_6;
$L__BB3_2:
	cvta.to.global.u64 	%rd7, %rd5;
	mov.u32 	%r1, %tid.x;
	cvt.s64.s32 	%rd3, %rd2;
	cvt.u16.u32 	%rs10, %r1;
	mad.lo.s16 	%rs1, %rs3, %rs10, %rs2;
	cvt.u64.u32 	%rd8, %r1;
	setp.le.s64 	%p2, %rd3, %rd8;
	add.s64 	%rd9, %rd1, %rd8;
	add.s64 	%rd4, %rd7, %rd9;
	@%p2 bra 	$L__BB3_4;
	st.global.u8 	[%rd4], %rs1;
$L__BB3_4:
	add.s32 	%r13, %r1, 256;
	cvt.u64.u32 	%rd10, %r13;
	setp.le.s64 	%p3, %rd3, %rd10;
	@%p3 bra 	$L__BB3_6;
	st.global.u8 	[%rd4+256], %rs1;
$L__BB3_6:
	ret;

}
	// .globl	_ZN3cub18CUB_300001_SM_10006detail6reduce28DeviceReduceSingleTileKernelINS2_10policy_hubIN4cuda3std3__45tupleIJblEEEjN6thrust24THRUST_300001_SM_1000_NS8cuda_cub9__find_if7functorIS9_EEE10Policy1000ENSB_12zip_iteratorINS8_IJNSD_26transform_input_iterator_tIbNSB_6detail15normal_iteratorINSB_10device_ptrIcEEEENSK_10functional5actorINSP_9compositeIJNSP_16operator_adaptorINS7_8equal_toIvEEEENSQ_INSP_8argumentILj0EEEEENSQ_INSP_5valueINSB_16device_referenceIcEEEEEEEEEEEEENSB_17counting_iteratorIlNSB_11use_defaultES18_S18_EEEEEEEPS9_jSF_S9_S9_NS7_10__identityEEEvT0_T1_T2_T3_T4_T6_
.visible .entry _ZN3cub18CUB_300001_SM_10006detail6reduce28DeviceReduceSingleTileKernelINS2_10policy_hubIN4cuda3std3__45tupleIJblEEEjN6thrust24THRUST_300001_SM_1000_NS8cuda_cub9__find_if7functorIS9_EEE10Policy1000ENSB_12zip_iteratorINS8_IJNSD_26transform_input_iterator_tIbNSB_6detail15normal_iteratorINSB_10device_ptrIcEEEENSK_10functional5actorINSP_9compositeIJNSP_16operator_adaptorINS7_8equal_toIvEEEENSQ_INSP_8argumentILj0EEEEENSQ_INSP_5valueINSB_16device_referenceIcEEEEEEEEEEEEENSB_17counting_iteratorIlNSB_11use_defaultES18_S18_EEEEEEEPS9_jSF_S9_S9_NS7_10__identityEEEvT0_T1_T2_T3_T4_T6_(
	.param .align 8 .b8 _ZN3cub18CUB_300001_SM_10006detail6reduce28DeviceReduceSingleTileKernelINS2_10policy_hubIN4cuda3std3__45tupleIJblEEEjN6thrust24THRUST_300001_SM_1000_NS8cuda_cub9__find_if7functorIS9_EEE10Policy1000ENSB_12zip_iteratorINS8_IJNSD_26transform_input_iterator_tIbNSB_6detail15normal_iteratorINSB_10device_ptrIcEEEENSK_10functional5actorINSP_9compositeIJNSP_16operator_adaptorINS7_8equal_toIvEEEENSQ_INSP_8argumentILj0EEEEENSQ_INSP_5valueINSB_16device_referenceIcEEEEEEEEEEEEENSB_17counting_iteratorIlNSB_11use_defaultES18_S18_EEEEEEEPS9_jSF_S9_S9_NS7_10__identityEEEvT0_T1_T2_T3_T4_T6__param_0[32],
	.param .u64 .ptr .align 1 _ZN3cub18CUB_300001_SM_10006detail6reduce28DeviceReduceSingleTileKernelINS2_10policy_hubIN4cuda3std3__45tupleIJblEEEjN6thrust24THRUST_300001_SM_1000_NS8cuda_cub9__find_if7functorIS9_EEE10Policy1000ENSB_12zip_iteratorINS8_IJNSD_26transform_input_iterator_tIbNSB_6detail15normal_iteratorINSB_10device_ptrIcEEEENSK_10functional5actorINSP_9compositeIJNSP_16operator_adaptorINS7_8equal_toIvEEEENSQ_INSP_8argumentILj0EEEEENSQ_INSP_5valueINSB_16device_referenceIcEEEEEEEEEEEEENSB_17counting_iteratorIlNSB_11use_defaultES18_S18_EEEEEEEPS9_jSF_S9_S9_NS7_10__identityEEEvT0_T1_T2_T3_T4_T6__param_1,
	.param .u32 _ZN3cub18CUB_300001_SM_10006detail6reduce28DeviceReduceSingleTileKernelINS2_10policy_hubIN4cuda3std3__45tupleIJblEEEjN6thrust24THRUST_300001_SM_1000_NS8cuda_cub9__find_if7functorIS9_EEE10Policy1000ENSB_12zip_iteratorINS8_IJNSD_26transform_input_iterator_tIbNSB_6detail15normal_iteratorINSB_10device_ptrIcEEEENSK_10functional5actorINSP_9compositeIJNSP_16operator_adaptorINS7_8equal_toIvEEEENSQ_INSP_8argumentILj0EEEEENSQ_INSP_5valueINSB_16device_referenceIcEEEEEEEEEEEEENSB_17counting_iteratorIlNSB_11use_defaultES18_S18_EEEEEEEPS9_jSF_S9_S9_NS7_10__identityEEEvT0_T1_T2_T3_T4_T6__param_2,
	.param .align 1 .b8 _ZN3cub18CUB_300001_SM_10006detail6reduce28DeviceReduceSingleTileKernelINS2_10policy_hubIN4cuda3std3__45tupleIJblEEEjN6thrust24THRUST_300001_SM_1000_NS8cuda_cub9__find_if7functorIS9_EEE10Policy1000ENSB_12zip_iteratorINS8_IJNSD_26transform_input_iterator_tIbNSB_6detail15normal_iteratorINSB_10device_ptrIcEEEENSK_10functional5actorINSP_9compositeIJNSP_16operator_adaptorINS7_8equal_toIvEEEENSQ_INSP_8argumentILj0EEEEENSQ_INSP_5valueINSB_16device_referenceIcEEEEEEEEEEEEENSB_17counting_iteratorIlNSB_11use_defaultES18_S18_EEEEEEEPS9_jSF_S9_S9_NS7_10__identityEEEvT0_T1_T2_T3_T4_T6__param_3[1],
	.param .align 8 .b8 _ZN3cub18CUB_300001_SM_10006detail6reduce28DeviceReduceSingleTileKernelINS2_10policy_hubIN4cuda3std3__45tupleIJblEEEjN6thrust24THRUST_300001_SM_1000_NS8cuda_cub9__find_if7functorIS9_EEE10Policy1000ENSB_12zip_iteratorINS8_IJNSD_26transform_input_iterator_tIbNSB_6detail15normal_iteratorINSB_10device_ptrIcEEEENSK_10functional5actorINSP_9compositeIJNSP_16operator_adaptorINS7_8equal_toIvEEEENSQ_INSP_8argumentILj0EEEEENSQ_INSP_5valueINSB_16device_referenceIcEEEEEEEEEEEEENSB_17counting_iteratorIlNSB_11use_defaultES18_S18_EEEEEEEPS9_jSF_S9_S9_NS7_10__identityEEEvT0_T1_T2_T3_T4_T6__param_4[16],
	.param .align 1 .b8 _ZN3cub18CUB_300001_SM_10006detail6reduce28DeviceReduceSingleTileKernelINS2_10policy_hubIN4cuda3std3__45tupleIJblEEEjN6thrust24THRUST_300001_SM_1000_NS8cuda_cub9__find_if7functorIS9_EEE10Policy1000ENSB_12zip_iteratorINS8_IJNSD_26transform_input_iterator_tIbNSB_6detail15normal_iteratorINSB_10device_ptrIcEEEENSK_10functional5actorINSP_9compositeIJNSP_16operator_adaptorINS7_8equal_toIvEEEENSQ_INSP_8argumentILj0EEEEENSQ_INSP_5valueINSB_16device_referenceIcEEEEEEEEEEEEENSB_17counting_iteratorIlNSB_11use_defaultES18_S18_EEEEEEEPS9_jSF_S9_S9_NS7_10__identityEEEvT0_T1_T2_T3_T4_T6__param_5[1]
)
.maxntid 256
.minnctapersm 1
{
	.reg .pred 	%p<329>;
	.reg .b16 	%rs<464>;
	.reg .b32 	%r<435>;
	.reg .b64 	%rd<434>;
	// demoted variable
	.shared .align 8 .b8 _ZZN3cub18CUB_300001_SM_10006detail6reduce28DeviceReduceSingleTileKernelINS2_10policy_hubIN4cuda3std3__45tupleIJblEEEjN6thrust24THRUST_300001_SM_1000_NS8cuda_cub9__find_if7functorIS9_EEE10Policy1000ENSB_12zip_iteratorINS8_IJNSD_26transform_input_iterator_tIbNSB_6detail15normal_iteratorINSB_10device_ptrIcEEEENSK_10functional5actorINSP_9compositeIJNSP_16operator_adaptorINS7_8equal_toIvEEEENSQ_INSP_8argumentILj0EEEEENSQ_INSP_5valueINSB_16device_referenceIcEEEEEEEEEEEEENSB_17counting_iteratorIlNSB_11use_defaultES18_S18_EEEEEEEPS9_jSF_S9_S9_NS7_10__identityEEEvT0_T1_T2_T3_T4_T6_E12temp_storage[152];
	ld.param.u64 	%rd118, [_ZN3cub18CUB_300001_SM_10006detail6reduce28DeviceReduceSingleTileKernelINS2_10policy_hubIN4cuda3std3__45tupleIJblEEEjN6thrust24THRUST_300001_SM_1000_NS8cuda_cub9__find_if7functorIS9_EEE10Policy1000ENSB_12zip_iteratorINS8_IJNSD_26transform_input_iterator_tIbNSB_6detail15normal_iteratorINSB_10device_ptrIcEEEENSK_10functional5actorINSP_9compositeIJNSP_16operator_adaptorINS7_8equal_toIvEEEENSQ_INSP_8argumentILj0EEEEENSQ_INSP_5valueINSB_16device_referenceIcEEEEEEEEEEEEENSB_17counting_iteratorIlNSB_11use_defaultES18_S18_EEEEEEEPS9_jSF_S9_S9_NS7_10__identityEEEvT0_T1_T2_T3_T4_T6__param_4+8];
	ld.param.u64 	%rd117, [_ZN3cub18CUB_300001_SM_10006detail6reduce28DeviceReduceSingleTileKernelINS2_10policy_hubIN4cuda3std3__45tupleIJblEEEjN6thrust24THRUST_300001_SM_1000_NS8cuda_cub9__find_if7functorIS9_EEE10Policy1000ENSB_12zip_iteratorINS8_IJNSD_26transform_input_iterator_tIbNSB_6detail15normal_iteratorINSB_10device_ptrIcEEEENSK_10functional5actorINSP_9compositeIJNSP_16operator_adaptorINS7_8equal_toIvEEEENSQ_INSP_8argumentILj0EEEEENSQ_INSP_5valueINSB_16device_referenceIcEEEEEEEEEEEEENSB_17counting_iteratorIlNSB_11use_defaultES18_S18_EEEEEEEPS9_jSF_S9_S9_NS7_10__identityEEEvT0_T1_T2_T3_T4_T6__param_0+24];
	ld.param.u64 	%rd116, [_ZN3cub18CUB_300001_SM_10006detail6reduce28DeviceReduceSingleTileKernelINS2_10policy_hubIN4cuda3std3__45tupleIJblEEEjN6thrust24THRUST_300001_SM_1000_NS8cuda_cub9__find_if7functorIS9_EEE10Policy1000ENSB_12zip_iteratorINS8_IJNSD_26transform_input_iterator_tIbNSB_6detail15normal_iteratorINSB_10device_ptrIcEEEENSK_10functional5actorINSP_9compositeIJNSP_16operator_adaptorINS7_8equal_toIvEEEENSQ_INSP_8argumentILj0EEEEENSQ_INSP_5valueINSB_16device_referenceIcEEEEEEEEEEEEENSB_17counting_iteratorIlNSB_11use_defaultES18_S18_EEEEEEEPS9_jSF_S9_S9_NS7_10__identityEEEvT0_T1_T2_T3_T4_T6__param_0+16];
	ld.param.u64 	%rd115, [_ZN3cub18CUB_300001_SM_10006detail6reduce28DeviceReduceSingleTileKernelINS2_10policy_hubIN4cuda3std3__45tupleIJblEEEjN6thrust24THRUST_300001_SM_1000_NS8cuda_cub9__find_if7functorIS9_EEE10Policy1000ENSB_12zip_iteratorINS8_IJNSD_26transform_input_iterator_tIbNSB_6detail15normal_iteratorINSB_10device_ptrIcEEEENSK_10functional5actorINSP_9compositeIJNSP_16operator_adaptorINS7_8equal_toIvEEEENSQ_INSP_8argumentILj0EEEEENSQ_INSP_5valueINSB_16device_referenceIcEEEEEEEEEEEEENSB_17counting_iteratorIlNSB_11use_defaultES18_S18_EEEEEEEPS9_jSF_S9_S9_NS7_10__identityEEEvT0_T1_T2_T3_T4_T6__param_0];
	ld.param.u64 	%rd119, [_ZN3cub18CUB_300001_SM_10006detail6reduce28DeviceReduceSingleTileKernelINS2_10policy_hubIN4cuda3std3__45tupleIJblEEEjN6thrust24THRUST_300001_SM_1000_NS8cuda_cub9__find_if7functorIS9_EEE10Policy1000ENSB_12zip_iteratorINS8_IJNSD_26transform_input_iterator_tIbNSB_6detail15normal_iteratorINSB_10device_ptrIcEEEENSK_10functional5actorINSP_9compositeIJNSP_16operator_adaptorINS7_8equal_toIvEEEENSQ_INSP_8argumentILj0EEEEENSQ_INSP_5valueINSB_16device_referenceIcEEEEEEEEEEEEENSB_17counting_iteratorIlNSB_11use_defaultES18_S18_EEEEEEEPS9_jSF_S9_S9_NS7_10__identityEEEvT0_T1_T2_T3_T4_T6__param_1];
	ld.param.u32 	%r44, [_ZN3cub18CUB_300001_SM_10006detail6reduce28DeviceReduceSingleTileKernelINS2_10policy_hubIN4cuda3std3__45tupleIJblEEEjN6thrust24THRUST_300001_SM_1000_NS8cuda_cub9__find_if7functorIS9_EEE10Policy1000ENSB_12zip_iteratorINS8_IJNSD_26transform_input_iterator_tIbNSB_6detail15normal_iteratorINSB_10device_ptrIcEEEENSK_10functional5actorINSP_9compositeIJNSP_16operator_adaptorINS7_8equal_toIvEEEENSQ_INSP_8argumentILj0EEEEENSQ_INSP_5valueINSB_16device_referenceIcEEEEEEEEEEEEENSB_17counting_iteratorIlNSB_11use_defaultES18_S18_EEEEEEEPS9_jSF_S9_S9_NS7_10__identityEEEvT0_T1_T2_T3_T4_T6__param_2];
	ld.param.u8 	%rs96, [_ZN3cub18CUB_300001_SM_10006detail6reduce28DeviceReduceSingleTileKernelINS2_10policy_hubIN4cuda3std3__45tupleIJblEEEjN6thrust24THRUST_300001_SM_1000_NS8cuda_cub9__find_if7functorIS9_EEE10Policy1000ENSB_12zip_iteratorINS8_IJNSD_26transform_input_iterator_tIbNSB_6detail15normal_iteratorINSB_10device_ptrIcEEEENSK_10functional5actorINSP_9compositeIJNSP_16operator_adaptorINS7_8equal_toIvEEEENSQ_INSP_8argumentILj0EEEEENSQ_INSP_5valueINSB_16device_referenceIcEEEEEEEEEEEEENSB_17counting_iteratorIlNSB_11use_defaultES18_S18_EEEEEEEPS9_jSF_S9_S9_NS7_10__identityEEEvT0_T1_T2_T3_T4_T6__param_4];
	cvta.to.global.u64 	%rd1, %rd119;
	setp.ne.s32 	%p1, %r44, 0;
	@%p1 bra 	$L__BB4_3;
	mov.u32 	%r420, %tid.x;
	setp.ne.s32 	%p328, %r420, 0;
	@%p328 bra 	$L__BB4_123;
	st.global.u8 	[%rd1], %rs96;
	st.global.u64 	[%rd1+8], %rd118;
	bra.uni 	$L__BB4_123;
$L__BB4_3:
	cvta.to.global.u64 	%rd2, %rd115;
	setp.gt.u32 	%p2, %r44, 1023;
	@%p2 bra 	$L__BB4_80;
	mov.u32 	%r1, %tid.x;
	setp.ge.u32 	%p149, %r1, %r44;
	mov.b16 	%rs432, 0;
	mov.b64 	%rd402, 0;
	mov.u32 	%r424, %r1;
	@%p149 bra 	$L__BB4_6;
	cvt.u64.u32 	%rd267, %r1;
	cvta.to.global.u64 	%rd268, %rd116;
	add.s64 	%rd269, %rd2, %rd267;
	add.s64 	%rd402, %rd117, %rd267;
	ld.global.u8 	%rs251, [%rd269];
	ld.global.u8 	%rs252, [%rd268];
	setp.eq.s16 	%p150, %rs251, %rs252;
	selp.u16 	%rs432, 1, 0, %p150;
	add.s32 	%r424, %r1, 256;
$L__BB4_6:
	setp.ge.u32 	%p151, %r424, %r44;
	@%p151 bra 	$L__BB4_18;
	cvta.to.global.u64 	%rd271, %rd116;
	ld.global.u8 	%rs3, [%rd271];
	not.b32 	%r182, %r424;
	add.s32 	%r4, %r44, %r182;
	shr.u32 	%r183, %r4, 8;
	add.s32 	%r5, %r183, 1;
	and.b32  	%r6, %r5, 7;
	setp.lt.u32 	%p152, %r4, 1792;
	@%p152 bra 	$L__BB4_10;
	and.b32  	%r184, %r5, 33554424;
	neg.s32 	%r422, %r184;
$L__BB4_9:
	.pragma "nounroll";
	cvt.u64.u32 	%rd272, %r424;
	add.s64 	%rd273, %rd2, %rd272;
	add.s64 	%rd274, %rd117, %rd272;
	ld.global.u8 	%rs254, [%rd273];
	setp.eq.s16 	%p153, %rs254, %rs3;
	selp.u16 	%rs256, 1, 0, %p153;
	and.b16  	%rs257, %rs432, 255;
	setp.ne.s16 	%p155, %rs257, 0;
	and.pred  	%p156, %p155, %p153;
	min.s64 	%rd275, %rd274, %rd402;
	setp.eq.s16 	%p157, %rs257, 0;
	selp.b64 	%rd276, %rd274, %rd402, %p157;
	selp.b16 	%rs258, %rs256, %rs432, %p157;
	selp.b64 	%rd277, %rd275, %rd276, %p156;
	selp.b16 	%rs259, 1, %rs258, %p156;
	and.b16  	%rs260, %rs259, 255;
	add.s64 	%rd278, %rd274, 256;
	ld.global.u8 	%rs261, [%rd273+256];
	setp.eq.s16 	%p158, %rs261, %rs3;
	selp.u16 	%rs262, 1, 0, %p158;
	setp.ne.s16 	%p160, %rs260, 0;
	and.pred  	%p161, %p160, %p158;
	min.s64 	%rd279, %rd278, %rd277;
	setp.eq.s16 	%p162, %rs260, 0;
	selp.b64 	%rd280, %rd278, %rd277, %p162;
	selp.b16 	%rs263, %rs262, %rs259, %p162;
	selp.b64 	%rd281, %rd279, %rd280, %p161;
	selp.b16 	%rs264, 1, %rs263, %p161;
	and.b16  	%rs265, %rs264, 255;
	add.s64 	%rd282, %rd274, 512;
	ld.global.u8 	%rs266, [%rd273+512];
	setp.eq.s16 	%p163, %rs266, %rs3;
	selp.u16 	%rs267, 1, 0, %p163;
	setp.ne.s16 	%p165, %rs265, 0;
	and.pred  	%p166, %p165, %p163;
	min.s64 	%rd283, %rd282, %rd281;
	setp.eq.s16 	%p167, %rs265, 0;
	selp.b64 	%rd284, %rd282, %rd281, %p167;
	selp.b16 	%rs268, %rs267, %rs264, %p167;
	selp.b64 	%rd285, %rd283, %rd284, %p166;
	selp.b16 	%rs269, 1, %rs268, %p166;
	and.b16  	%rs270, %rs269, 255;
	add.s64 	%rd286, %rd274, 768;
	ld.global.u8 	%rs271, [%rd273+768];
	setp.eq.s16 	%p168, %rs271, %rs3;
	selp.u16 	%rs272, 1, 0, %p168;
	setp.ne.s16 	%p170, %rs270, 0;
	and.pred  	%p171, %p170, %p168;
	min.s64 	%rd287, %rd286, %rd285;
	setp.eq.s16 	%p172, %rs270, 0;
	selp.b64 	%rd288, %rd286, %rd285, %p172;
	selp.b16 	%rs273, %rs272, %rs269, %p172;
	selp.b64 	%rd289, %rd287, %rd288, %p171;
	selp.b16 	%rs274, 1, %rs273, %p171;
	and.b16  	%rs275, %rs274, 255;
	add.s64 	%rd290, %rd274, 1024;
	ld.global.u8 	%rs276, [%rd273+1024];
	setp.eq.s16 	%p173, %rs276, %rs3;
	selp.u16 	%rs277, 1, 0, %p173;
	setp.ne.s16 	%p175, %rs275, 0;
	and.pred  	%p176, %p175, %p173;
	min.s64 	%rd291, %rd290, %rd289;
	setp.eq.s16 	%p177, %rs275, 0;
	selp.b64 	%rd292, %rd290, %rd289, %p177;
	selp.b16 	%rs278, %rs277, %rs274, %p177;
	selp.b64 	%rd293, %rd291, %rd292, %p176;
	selp.b16 	%rs279, 1, %rs278, %p176;
	and.b16  	%rs280, %rs279, 255;
	add.s64 	%rd294, %rd274, 1280;
	ld.global.u8 	%rs281, [%rd273+1280];
	setp.eq.s16 	%p178, %rs281, %rs3;
	selp.u16 	%rs282, 1, 0, %p178;
	setp.ne.s16 	%p180, %rs280, 0;
	and.pred  	%p181, %p180, %p178;
	min.s64 	%rd295, %rd294, %rd293;
	setp.eq.s16 	%p182, %rs280, 0;
	selp.b64 	%rd296, %rd294, %rd293, %p182;
	selp.b16 	%rs283, %rs282, %rs279, %p182;
	selp.b64 	%rd297, %rd295, %rd296, %p181;
	selp.b16 	%rs284, 1, %rs283, %p181;
	and.b16  	%rs285, %rs284, 255;
	add.s64 	%rd298, %rd274, 1536;
	ld.global.u8 	%rs286, [%rd273+1536];
	setp.eq.s16 	%p183, %rs286, %rs3;
	selp.u16 	%rs287, 1, 0, %p183;
	setp.ne.s16 	%p185, %rs285, 0;
	and.pred  	%p186, %p185, %p183;
	min.s64 	%rd299, %rd298, %rd297;
	setp.eq.s16 	%p187, %rs285, 0;
	selp.b64 	%rd300, %rd298, %rd297, %p187;
	selp.b16 	%rs288, %rs287, %rs284, %p187;
	selp.b64 	%rd301, %rd299, %rd300, %p186;
	selp.b16 	%rs289, 1, %rs288, %p186;
	and.b16  	%rs290, %rs289, 255;
	add.s64 	%rd302, %rd274, 1792;
	ld.global.u8 	%rs291, [%rd273+1792];
	setp.eq.s16 	%p188, %rs291, %rs3;
	selp.u16 	%rs292, 1, 0, %p188;
	setp.ne.s16 	%p190, %rs290, 0;
	and.pred  	%p191, %p190, %p188;
	min.s64 	%rd303, %rd302, %rd301;
	setp.eq.s16 	%p192, %rs290, 0;
	selp.b64 	%rd304, %rd302, %rd301, %p192;
	selp.b16 	%rs293, %rs292, %rs289, %p192;
	selp.b64 	%rd402, %rd303, %rd304, %p191;
	selp.b16 	%rs432, 1, %rs293, %p191;
	add.s32 	%r424, %r424, 2048;
	add.s32 	%r422, %r422, 8;
	setp.ne.s32 	%p193, %r422, 0;
	@%p193 bra 	$L__BB4_9;
$L__BB4_10:
	setp.eq.s32 	%p194, %r6, 0;
	@%p194 bra 	$L__BB4_18;
	setp.lt.u32 	%p195, %r6, 4;
	@%p195 bra 	$L__BB4_13;
	cvt.u64.u32 	%rd306, %r424;
	add.s64 	%rd307, %rd2, %rd306;
	add.s64 	%rd308, %rd117, %rd306;
	ld.global.u8 	%rs295, [%rd307];
	setp.eq.s16 	%p196, %rs295, %rs3;
	selp.u16 	%rs297, 1, 0, %p196;
	and.b16  	%rs298, %rs432, 255;
	setp.ne.s16 	%p198, %rs298, 0;
	and.pred  	%p199, %p198, %p196;
	min.s64 	%rd309, %rd308, %rd402;
	setp.eq.s16 	%p200, %rs298, 0;
	selp.b64 	%rd310, %rd308, %rd402, %p200;
	selp.b16 	%rs299, %rs297, %rs432, %p200;
	selp.b64 	%rd311, %rd309, %rd310, %p199;
	selp.b16 	%rs300, 1, %rs299, %p199;
	and.b16  	%rs301, %rs300, 255;
	add.s32 	%r185, %r424, 256;
	cvt.u64.u32 	%rd312, %r185;
	add.s64 	%rd313, %rd117, %rd312;
	ld.global.u8 	%rs302, [%rd307+256];
	setp.eq.s16 	%p201, %rs302, %rs3;
	selp.u16 	%rs303, 1, 0, %p201;
	setp.ne.s16 	%p203, %rs301, 0;
	and.pred  	%p204, %p203, %p201;
	min.s64 	%rd314, %rd313, %rd311;
	setp.eq.s16 	%p205, %rs301, 0;
	selp.b64 	%rd315, %rd313, %rd311, %p205;
	selp.b16 	%rs304, %rs303, %rs300, %p205;
	selp.b64 	%rd316, %rd314, %rd315, %p204;
	selp.b16 	%rs305, 1, %rs304, %p204;
	and.b16  	%rs306, %rs305, 255;
	add.s32 	%r186, %r424, 512;
	cvt.u64.u32 	%rd317, %r186;
	add.s64 	%rd318, %rd117, %rd317;
	ld.global.u8 	%rs307, [%rd307+512];
	setp.eq.s16 	%p206, %rs307, %rs3;
	selp.u16 	%rs308, 1, 0, %p206;
	setp.ne.s16 	%p208, %rs306, 0;
	and.pred  	%p209, %p208, %p206;
	min.s64 	%rd319, %rd318, %rd316;
	setp.eq.s16 	%p210, %rs306, 0;
	selp.b64 	%rd320, %rd318, %rd316, %p210;
	selp.b16 	%rs309, %rs308, %rs305, %p210;
	selp.b64 	%rd321, %rd319, %rd320, %p209;
	selp.b16 	%rs310, 1, %rs309, %p209;
	and.b16  	%rs311, %rs310, 255;
	add.s32 	%r187, %r424, 768;
	cvt.u64.u32 	%rd322, %r187;
	add.s64 	%rd323, %rd117, %rd322;
	ld.global.u8 	%rs312, [%rd307+768];
	setp.eq.s16 	%p211, %rs312, %rs3;
	selp.u16 	%rs313, 1, 0, %p211;
	setp.ne.s16 	%p213, %rs311, 0;
	and.pred  	%p214, %p213, %p211;
	min.s64 	%rd324, %rd323, %rd321;
	setp.eq.s16 	%p215, %rs311, 0;
	selp.b64 	%rd325, %rd323, %rd321, %p215;
	selp.b16 	%rs314, %rs313, %rs310, %p215;
	selp.b64 	%rd402, %rd324, %rd325, %p214;
	selp.b16 	%rs432, 1, %rs314, %p214;
	add.s32 	%r424, %r424, 1024;
$L__BB4_13:
	and.b32  	%r188, %r5, 3;
	setp.eq.s32 	%p216, %r188, 0;
	@%p216 bra 	$L__BB4_18;
	setp.eq.s32 	%p217, %r188, 1;
	@%p217 bra 	$L__BB4_16;
	cvt.u64.u32 	%rd327, %r424;
	add.s64 	%rd328, %rd2, %rd327;
	add.s64 	%rd329, %rd117, %rd327;
	ld.global.u8 	%rs316, [%rd328];
	setp.eq.s16 	%p218, %rs316, %rs3;
	selp.u16 	%rs318, 1, 0, %p218;
	and.b16  	%rs319, %rs432, 255;
	setp.ne.s16 	%p220, %rs319, 0;
	and.pred  	%p221, %p220, %p218;
	min.s64 	%rd330, %rd329, %rd402;
	setp.eq.s16 	%p222, %rs319, 0;
	selp.b64 	%rd331, %rd329, %rd402, %p222;
	selp.b16 	%rs320, %rs318, %rs432, %p222;
	selp.b64 	%rd332, %rd330, %rd331, %p221;
	selp.b16 	%rs321, 1, %rs320, %p221;
	and.b16  	%rs322, %rs321, 255;
	add.s32 	%r189, %r424, 256;
	cvt.u64.u32 	%rd333, %r189;
	add.s64 	%rd334, %rd117, %rd333;
	ld.global.u8 	%rs323, [%rd328+256];
	setp.eq.s16 	%p223, %rs323, %rs3;
	selp.u16 	%rs324, 1, 0, %p223;
	setp.ne.s16 	%p225, %rs322, 0;
	and.pred  	%p226, %p225, %p223;
	min.s64 	%rd335, %rd334, %rd332;
	setp.eq.s16 	%p227, %rs322, 0;
	selp.b64 	%rd336, %rd334, %rd332, %p227;
	selp.b16 	%rs325, %rs324, %rs321, %p227;
	selp.b64 	%rd402, %rd335, %rd336, %p226;
	selp.b16 	%rs432, 1, %rs325, %p226;
	add.s32 	%r424, %r424, 512;
$L__BB4_16:
	and.b32  	%r190, %r4, 256;
	setp.ne.s32 	%p228, %r190, 0;
	@%p228 bra 	$L__BB4_18;
	cvt.u64.u32 	%rd337, %r424;
	add.s64 	%rd338, %rd2, %rd337;
	add.s64 	%rd339, %rd117, %rd337;
	ld.global.u8 	%rs326, [%rd338];
	setp.eq.s16 	%p229, %rs326, %rs3;
	selp.u16 	%rs328, 1, 0, %p229;
	and.b16  	%rs329, %rs432, 255;
	setp.ne.s16 	%p231, %rs329, 0;
	and.pred  	%p232, %p231, %p229;
	min.s64 	%rd340, %rd339, %rd402;
	setp.eq.s16 	%p233, %rs329, 0;
	selp.b64 	%rd341, %rd339, %rd402, %p233;
	selp.b16 	%rs330, %rs328, %rs432, %p233;
	selp.b64 	%rd402, %rd340, %rd341, %p232;
	selp.b16 	%rs432, 1, %rs330, %p232;
$L__BB4_18:
	setp.lt.u32 	%p234, %r44, 256;
	@%p234 bra 	$L__BB4_43;
	// begin inline asm
	mov.u32 %r309, %laneid;
	// end inline asm
	cvt.u32.u16 	%r330, %rs432;
	and.b32  	%r311, %r330, 255;
	mov.b32 	%r327, 1;
	mov.b32 	%r328, 31;
	mov.b32 	%r329, -1;
	// begin inline asm
	shfl.sync.down.b32 %r310, %r311, %r327, %r328, %r329;
	// end inline asm
	// begin inline asm
	shfl.sync.down.b32 %r315, %r316, %r327, %r328, %r329;
	// end inline asm
	mov.b64 	{%r321, %r326}, %rd402;
	// begin inline asm
	shfl.sync.down.b32 %r320, %r321, %r327, %r328, %r329;
	// end inline asm
	// begin inline asm
	shfl.sync.down.b32 %r325, %r326, %r327, %r328, %r329;
	// end inline asm
	mov.b64 	%rd21, {%r320, %r325};
	cvt.u16.u32 	%rs16, %r310;
	setp.gt.s32 	%p284, %r309, 30;
	@%p284 bra 	$L__BB4_23;
	and.b16  	%rs372, %rs432, 255;
	setp.eq.s16 	%p285, %rs372, 0;
	and.b16  	%rs373, %rs16, 255;
	setp.eq.s16 	%p286, %rs373, 0;
	or.pred  	%p287, %p285, %p286;
	@%p287 bra 	$L__BB4_22;
	min.s64 	%rd402, %rd21, %rd402;
	mov.b16 	%rs432, 1;
	bra.uni 	$L__BB4_23;
$L__BB4_22:
	setp.eq.s16 	%p288, %rs372, 0;
	selp.b64 	%rd402, %rd21, %rd402, %p288;
	selp.b16 	%rs432, %rs16, %rs432, %p288;
$L__BB4_23:
	cvt.u32.u16 	%r351, %rs432;
	and.b32  	%r332, %r351, 255;
	mov.b32 	%r348, 2;
	mov.b32 	%r349, 31;
	mov.b32 	%r350, -1;
	// begin inline asm
	shfl.sync.down.b32 %r331, %r332, %r348, %r349, %r350;
	// end inline asm
	// begin inline asm
	shfl.sync.down.b32 %r336, %r337, %r348, %r349, %r350;
	// end inline asm
	mov.b64 	{%r342, %r347}, %rd402;
	// begin inline asm
	shfl.sync.down.b32 %r341, %r342, %r348, %r349, %r350;
	// end inline asm
	// begin inline asm
	shfl.sync.down.b32 %r346, %r347, %r348, %r349, %r350;
	// end inline asm
	mov.b64 	%rd25, {%r341, %r346};
	cvt.u16.u32 	%rs19, %r331;
	setp.gt.s32 	%p289, %r309, 29;
	@%p289 bra 	$L__BB4_27;
	and.b16  	%rs376, %rs432, 255;
	setp.eq.s16 	%p290, %rs376, 0;
	and.b16  	%rs377, %rs19, 255;
	setp.eq.s16 	%p291, %rs377, 0;
	or.pred  	%p292, %p290, %p291;
	@%p292 bra 	$L__BB4_26;
	min.s64 	%rd402, %rd25, %rd402;
	mov.b16 	%rs432, 1;
	bra.uni 	$L__BB4_27;
$L__BB4_26:
	setp.eq.s16 	%p293, %rs376, 0;
	selp.b64 	%rd402, %rd25, %rd402, %p293;
	selp.b16 	%rs432, %rs19, %rs432, %p293;
$L__BB4_27:
	cvt.u32.u16 	%r372, %rs432;
	and.b32  	%r353, %r372, 255;
	mov.b32 	%r369, 4;
	mov.b32 	%r370, 31;
	mov.b32 	%r371, -1;
	// begin inline asm
	shfl.sync.down.b32 %r352, %r353, %r369, %r370, %r371;
	// end inline asm
	// begin inline asm
	shfl.sync.down.b32 %r357, %r358, %r369, %r370, %r371;
	// end inline asm
	mov.b64 	{%r363, %r368}, %rd402;
	// begin inline asm
	shfl.sync.down.b32 %r362, %r363, %r369, %r370, %r371;
	// end inline asm
	// begin inline asm
	shfl.sync.down.b32 %r367, %r368, %r369, %r370, %r371;
	// end inline asm
	mov.b64 	%rd29, {%r362, %r367};
	cvt.u16.u32 	%rs22, %r352;
	setp.gt.s32 	%p294, %r309, 27;
	@%p294 bra 	$L__BB4_31;
	and.b16  	%rs380, %rs432, 255;
	setp.eq.s16 	%p295, %rs380, 0;
	and.b16  	%rs381, %rs22, 255;
	setp.eq.s16 	%p296, %rs381, 0;
	or.pred  	%p297, %p295, %p296;
	@%p297 bra 	$L__BB4_30;
	min.s64 	%rd402, %rd29, %rd402;
	mov.b16 	%rs432, 1;
	bra.uni 	$L__BB4_31;
$L__BB4_30:
	setp.eq.s16 	%p298, %rs380, 0;
	selp.b64 	%rd402, %rd29, %rd402, %p298;
	selp.b16 	%rs432, %rs22, %rs432, %p298;
$L__BB4_31:
	cvt.u32.u16 	%r393, %rs432;
	and.b32  	%r374, %r393, 255;
	mov.b32 	%r390, 8;
	mov.b32 	%r391, 31;
	mov.b32 	%r392, -1;
	// begin inline asm
	shfl.sync.down.b32 %r373, %r374, %r390, %r391, %r392;
	// end inline asm
	// begin inline asm
	shfl.sync.down.b32 %r378, %r379, %r390, %r391, %r392;
	// end inline asm
	mov.b64 	{%r384, %r389}, %rd402;
	// begin inline asm
	shfl.sync.down.b32 %r383, %r384, %r390, %r391, %r392;
	// end inline asm
	// begin inline asm
	shfl.sync.down.b32 %r388, %r389, %r390, %r391, %r392;
	// end inline asm
	mov.b64 	%rd33, {%r383, %r388};
	cvt.u16.u32 	%rs25, %r373;
	setp.gt.s32 	%p299, %r309, 23;
	@%p299 bra 	$L__BB4_35;
	and.b16  	%rs384, %rs432, 255;
	setp.eq.s16 	%p300, %rs384, 0;
	and.b16  	%rs385, %rs25, 255;
	setp.eq.s16 	%p301, %rs385, 0;
	or.pred  	%p302, %p300, %p301;
	@%p302 bra 	$L__BB4_34;
	min.s64 	%rd402, %rd33, %rd402;
	mov.b16 	%rs432, 1;
	bra.uni 	$L__BB4_35;
$L__BB4_34:
	setp.eq.s16 	%p303, %rs384, 0;
	selp.b64 	%rd402, %rd33, %rd402, %p303;
	selp.b16 	%rs432, %rs25, %rs432, %p303;
$L__BB4_35:
	cvt.u32.u16 	%r414, %rs432;
	and.b32  	%r395, %r414, 255;
	mov.b32 	%r411, 16;
	mov.b32 	%r412, 31;
	mov.b32 	%r413, -1;
	// begin inline asm
	shfl.sync.down.b32 %r394, %r395, %r411, %r412, %r413;
	// end inline asm
	// begin inline asm
	shfl.sync.down.b32 %r399, %r400, %r411, %r412, %r413;
	// end inline asm
	mov.b64 	{%r405, %r410}, %rd402;
	// begin inline asm
	shfl.sync.down.b32 %r404, %r405, %r411, %r412, %r413;
	// end inline asm
	// begin inline asm
	shfl.sync.down.b32 %r409, %r410, %r411, %r412, %r413;
	// end inline asm
	mov.b64 	%rd37, {%r404, %r409};
	cvt.u16.u32 	%rs28, %r394;
	setp.gt.s32 	%p304, %r309, 15;
	@%p304 bra 	$L__BB4_39;
	and.b16  	%rs388, %rs432, 255;
	setp.eq.s16 	%p305, %rs388, 0;
	and.b16  	%rs389, %rs28, 255;
	setp.eq.s16 	%p306, %rs389, 0;
	or.pred  	%p307, %p305, %p306;
	@%p307 bra 	$L__BB4_38;
	min.s64 	%rd402, %rd37, %rd402;
	mov.b16 	%rs432, 1;
	bra.uni 	$L__BB4_39;
$L__BB4_38:
	setp.eq.s16 	%p308, %rs388, 0;
	selp.b64 	%rd402, %rd37, %rd402, %p308;
	selp.b16 	%rs432, %rs28, %rs432, %p308;
$L__BB4_39:
	setp.ne.s32 	%p309, %r309, 0;
	@%p309 bra 	$L__BB4_41;
	shr.u32 	%r415, %r1, 1;
	and.b32  	%r416, %r415, 496;
	mov.u32 	%r417, _ZZN3cub18CUB_300001_SM_10006detail6reduce28DeviceReduceSingleTileKernelINS2_10policy_hubIN4cuda3std3__45tupleIJblEEEjN6thrust24THRUST_300001_SM_1000_NS8cuda_cub9__find_if7functorIS9_EEE10Policy1000ENSB_12zip_iteratorINS8_IJNSD_26transform_input_iterator_tIbNSB_6detail15normal_iteratorINSB_10device_ptrIcEEEENSK_10functional5actorINSP_9compositeIJNSP_16operator_adaptorINS7_8equal_toIvEEEENSQ_INSP_8argumentILj0EEEEENSQ_INSP_5valueINSB_16device_referenceIcEEEEEEEEEEEEENSB_17counting_iteratorIlNSB_11use_defaultES18_S18_EEEEEEEPS9_jSF_S9_S9_NS7_10__identityEEEvT0_T1_T2_T3_T4_T6_E12temp_storage;
	add.s32 	%r418, %r417, %r416;
	st.shared.u8 	[%r418+8], %rs432;
	st.shared.u64 	[%r418+16], %rd402;
$L__BB4_41:
	bar.sync 	0;
	setp.ne.s32 	%p310, %r1, 0;
	@%p310 bra 	$L__BB4_121;
	ld.shared.u8 	%rs392, [_ZZN3cub18CUB_300001_SM_10006detail6reduce28DeviceReduceSingleTileKernelINS2_10policy_hubIN4cuda3std3__45tupleIJblEEEjN6thrust24THRUST_300001_SM_1000_NS8cuda_cub9__find_if7functorIS9_EEE10Policy1000ENSB_12zip_iteratorINS8_IJNSD_26transform_input_iterator_tIbNSB_6detail15normal_iteratorINSB_10device_ptrIcEEEENSK_10functional5actorINSP_9compositeIJNSP_16operator_adaptorINS7_8equal_toIvEEEENSQ_INSP_8argumentILj0EEEEENSQ_INSP_5valueINSB_16device_referenceIcEEEEEEEEEEEEENSB_17counting_iteratorIlNSB_11use_defaultES18_S18_EEEEEEEPS9_jSF_S9_S9_NS7_10__identityEEEvT0_T1_T2_T3_T4_T6_E12temp_storage+24];
	ld.shared.u64 	%rd363, [_ZZN3cub18CUB_300001_SM_10006detail6reduce28DeviceReduceSingleTileKernelINS2_10policy_hubIN4cuda3std3__45tupleIJblEEEjN6thrust24THRUST_300001_SM_1000_NS8cuda_cub9__find_if7functorIS9_EEE10Policy1000ENSB_12zip_iteratorINS8_IJNSD_26transform_input_iterator_tIbNSB_6detail15normal_iteratorINSB_10device_ptrIcEEEENSK_10functional5actorINSP_9compositeIJNSP_16operator_adaptorINS7_8equal_toIvEEEENSQ_INSP_8argumentILj0EEEEENSQ_INSP_5valueINSB_16device_referenceIcEEEEEEEEEEEEENSB_17counting_iteratorIlNSB_11use_defaultES18_S18_EEEEEEEPS9_jSF_S9_S9_NS7_10__identityEEEvT0_T1_T2_T3_T4_T6_E12temp_storage+32];
	and.b16  	%rs393, %rs432, 255;
	setp.eq.s16 	%p311, %rs393, 0;
	setp.eq.s16 	%p312, %rs392, 0;
	min.s64 	%rd364, %rd363, %rd402;
	selp.b16 	%rs394, %rs432, 1, %p312;
	selp.b16 	%rs395, %rs392, %rs394, %p311;
	and.b16  	%rs396, %rs395, 255;
	selp.b64 	%rd365, %rd402, %rd364, %p312;
	selp.b64 	%rd366, %rd363, %rd365, %p311;
	ld.shared.u8 	%rs397, [_ZZN3cub18CUB_300001_SM_10006detail6reduce28DeviceReduceSingleTileKernelINS2_10policy_hubIN4cuda3std3__45tupleIJblEEEjN6thrust24THRUST_300001_SM_1000_NS8cuda_cub9__find_if7functorIS9_EEE10Policy1000ENSB_12zip_iteratorINS8_IJNSD_26transform_input_iterator_tIbNSB_6detail15normal_iteratorINSB_10device_ptrIcEEEENSK_10functional5actorINSP_9compositeIJNSP_16operator_adaptorINS7_8equal_toIvEEEENSQ_INSP_8argumentILj0EEEEENSQ_INSP_5valueINSB_16device_referenceIcEEEEEEEEEEEEENSB_17counting_iteratorIlNSB_11use_defaultES18_S18_EEEEEEEPS9_jSF_S9_S9_NS7_10__identityEEEvT0_T1_T2_T3_T4_T6_E12temp_storage+40];
	ld.shared.u64 	%rd367, [_ZZN3cub18CUB_300001_SM_10006detail6reduce28DeviceReduceSingleTileKernelINS2_10policy_hubIN4cuda3std3__45tupleIJblEEEjN6thrust24THRUST_300001_SM_1000_NS8cuda_cub9__find_if7functorIS9_EEE10Policy1000ENSB_12zip_iteratorINS8_IJNSD_26transform_input_iterator_tIbNSB_6detail15normal_iteratorINSB_10device_ptrIcEEEENSK_10functional5actorINSP_9compositeIJNSP_16operator_adaptorINS7_8equal_toIvEEEENSQ_INSP_8argumentILj0EEEEENSQ_INSP_5valueINSB_16device_referenceIcEEEEEEEEEEEEENSB_17counting_iteratorIlNSB_11use_defaultES18_S18_EEEEEEEPS9_jSF_S9_S9_NS7_10__identityEEEvT0_T1_T2_T3_T4_T6_E12temp_storage+48];
	setp.eq.s16 	%p313, %rs396, 0;
	setp.eq.s16 	%p314, %rs397, 0;
	min.s64 	%rd368, %rd367, %rd366;
	selp.b16 	%rs398, %rs395, 1, %p314;
	selp.b16 	%rs399, %rs397, %rs398, %p313;
	and.b16  	%rs400, %rs399, 255;
	selp.b64 	%rd369, %rd366, %rd368, %p314;
	selp.b64 	%rd370, %rd367, %rd369, %p313;
	ld.shared.u8 	%rs401, [_ZZN3cub18CUB_300001_SM_10006detail6reduce28DeviceReduceSingleTileKernelINS2_10policy_hubIN4cuda3std3__45tupleIJblEEEjN6thrust24THRUST_300001_SM_1000_NS8cuda_cub9__find_if7functorIS9_EEE10Policy1000ENSB_12zip_iteratorINS8_IJNSD_26transform_input_iterator_tIbNSB_6detail15normal_iteratorINSB_10device_ptrIcEEEENSK_10functional5actorINSP_9compositeIJNSP_16operator_adaptorINS7_8equal_toIvEEEENSQ_INSP_8argumentILj0EEEEENSQ_INSP_5valueINSB_16device_referenceIcEEEEEEEEEEEEENSB_17counting_iteratorIlNSB_11use_defaultES18_S18_EEEEEEEPS9_jSF_S9_S9_NS7_10__identityEEEvT0_T1_T2_T3_T4_T6_E12temp_storage+56];
	ld.shared.u64 	%rd371, [_ZZN3cub18CUB_300001_SM_10006detail6reduce28DeviceReduceSingleTileKernelINS2_10policy_hubIN4cuda3std3__45tupleIJblEEEjN6thrust24THRUST_300001_SM_1000_NS8cuda_cub9__find_if7functorIS9_EEE10Policy1000ENSB_12zip_iteratorINS8_IJNSD_26transform_input_iterator_tIbNSB_6detail15normal_iteratorINSB_10device_ptrIcEEEENSK_10functional5actorINSP_9compositeIJNSP_16operator_adaptorINS7_8equal_toIvEEEENSQ_INSP_8argumentILj0EEEEENSQ_INSP_5valueINSB_16device_referenceIcEEEEEEEEEEEEENSB_17counting_iteratorIlNSB_11use_defaultES18_S18_EEEEEEEPS9_jSF_S9_S9_NS7_10__identityEEEvT0_T1_T2_T3_T4_T6_E12temp_storage+64];
	setp.eq.s16 	%p315, %rs400, 0;
	setp.eq.s16 	%p316, %rs401, 0;
	min.s64 	%rd372, %rd371, %rd370;
	selp.b16 	%rs402, %rs399, 1, %p316;
	selp.b16 	%rs403, %rs401, %rs402, %p315;
	and.b16  	%rs404, %rs403, 255;
	selp.b64 	%rd373, %rd370, %rd372, %p316;
	selp.b64 	%rd374, %rd371, %rd373, %p315;
	ld.shared.u8 	%rs405, [_ZZN3cub18CUB_300001_SM_10006detail6reduce28DeviceReduceSingleTileKernelINS2_10policy_hubIN4cuda3std3__45tupleIJblEEEjN6thrust24THRUST_300001_SM_1000_NS8cuda_cub9__find_if7functorIS9_EEE10Policy1000ENSB_12zip_iteratorINS8_IJNSD_26transform_input_iterator_tIbNSB_6detail15normal_iteratorINSB_10device_ptrIcEEEENSK_10functional5actorINSP_9compositeIJNSP_16operator_adaptorINS7_8equal_toIvEEEENSQ_INSP_8argumentILj0EEEEENSQ_INSP_5valueINSB_16device_referenceIcEEEEEEEEEEEEENSB_17counting_iteratorIlNSB_11use_defaultES18_S18_EEEEEEEPS9_jSF_S9_S9_NS7_10__identityEEEvT0_T1_T2_T3_T4_T6_E12temp_storage+72];
	ld.shared.u64 	%rd375, [_ZZN3cub18CUB_300001_SM_10006detail6reduce28DeviceReduceSingleTileKernelINS2_10policy_hubIN4cuda3std3__45tupleIJblEEEjN6thrust24THRUST_300001_SM_1000_NS8cuda_cub9__find_if7functorIS9_EEE10Policy1000ENSB_12zip_iteratorINS8_IJNSD_26transform_input_iterator_tIbNSB_6detail15normal_iteratorINSB_10device_ptrIcEEEENSK_10functional5actorINSP_9compositeIJNSP_16operator_adaptorINS7_8equal_toIvEEEENSQ_INSP_8argumentILj0EEEEENSQ_INSP_5valueINSB_16device_referenceIcEEEEEEEEEEEEENSB_17counting_iteratorIlNSB_11use_defaultES18_S18_EEEEEEEPS9_jSF_S9_S9_NS7_10__identityEEEvT0_T1_T2_T3_T4_T6_E12temp_storage+80];
	setp.eq.s16 	%p317, %rs404, 0;
	setp.eq.s16 	%p318, %rs405, 0;
	min.s64 	%rd376, %rd375, %rd374;
	selp.b16 	%rs406, %rs403, 1, %p318;
	selp.b16 	%rs407, %rs405, %rs406, %p317;
	and.b16  	%rs408, %rs407, 255;
	selp.b64 	%rd377, %rd374, %rd376, %p318;
	selp.b64 	%rd378, %rd375, %rd377, %p317;
	ld.shared.u8 	%rs409, [_ZZN3cub18CUB_300001_SM_10006detail6reduce28DeviceReduceSingleTileKernelINS2_10policy_hubIN4cuda3std3__45tupleIJblEEEjN6thrust24THRUST_300001_SM_1000_NS8cuda_cub9__find_if7functorIS9_EEE10Policy1000ENSB_12zip_iteratorINS8_IJNSD_26transform_input_iterator_tIbNSB_6detail15normal_iteratorINSB_10device_ptrIcEEEENSK_10functional5actorINSP_9compositeIJNSP_16operator_adaptorINS7_8equal_toIvEEEENSQ_INSP_8argumentILj0EEEEENSQ_INSP_5valueINSB_16device_referenceIcEEEEEEEEEEEEENSB_17counting_iteratorIlNSB_11use_defaultES18_S18_EEEEEEEPS9_jSF_S9_S9_NS7_10__identityEEEvT0_T1_T2_T3_T4_T6_E12temp_storage+88];
	ld.shared.u64 	%rd379, [_ZZN3cub18CUB_300001_SM_10006detail6reduce28DeviceReduceSingleTileKernelINS2_10policy_hubIN4cuda3std3__45tupleIJblEEEjN6thrust24THRUST_300001_SM_1000_NS8cuda_cub9__find_if7functorIS9_EEE10Policy1000ENSB_12zip_iteratorINS8_IJNSD_26transform_input_iterator_tIbNSB_6detail15normal_iteratorINSB_10device_ptrIcEEEENSK_10functional5actorINSP_9compositeIJNSP_16operator_adaptorINS7_8equal_toIvEEEENSQ_INSP_8argumentILj0EEEEENSQ_INSP_5valueINSB_16device_referenceIcEEEEEEEEEEEEENSB_17counting_iteratorIlNSB_11use_defaultES18_S18_EEEEEEEPS9_jSF_S9_S9_NS7_10__identityEEEvT0_T1_T2_T3_T4_T6_E12temp_storage+96];
	setp.eq.s16 	%p319, %rs408, 0;
	setp.eq.s16 	%p320, %rs409, 0;
	min.s64 	%rd380, %rd379, %rd378;
	selp.b16 	%rs410, %rs407, 1, %p320;
	selp.b16 	%rs411, %rs409, %rs410, %p319;
	and.b16  	%rs412, %rs411, 255;
	selp.b64 	%rd381, %rd378, %rd380, %p320;
	selp.b64 	%rd382, %rd379, %rd381, %p319;
	ld.shared.u8 	%rs413, [_ZZN3cub18CUB_300001_SM_10006detail6reduce28DeviceReduceSingleTileKernelINS2_10policy_hubIN4cuda3std3__45tupleIJblEEEjN6thrust24THRUST_300001_SM_1000_NS8cuda_cub9__find_if7functorIS9_EEE10Policy1000ENSB_12zip_iteratorINS8_IJNSD_26transform_input_iterator_tIbNSB_6detail15normal_iteratorINSB_10device_ptrIcEEEENSK_10functional5actorINSP_9compositeIJNSP_16operator_adaptorINS7_8equal_toIvEEEENSQ_INSP_8argumentILj0EEEEENSQ_INSP_5valueINSB_16device_referenceIcEEEEEEEEEEEEENSB_17counting_iteratorIlNSB_11use_defaultES18_S18_EEEEEEEPS9_jSF_S9_S9_NS7_10__identityEEEvT0_T1_T2_T3_T4_T6_E12temp_storage+104];
	ld.shared.u64 	%rd383, [_ZZN3cub18CUB_300001_SM_10006detail6reduce28DeviceReduceSingleTileKernelINS2_10policy_hubIN4cuda3std3__45tupleIJblEEEjN6thrust24THRUST_300001_SM_1000_NS8cuda_cub9__find_if7functorIS9_EEE10Policy1000ENSB_12zip_iteratorINS8_IJNSD_26transform_input_iterator_tIbNSB_6detail15normal_iteratorINSB_10device_ptrIcEEEENSK_10functional5actorINSP_9compositeIJNSP_16operator_adaptorINS7_8equal_toIvEEEENSQ_INSP_8argumentILj0EEEEENSQ_INSP_5valueINSB_16device_referenceIcEEEEEEEEEEEEENSB_17counting_iteratorIlNSB_11use_defaultES18_S18_EEEEEEEPS9_jSF_S9_S9_NS7_10__identityEEEvT0_T1_T2_T3_T4_T6_E12temp_storage+112];
	setp.eq.s16 	%p321, %rs412, 0;
	setp.eq.s16 	%p322, %rs413, 0;
	min.s64 	%rd384, %rd383, %rd382;
	selp.b16 	%rs414, %rs411, 1, %p322;
	selp.b16 	%rs415, %rs413, %rs414, %p321;
	and.b16  	%rs416, %rs415, 255;
	selp.b64 	%rd385, %rd382, %rd384, %p322;
	selp.b64 	%rd386, %rd383, %rd385, %p321;
	ld.shared.u8 	%rs417, [_ZZN3cub18CUB_300001_SM_10006detail6reduce28DeviceReduceSingleTileKernelINS2_10policy_hubIN4cuda3std3__45tupleIJblEEEjN6thrust24THRUST_300001_SM_1000_NS8cuda_cub9__find_if7functorIS9_EEE10Policy1000ENSB_12zip_iteratorINS8_IJNSD_26transform_input_iterator_tIbNSB_6detail15normal_iteratorINSB_10device_ptrIcEEEENSK_10functional5actorINSP_9compositeIJNSP_16operator_adaptorINS7_8equal_toIvEEEENSQ_INSP_8argumentILj0EEEEENSQ_INSP_5valueINSB_16device_referenceIcEEEEEEEEEEEEENSB_17counting_iteratorIlNSB_11use_defaultES18_S18_EEEEEEEPS9_jSF_S9_S9_NS7_10__identityEEEvT0_T1_T2_T3_T4_T6_E12temp_storage+120];
	ld.shared.u64 	%rd387, [_ZZN3cub18CUB_300001_SM_10006detail6reduce28DeviceReduceSingleTileKernelINS2_10policy_hubIN4cuda3std3__45tupleIJblEEEjN6thrust24THRUST_300001_SM_1000_NS8cuda_cub9__find_if7functorIS9_EEE10Policy1000ENSB_12zip_iteratorINS8_IJNSD_26transform_input_iterator_tIbNSB_6detail15normal_iteratorINSB_10device_ptrIcEEEENSK_10functional5actorINSP_9compositeIJNSP_16operator_adaptorINS7_8equal_toIvEEEENSQ_INSP_8argumentILj0EEEEENSQ_INSP_5valueINSB_16device_referenceIcEEEEEEEEEEEEENSB_17counting_iteratorIlNSB_11use_defaultES18_S18_EEEEEEEPS9_jSF_S9_S9_NS7_10__identityEEEvT0_T1_T2_T3_T4_T6_E12temp_storage+128];
	setp.eq.s16 	%p323, %rs416, 0;
	setp.eq.s16 	%p324, %rs417, 0;
	min.s64 	%rd388, %rd387, %rd386;
	selp.b16 	%rs418, %rs415, 1, %p324;
	selp.b16 	%rs432, %rs417, %rs418, %p323;
	selp.b64 	%rd389, %rd386, %rd388, %p324;
	selp.b64 	%rd402, %rd387, %rd389, %p323;
	bra.uni 	$L__BB4_121;
$L__BB4_43:
	// begin inline asm
	mov.u32 %r191, %laneid;
	// end inline asm
	and.b32  	%r212, %r1, 992;
	add.s32 	%r213, %r212, 32;
	setp.gt.u32 	%p235, %r213, %r44;
	not.b32 	%r214, %r212;
	add.s32 	%r215, %r44, %r214;
	selp.b32 	%r210, %r215, 31, %p235;
	cvt.u32.u16 	%r216, %rs432;
	and.b32  	%r193, %r216, 255;
	mov.b32 	%r209, 1;
	mov.b32 	%r211, -1;
	// begin inline asm
	shfl.sync.down.b32 %r192, %r193, %r209, %r210, %r211;
	// end inline asm
	// begin inline asm
	shfl.sync.down.b32 %r197, %r198, %r209, %r210, %r211;
	// end inline asm
	mov.b64 	{%r203, %r208}, %rd402;
	// begin inline asm
	shfl.sync.down.b32 %r202, %r203, %r209, %r210, %r211;
	// end inline asm
	// begin inline asm
	shfl.sync.down.b32 %r207, %r208, %r209, %r210, %r211;
	// end inline asm
	mov.b64 	%rd42, {%r202, %r207};
	cvt.u16.u32 	%rs32, %r192;
	setp.ge.s32 	%p236, %r191, %r210;
	@%p236 bra 	$L__BB4_47;
	and.b16  	%rs331, %rs432, 255;
	setp.eq.s16 	%p237, %rs331, 0;
	and.b16  	%rs332, %rs32, 255;
	setp.eq.s16 	%p238, %rs332, 0;
	or.pred  	%p239, %p237, %p238;
	@%p239 bra 	$L__BB4_46;
	min.s64 	%rd402, %rd42, %rd402;
	mov.b16 	%rs432, 1;
	bra.uni 	$L__BB4_47;
$L__BB4_46:
	setp.eq.s16 	%p240, %rs331, 0;
	selp.b16 	%rs432, %rs32, %rs432, %p240;
	selp.b64 	%rd402, %rd42, %rd402, %p240;
$L__BB4_47:
	cvt.u32.u16 	%r237, %rs432;
	and.b32  	%r218, %r237, 255;
	mov.b32 	%r234, 2;
	mov.b32 	%r236, -1;
	// begin inline asm
	shfl.sync.down.b32 %r217, %r218, %r234, %r210, %r236;
	// end inline asm
	// begin inline asm
	shfl.sync.down.b32 %r222, %r223, %r234, %r210, %r236;
	// end inline asm
	mov.b64 	{%r228, %r233}, %rd402;
	// begin inline asm
	shfl.sync.down.b32 %r227, %r228, %r234, %r210, %r236;
	// end inline asm
	// begin inline asm
	shfl.sync.down.b32 %r232, %r233, %r234, %r210, %r236;
	// end inline asm
	mov.b64 	%rd46, {%r227, %r232};
	cvt.u16.u32 	%rs35, %r217;
	add.s32 	%r238, %r191, 2;
	setp.gt.s32 	%p241, %r238, %r210;
	@%p241 bra 	$L__BB4_51;
	and.b16  	%rs335, %rs432, 255;
	setp.eq.s16 	%p242, %rs335, 0;
	and.b16  	%rs336, %rs35, 255;
	setp.eq.s16 	%p243, %rs336, 0;
	or.pred  	%p244, %p242, %p243;
	@%p244 bra 	$L__BB4_50;
	min.s64 	%rd402, %rd46, %rd402;
	mov.b16 	%rs432, 1;
	bra.uni 	$L__BB4_51;
$L__BB4_50:
	setp.eq.s16 	%p245, %rs335, 0;
	selp.b16 	%rs432, %rs35, %rs432, %p245;
	selp.b64 	%rd402, %rd46, %rd402, %p245;
$L__BB4_51:
	cvt.u32.u16 	%r259, %rs432;
	and.b32  	%r240, %r259, 255;
	mov.b32 	%r256, 4;
	mov.b32 	%r258, -1;
	// begin inline asm
	shfl.sync.down.b32 %r239, %r240, %r256, %r210, %r258;
	// end inline asm
	// begin inline asm
	shfl.sync.down.b32 %r244, %r245, %r256, %r210, %r258;
	// end inline asm
	mov.b64 	{%r250, %r255}, %rd402;
	// begin inline asm
	shfl.sync.down.b32 %r249, %r250, %r256, %r210, %r258;
	// end inline asm
	// begin inline asm
	shfl.sync.down.b32 %r254, %r255, %r256, %r210, %r258;
	// end inline asm
	mov.b64 	%rd50, {%r249, %r254};
	cvt.u16.u32 	%rs38, %r239;
	add.s32 	%r260, %r191, 4;
	setp.gt.s32 	%p246, %r260, %r210;
	@%p246 bra 	$L__BB4_55;
	and.b16  	%rs339, %rs432, 255;
	setp.eq.s16 	%p247, %rs339, 0;
	and.b16  	%rs340, %rs38, 255;
	setp.eq.s16 	%p248, %rs340, 0;
	or.pred  	%p249, %p247, %p248;
	@%p249 bra 	$L__BB4_54;
	min.s64 	%rd402, %rd50, %rd402;
	mov.b16 	%rs432, 1;
	bra.uni 	$L__BB4_55;
$L__BB4_54:
	setp.eq.s16 	%p250, %rs339, 0;
	selp.b16 	%rs432, %rs38, %rs432, %p250;
	selp.b64 	%rd402, %rd50, %rd402, %p250;
$L__BB4_55:
	cvt.u32.u16 	%r281, %rs432;
	and.b32  	%r262, %r281, 255;
	mov.b32 	%r278, 8;
	mov.b32 	%r280, -1;
	// begin inline asm
	shfl.sync.down.b32 %r261, %r262, %r278, %r210, %r280;
	// end inline asm
	// begin inline asm
	shfl.sync.down.b32 %r266, %r267, %r278, %r210, %r280;
	// end inline asm
	mov.b64 	{%r272, %r277}, %rd402;
	// begin inline asm
	shfl.sync.down.b32 %r271, %r272, %r278, %r210, %r280;
	// end inline asm
	// begin inline asm
	shfl.sync.down.b32 %r276, %r277, %r278, %r210, %r280;
	// end inline asm
	mov.b64 	%rd54, {%r271, %r276};
	cvt.u16.u32 	%rs41, %r261;
	add.s32 	%r282, %r191, 8;
	setp.gt.s32 	%p251, %r282, %r210;
	@%p251 bra 	$L__BB4_59;
	and.b16  	%rs343, %rs432, 255;
	setp.eq.s16 	%p252, %rs343, 0;
	and.b16  	%rs344, %rs41, 255;
	setp.eq.s16 	%p253, %rs344, 0;
	or.pred  	%p254, %p252, %p253;
	@%p254 bra 	$L__BB4_58;
	min.s64 	%rd402, %rd54, %rd402;
	mov.b16 	%rs432, 1;
	bra.uni 	$L__BB4_59;
$L__BB4_58:
	setp.eq.s16 	%p255, %rs343, 0;
	selp.b16 	%rs432, %rs41, %rs432, %p255;
	selp.b64 	%rd402, %rd54, %rd402, %p255;
$L__BB4_59:
	cvt.u32.u16 	%r303, %rs432;
	and.b32  	%r284, %r303, 255;
	mov.b32 	%r300, 16;
	mov.b32 	%r302, -1;
	// begin inline asm
	shfl.sync.down.b32 %r283, %r284, %r300, %r210, %r302;
	// end inline asm
	// begin inline asm
	shfl.sync.down.b32 %r288, %r289, %r300, %r210, %r302;
	// end inline asm
	mov.b64 	{%r294, %r299}, %rd402;
	// begin inline asm
	shfl.sync.down.b32 %r293, %r294, %r300, %r210, %r302;
	// end inline asm
	// begin inline asm
	shfl.sync.down.b32 %r298, %r299, %r300, %r210, %r302;
	// end inline asm
	mov.b64 	%rd58, {%r293, %r298};
	cvt.u16.u32 	%rs44, %r283;
	add.s32 	%r304, %r191, 16;
	setp.gt.s32 	%p256, %r304, %r210;
	@%p256 bra 	$L__BB4_63;
	and.b16  	%rs347, %rs432, 255;
	setp.eq.s16 	%p257, %rs347, 0;
	and.b16  	%rs348, %rs44, 255;
	setp.eq.s16 	%p258, %rs348, 0;
	or.pred  	%p259, %p257, %p258;
	@%p259 bra 	$L__BB4_62;
	min.s64 	%rd402, %rd58, %rd402;
	mov.b16 	%rs432, 1;
	bra.uni 	$L__BB4_63;
$L__BB4_62:
	setp.eq.s16 	%p260, %rs347, 0;
	selp.b16 	%rs432, %rs44, %rs432, %p260;
	selp.b64 	%rd402, %rd58, %rd402, %p260;
$L__BB4_63:
	setp.ne.s32 	%p261, %r191, 0;
	@%p261 bra 	$L__BB4_65;
	shr.u32 	%r305, %r1, 1;
	and.b32  	%r306, %r305, 496;
	mov.u32 	%r307, _ZZN3cub18CUB_300001_SM_10006detail6reduce28DeviceReduceSingleTileKernelINS2_10policy_hubIN4cuda3std3__45tupleIJblEEEjN6thrust24THRUST_300001_SM_1000_NS8cuda_cub9__find_if7functorIS9_EEE10Policy1000ENSB_12zip_iteratorINS8_IJNSD_26transform_input_iterator_tIbNSB_6detail15normal_iteratorINSB_10device_ptrIcEEEENSK_10functional5actorINSP_9compositeIJNSP_16operator_adaptorINS7_8equal_toIvEEEENSQ_INSP_8argumentILj0EEEEENSQ_INSP_5valueINSB_16device_referenceIcEEEEEEEEEEEEENSB_17counting_iteratorIlNSB_11use_defaultES18_S18_EEEEEEEPS9_jSF_S9_S9_NS7_10__identityEEEvT0_T1_T2_T3_T4_T6_E12temp_storage;
	add.s32 	%r308, %r307, %r306;
	st.shared.u8 	[%r308+8], %rs432;
	st.shared.u64 	[%r308+16], %rd402;
$L__BB4_65:
	bar.sync 	0;
	setp.ne.s32 	%p262, %r1, 0;
	@%p262 bra 	$L__BB4_121;
	setp.lt.u32 	%p263, %r44, 33;
	@%p263 bra 	$L__BB4_68;
	ld.shared.u8 	%rs351, [_ZZN3cub18CUB_300001_SM_10006detail6reduce28DeviceReduceSingleTileKernelINS2_10policy_hubIN4cuda3std3__45tupleIJblEEEjN6thrust24THRUST_300001_SM_1000_NS8cuda_cub9__find_if7functorIS9_EEE10Policy1000ENSB_12zip_iteratorINS8_IJNSD_26transform_input_iterator_tIbNSB_6detail15normal_iteratorINSB_10device_ptrIcEEEENSK_10functional5actorINSP_9compositeIJNSP_16operator_adaptorINS7_8equal_toIvEEEENSQ_INSP_8argumentILj0EEEEENSQ_INSP_5valueINSB_16device_referenceIcEEEEEEEEEEEEENSB_17counting_iteratorIlNSB_11use_defaultES18_S18_EEEEEEEPS9_jSF_S9_S9_NS7_10__identityEEEvT0_T1_T2_T3_T4_T6_E12temp_storage+24];
	ld.shared.u64 	%rd342, [_ZZN3cub18CUB_300001_SM_10006detail6reduce28DeviceReduceSingleTileKernelINS2_10policy_hubIN4cuda3std3__45tupleIJblEEEjN6thrust24THRUST_300001_SM_1000_NS8cuda_cub9__find_if7functorIS9_EEE10Policy1000ENSB_12zip_iteratorINS8_IJNSD_26transform_input_iterator_tIbNSB_6detail15normal_iteratorINSB_10device_ptrIcEEEENSK_10functional5actorINSP_9compositeIJNSP_16operator_adaptorINS7_8equal_toIvEEEENSQ_INSP_8argumentILj0EEEEENSQ_INSP_5valueINSB_16device_referenceIcEEEEEEEEEEEEENSB_17counting_iteratorIlNSB_11use_defaultES18_S18_EEEEEEEPS9_jSF_S9_S9_NS7_10__identityEEEvT0_T1_T2_T3_T4_T6_E12temp_storage+32];
	and.b16  	%rs352, %rs432, 255;
	setp.eq.s16 	%p264, %rs352, 0;
	setp.eq.s16 	%p265, %rs351, 0;
	min.s64 	%rd343, %rd342, %rd402;
	selp.b16 	%rs353, %rs432, 1, %p265;
	selp.b16 	%rs432, %rs351, %rs353, %p264;
	selp.b64 	%rd344, %rd402, %rd343, %p265;
	selp.b64 	%rd402, %rd342, %rd344, %p264;
$L__BB4_68:
	setp.lt.u32 	%p266, %r44, 65;
	@%p266 bra 	$L__BB4_70;
	ld.shared.u8 	%rs354, [_ZZN3cub18CUB_300001_SM_10006detail6reduce28DeviceReduceSingleTileKernelINS2_10policy_hubIN4cuda3std3__45tupleIJblEEEjN6thrust24THRUST_300001_SM_1000_NS8cuda_cub9__find_if7functorIS9_EEE10Policy1000ENSB_12zip_iteratorINS8_IJNSD_26transform_input_iterator_tIbNSB_6detail15normal_iteratorINSB_10device_ptrIcEEEENSK_10functional5actorINSP_9compositeIJNSP_16operator_adaptorINS7_8equal_toIvEEEENSQ_INSP_8argumentILj0EEEEENSQ_INSP_5valueINSB_16device_referenceIcEEEEEEEEEEEEENSB_17counting_iteratorIlNSB_11use_defaultES18_S18_EEEEEEEPS9_jSF_S9_S9_NS7_10__identityEEEvT0_T1_T2_T3_T4_T6_E12temp_storage+40];
	ld.shared.u64 	%rd345, [_ZZN3cub18CUB_300001_SM_10006detail6reduce28DeviceReduceSingleTileKernelINS2_10policy_hubIN4cuda3std3__45tupleIJblEEEjN6thrust24THRUST_300001_SM_1000_NS8cuda_cub9__find_if7functorIS9_EEE10Policy1000ENSB_12zip_iteratorINS8_IJNSD_26transform_input_iterator_tIbNSB_6detail15normal_iteratorINSB_10device_ptrIcEEEENSK_10functional5actorINSP_9compositeIJNSP_16operator_adaptorINS7_8equal_toIvEEEENSQ_INSP_8argumentILj0EEEEENSQ_INSP_5valueINSB_16device_referenceIcEEEEEEEEEEEEENSB_17counting_iteratorIlNSB_11use_defaultES18_S18_EEEEEEEPS9_jSF_S9_S9_NS7_10__identityEEEvT0_T1_T2_T3_T4_T6_E12temp_storage+48];
	and.b16  	%rs355, %rs432, 255;
	setp.eq.s16 	%p267, %rs355, 0;
	setp.eq.s16 	%p268, %rs354, 0;
	min.s64 	%rd346, %rd345, %rd402;
	selp.b16 	%rs356, %rs432, 1, %p268;
	selp.b16 	%rs432, %rs354, %rs356, %p267;
	selp.b64 	%rd347, %rd402, %rd346, %p268;
	selp.b64 	%rd402, %rd345, %rd347, %p267;
$L__BB4_70:
	setp.lt.u32 	%p269, %r44, 97;
	@%p269 bra 	$L__BB4_72;
	ld.shared.u8 	%rs357, [_ZZN3cub18CUB_300001_SM_10006detail6reduce28DeviceReduceSingleTileKernelINS2_10policy_hubIN4cuda3std3__45tupleIJblEEEjN6thrust24THRUST_300001_SM_1000_NS8cuda_cub9__find_if7functorIS9_EEE10Policy1000ENSB_12zip_iteratorINS8_IJNSD_26transform_input_iterator_tIbNSB_6detail15normal_iteratorINSB_10device_ptrIcEEEENSK_10functional5actorINSP_9compositeIJNSP_16operator_adaptorINS7_8equal_toIvEEEENSQ_INSP_8argumentILj0EEEEENSQ_INSP_5valueINSB_16device_referenceIcEEEEEEEEEEEEENSB_17counting_iteratorIlNSB_11use_defaultES18_S18_EEEEEEEPS9_jSF_S9_S9_NS7_10__identityEEEvT0_T1_T2_T3_T4_T6_E12temp_storage+56];
	ld.shared.u64 	%rd348, [_ZZN3cub18CUB_300001_SM_10006detail6reduce28DeviceReduceSingleTileKernelINS2_10policy_hubIN4cuda3std3__45tupleIJblEEEjN6thrust24THRUST_300001_SM_1000_NS8cuda_cub9__find_if7functorIS9_EEE10Policy1000ENSB_12zip_iteratorINS8_IJNSD_26transform_input_iterator_tIbNSB_6detail15normal_iteratorINSB_10device_ptrIcEEEENSK_10functional5actorINSP_9compositeIJNSP_16operator_adaptorINS7_8equal_toIvEEEENSQ_INSP_8argumentILj0EEEEENSQ_INSP_5valueINSB_16device_referenceIcEEEEEEEEEEEEENSB_17counting_iteratorIlNSB_11use_defaultES18_S18_EEEEEEEPS9_jSF_S9_S9_NS7_10__identityEEEvT0_T1_T2_T3_T4_T6_E12temp_storage+64];
	and.b16  	%rs358, %rs432, 255;
	setp.eq.s16 	%p270, %rs358, 0;
	setp.eq.s16 	%p271, %rs357, 0;
	min.s64 	%rd349, %rd348, %rd402;
	selp.b16 	%rs359, %rs432, 1, %p271;
	selp.b16 	%rs432, %rs357, %rs359, %p270;
	selp.b64 	%rd350, %rd402, %rd349, %p271;
	selp.b64 	%rd402, %rd348, %rd350, %p270;
$L__BB4_72:
	setp.lt.u32 	%p272, %r44, 129;
	@%p272 bra 	$L__BB4_74;
	ld.shared.u8 	%rs360, [_ZZN3cub18CUB_300001_SM_10006detail6reduce28DeviceReduceSingleTileKernelINS2_10policy_hubIN4cuda3std3__45tupleIJblEEEjN6thrust24THRUST_300001_SM_1000_NS8cuda_cub9__find_if7functorIS9_EEE10Policy1000ENSB_12zip_iteratorINS8_IJNSD_26transform_input_iterator_tIbNSB_6detail15normal_iteratorINSB_10device_ptrIcEEEENSK_10functional5actorINSP_9compositeIJNSP_16operator_adaptorINS7_8equal_toIvEEEENSQ_INSP_8argumentILj0EEEEENSQ_INSP_5valueINSB_16device_referenceIcEEEEEEEEEEEEENSB_17counting_iteratorIlNSB_11use_defaultES18_S18_EEEEEEEPS9_jSF_S9_S9_NS7_10__identityEEEvT0_T1_T2_T3_T4_T6_E12temp_storage+72];
	ld.shared.u64 	%rd351, [_ZZN3cub18CUB_300001_SM_10006detail6reduce28DeviceReduceSingleTileKernelINS2_10policy_hubIN4cuda3std3__45tupleIJblEEEjN6thrust24THRUST_300001_SM_1000_NS8cuda_cub9__find_if7functorIS9_EEE10Policy1000ENSB_12zip_iteratorINS8_IJNSD_26transform_input_iterator_tIbNSB_6detail15normal_iteratorINSB_10device_ptrIcEEEENSK_10functional5actorINSP_9compositeIJNSP_16operator_adaptorINS7_8equal_toIvEEEENSQ_INSP_8argumentILj0EEEEENSQ_INSP_5valueINSB_16device_referenceIcEEEEEEEEEEEEENSB_17counting_iteratorIlNSB_11use_defaultES18_S18_EEEEEEEPS9_jSF_S9_S9_NS7_10__identityEEEvT0_T1_T2_T3_T4_T6_E12temp_storage+80];
	and.b16  	%rs361, %rs432, 255;
	setp.eq.s16 	%p273, %rs361, 0;
	setp.eq.s16 	%p274, %rs360, 0;
	min.s64 	%rd352, %rd351, %rd402;
	selp.b16 	%rs362, %rs432, 1, %p274;
	selp.b16 	%rs432, %rs360, %rs362, %p273;
	selp.b64 	%rd353, %rd402, %rd352, %p274;
	selp.b64 	%rd402, %rd351, %rd353, %p273;
$L__BB4_74:
	setp.lt.u32 	%p275, %r44, 161;
	@%p275 bra 	$L__BB4_76;
	ld.shared.u8 	%rs363, [_ZZN3cub18CUB_300001_SM_10006detail6reduce28DeviceReduceSingleTileKernelINS2_10policy_hubIN4cuda3std3__45tupleIJblEEEjN6thrust24THRUST_300001_SM_1000_NS8cuda_cub9__find_if7functorIS9_EEE10Policy1000ENSB_12zip_iteratorINS8_IJNSD_26transform_input_iterator_tIbNSB_6detail15normal_iteratorINSB_10device_ptrIcEEEENSK_10functional5actorINSP_9compositeIJNSP_16operator_adaptorINS7_8equal_toIvEEEENSQ_INSP_8argumentILj0EEEEENSQ_INSP_5valueINSB_16device_referenceIcEEEEEEEEEEEEENSB_17counting_iteratorIlNSB_11use_defaultES18_S18_EEEEEEEPS9_jSF_S9_S9_NS7_10__identityEEEvT0_T1_T2_T3_T4_T6_E12temp_storage+88];
	ld.shared.u64 	%rd354, [_ZZN3cub18CUB_300001_SM_10006detail6reduce28DeviceReduceSingleTileKernelINS2_10policy_hubIN4cuda3std3__45tupleIJblEEEjN6thrust24THRUST_300001_SM_1000_NS8cuda_cub9__find_if7functorIS9_EEE10Policy1000ENSB_12zip_iteratorINS8_IJNSD_26transform_input_iterator_tIbNSB_6detail15normal_iteratorINSB_10device_ptrIcEEEENSK_10functional5actorINSP_9compositeIJNSP_16operator_adaptorINS7_8equal_toIvEEEENSQ_INSP_8argumentILj0EEEEENSQ_INSP_5valueINSB_16device_referenceIcEEEEEEEEEEEEENSB_17counting_iteratorIlNSB_11use_defaultES18_S18_EEEEEEEPS9_jSF_S9_S9_NS7_10__identityEEEvT0_T1_T2_T3_T4_T6_E12temp_storage+96];
	and.b16  	%rs364, %rs432, 255;
	setp.eq.s16 	%p276, %rs364, 0;
	setp.eq.s16 	%p277, %rs363, 0;
	min.s64 	%rd355, %rd354, %rd402;
	selp.b16 	%rs365, %rs432, 1, %p277;
	selp.b16 	%rs432, %rs363, %rs365, %p276;
	selp.b64 	%rd356, %rd402, %rd355, %p277;
	selp.b64 	%rd402, %rd354, %rd356, %p276;
$L__BB4_76:
	setp.lt.u32 	%p278, %r44, 193;
	@%p278 bra 	$L__BB4_78;
	ld.shared.u8 	%rs366, [_ZZN3cub18CUB_300001_SM_10006detail6reduce28DeviceReduceSingleTileKernelINS2_10policy_hubIN4cuda3std3__45tupleIJblEEEjN6thrust24THRUST_300001_SM_1000_NS8cuda_cub9__find_if7functorIS9_EEE10Policy1000ENSB_12zip_iteratorINS8_IJNSD_26transform_input_iterator_tIbNSB_6detail15normal_iteratorINSB_10device_ptrIcEEEENSK_10functional5actorINSP_9compositeIJNSP_16operator_adaptorINS7_8equal_toIvEEEENSQ_INSP_8argumentILj0EEEEENSQ_INSP_5valueINSB_16device_referenceIcEEEEEEEEEEEEENSB_17counting_iteratorIlNSB_11use_defaultES18_S18_EEEEEEEPS9_jSF_S9_S9_NS7_10__identityEEEvT0_T1_T2_T3_T4_T6_E12temp_storage+104];
	ld.shared.u64 	%rd357, [_ZZN3cub18CUB_300001_SM_10006detail6reduce28DeviceReduceSingleTileKernelINS2_10policy_hubIN4cuda3std3__45tupleIJblEEEjN6thrust24THRUST_300001_SM_1000_NS8cuda_cub9__find_if7functorIS9_EEE10Policy1000ENSB_12zip_iteratorINS8_IJNSD_26transform_input_iterator_tIbNSB_6detail15normal_iteratorINSB_10device_ptrIcEEEENSK_10functional5actorINSP_9compositeIJNSP_16operator_adaptorINS7_8equal_toIvEEEENSQ_INSP_8argumentILj0EEEEENSQ_INSP_5valueINSB_16device_referenceIcEEEEEEEEEEEEENSB_17counting_iteratorIlNSB_11use_defaultES18_S18_EEEEEEEPS9_jSF_S9_S9_NS7_10__identityEEEvT0_T1_T2_T3_T4_T6_E12temp_storage+112];
	and.b16  	%rs367, %rs432, 255;
	setp.eq.s16 	%p279, %rs367, 0;
	setp.eq.s16 	%p280, %rs366, 0;
	min.s64 	%rd358, %rd357, %rd402;
	selp.b16 	%rs368, %rs432, 1, %p280;
	selp.b16 	%rs432, %rs366, %rs368, %p279;
	selp.b64 	%rd359, %rd402, %rd358, %p280;
	selp.b64 	%rd402, %rd357, %rd359, %p279;
$L__BB4_78:
	setp.lt.u32 	%p281, %r44, 225;
	@%p281 bra 	$L__BB4_121;
	ld.shared.u8 	%rs369, [_ZZN3cub18CUB_300001_SM_10006detail6reduce28DeviceReduceSingleTileKernelINS2_10policy_hubIN4cuda3std3__45tupleIJblEEEjN6thrust24THRUST_300001_SM_1000_NS8cuda_cub9__find_if7functorIS9_EEE10Policy1000ENSB_12zip_iteratorINS8_IJNSD_26transform_input_iterator_tIbNSB_6detail15normal_iteratorINSB_10device_ptrIcEEEENSK_10functional5actorINSP_9compositeIJNSP_16operator_adaptorINS7_8equal_toIvEEEENSQ_INSP_8argumentILj0EEEEENSQ_INSP_5valueINSB_16device_referenceIcEEEEEEEEEEEEENSB_17counting_iteratorIlNSB_11use_defaultES18_S18_EEEEEEEPS9_jSF_S9_S9_NS7_10__identityEEEvT0_T1_T2_T3_T4_T6_E12temp_storage+120];
	ld.shared.u64 	%rd360, [_ZZN3cub18CUB_300001_SM_10006detail6reduce28DeviceReduceSingleTileKernelINS2_10policy_hubIN4cuda3std3__45tupleIJblEEEjN6thrust24THRUST_300001_SM_1000_NS8cuda_cub9__find_if7functorIS9_EEE10Policy1000ENSB_12zip_iteratorINS8_IJNSD_26transform_input_iterator_tIbNSB_6detail15normal_iteratorINSB_10device_ptrIcEEEENSK_10functional5actorINSP_9compositeIJNSP_16operator_adaptorINS7_8equal_toIvEEEENSQ_INSP_8argumentILj0EEEEENSQ_INSP_5valueINSB_16device_referenceIcEEEEEEEEEEEEENSB_17counting_iteratorIlNSB_11use_defaultES18_S18_EEEEEEEPS9_jSF_S9_S9_NS7_10__identityEEEvT0_T1_T2_T3_T4_T6_E12temp_storage+128];
	and.b16  	%rs370, %rs432, 255;
	setp.eq.s16 	%p282, %rs370, 0;
	setp.eq.s16 	%p283, %rs369, 0;
	min.s64 	%rd361, %rd360, %rd402;
	selp.b16 	%rs371, %rs432, 1, %p283;
	selp.b16 	%rs432, %rs369, %rs371, %p282;
	selp.b64 	%rd362, %rd402, %rd361, %p283;
	selp.b64 	%rd402, %rd360, %rd362, %p282;
	bra.uni 	$L__BB4_121;
$L__BB4_80:
	mov.u32 	%r20, %tid.x;
	cvta.to.global.u64 	%rd120, %rd116;
	ld.global.u8 	%rs97, [%rd120];
	cvt.u64.u32 	%rd75, %r20;
	add.s64 	%rd76, %rd2, %rd75;
	ld.global.u8 	%rs99, [%rd76];
	setp.eq.s16 	%p3, %rs99, %rs97;
	add.s32 	%r46, %r20, 256;
	cvt.u64.u32 	%rd121, %r46;
	ld.global.u8 	%rs100, [%rd76+256];
	setp.eq.s16 	%p4, %rs100, %rs97;
	add.s32 	%r47, %r20, 512;
	cvt.u64.u32 	%rd122, %r47;
	add.s64 	%rd123, %rd117, %rd122;
	ld.global.u8 	%rs103, [%rd76+512];
	setp.eq.s16 	%p5, %rs103, %rs97;
	add.s64 	%rd124, %rd123, 256;
	ld.global.u8 	%rs104, [%rd76+768];
	setp.eq.s16 	%p7, %rs104, %rs97;
	or.pred  	%p9, %p3, %p4;
	selp.b64 	%rd125, %rd75, %rd121, %p3;
	add.s64 	%rd126, %rd117, %rd125;
	min.s64 	%rd127, %rd123, %rd126;
	selp.b64 	%rd128, %rd127, %rd126, %p5;
	or.pred  	%p10, %p9, %p5;
	selp.b64 	%rd129, %rd128, %rd123, %p9;
	min.s64 	%rd130, %rd124, %rd129;
	selp.b64 	%rd131, %rd130, %rd129, %p7;
	or.pred  	%p11, %p10, %p7;
	selp.u16 	%rs432, 1, 0, %p11;
	selp.b64 	%rd402, %rd131, %rd124, %p10;
	add.s32 	%r21, %r44, -1024;
	setp.lt.u32 	%p12, %r21, 1024;
	mov.b32 	%r428, 1024;
	@%p12 bra 	$L__BB4_84;
	mov.b32 	%r428, 1024;
$L__BB4_82:
	cvt.u64.u32 	%rd132, %r428;
	add.s64 	%rd133, %rd75, %rd132;
	add.s64 	%rd134, %rd76, %rd132;
	add.s64 	%rd135, %rd133, %rd117;
	ld.global.u8 	%rs105, [%rd134];
	setp.eq.s16 	%p13, %rs105, %rs97;
	add.s64 	%rd136, %rd135, 256;
	ld.global.u8 	%rs107, [%rd134+256];
	setp.eq.s16 	%p14, %rs107, %rs97;
	selp.u16 	%rs108, 1, 0, %p14;
	add.s64 	%rd137, %rd135, 512;
	ld.global.u8 	%rs109, [%rd134+512];
	setp.eq.s16 	%p15, %rs109, %rs97;
	selp.u16 	%rs110, 1, 0, %p15;
	add.s64 	%rd138, %rd135, 768;
	ld.global.u8 	%rs111, [%rd134+768];
	setp.eq.s16 	%p16, %rs111, %rs97;
	selp.u16 	%rs112, 1, 0, %p16;
	and.b16  	%rs113, %rs432, 255;
	setp.eq.s16 	%p17, %rs113, 0;
	selp.u16 	%rs114, 1, 0, %p13;
	min.s64 	%rd139, %rd135, %rd402;
	selp.b16 	%rs115, 1, %rs432, %p13;
	selp.b64 	%rd140, %rd139, %rd402, %p13;
	selp.b16 	%rs116, %rs114, %rs115, %p17;
	and.b16  	%rs117, %rs116, 255;
	selp.b64 	%rd141, %rd135, %rd140, %p17;
	setp.eq.s16 	%p18, %rs117, 0;
	min.s64 	%rd142, %rd136, %rd141;
	selp.b16 	%rs118, 1, %rs116, %p14;
	selp.b64 	%rd143, %rd142, %rd141, %p14;
	selp.b16 	%rs119, %rs108, %rs118, %p18;
	and.b16  	%rs120, %rs119, 255;
	selp.b64 	%rd144, %rd136, %rd143, %p18;
	setp.eq.s16 	%p19, %rs120, 0;
	min.s64 	%rd145, %rd137, %rd144;
	selp.b16 	%rs121, 1, %rs119, %p15;
	selp.b64 	%rd146, %rd145, %rd144, %p15;
	selp.b16 	%rs122, %rs110, %rs121, %p19;
	and.b16  	%rs123, %rs122, 255;
	selp.b64 	%rd147, %rd137, %rd146, %p19;
	setp.eq.s16 	%p20, %rs123, 0;
	min.s64 	%rd148, %rd138, %rd147;
	selp.b16 	%rs124, 1, %rs122, %p16;
	selp.b64 	%rd149, %rd148, %rd147, %p16;
	selp.b16 	%rs432, %rs112, %rs124, %p20;
	selp.b64 	%rd402, %rd138, %rd149, %p20;
	sub.s32 	%r49, %r44, %r428;
	setp.lt.u32 	%p21, %r49, 1024;
	@%p21 bra 	$L__BB4_97;
	add.s32 	%r428, %r428, 1024;
	setp.le.u32 	%p22, %r428, %r21;
	@%p22 bra 	$L__BB4_82;
$L__BB4_84:
	setp.le.u32 	%p23, %r44, %r428;
	sub.s32 	%r50, %r44, %r428;
	setp.ge.s32 	%p24, %r20, %r50;
	or.pred  	%p25, %p23, %p24;
	@%p25 bra 	$L__BB4_97;
	not.b32 	%r52, %r20;
	add.s32 	%r53, %r44, %r52;
	sub.s32 	%r25, %r53, %r428;
	shr.u32 	%r54, %r25, 8;
	add.s32 	%r26, %r54, 1;
	and.b32  	%r27, %r26, 7;
	setp.lt.u32 	%p26, %r25, 1792;
	mov.u32 	%r433, %r20;
	@%p26 bra 	$L__BB4_89;
	or.b32  	%r431, %r20, 1024;
	add.s32 	%r430, %r20, %r428;
	and.b32  	%r55, %r26, 33554424;
	neg.s32 	%r429, %r55;
$L__BB4_87:
	.pragma "nounroll";
	cvt.u64.u32 	%rd151, %r430;
	add.s64 	%rd152, %rd2, %rd151;
	add.s64 	%rd153, %rd117, %rd151;
	ld.global.u8 	%rs126, [%rd152];
	setp.eq.s16 	%p27, %rs126, %rs97;
	selp.u16 	%rs128, 1, 0, %p27;
	and.b16  	%rs129, %rs432, 255;
	setp.ne.s16 	%p29, %rs129, 0;
	and.pred  	%p30, %p29, %p27;
	min.s64 	%rd154, %rd153, %rd402;
	setp.eq.s16 	%p31, %rs129, 0;
	selp.b16 	%rs130, %rs128, %rs432, %p31;
	selp.b64 	%rd155, %rd153, %rd402, %p31;
	selp.b16 	%rs131, 1, %rs130, %p30;
	and.b16  	%rs132, %rs131, 255;
	selp.b64 	%rd156, %rd154, %rd155, %p30;
	add.s32 	%r56, %r430, 256;
	cvt.u64.u32 	%rd157, %r56;
	add.s64 	%rd158, %rd2, %rd157;
	add.s64 	%rd159, %rd117, %rd157;
	ld.global.u8 	%rs133, [%rd158];
	setp.eq.s16 	%p32, %rs133, %rs97;
	selp.u16 	%rs134, 1, 0, %p32;
	setp.ne.s16 	%p34, %rs132, 0;
	and.pred  	%p35, %p34, %p32;
	min.s64 	%rd160, %rd159, %rd156;
	setp.eq.s16 	%p36, %rs132, 0;
	selp.b16 	%rs135, %rs134, %rs131, %p36;
	selp.b64 	%rd161, %rd159, %rd156, %p36;
	selp.b16 	%rs136, 1, %rs135, %p35;
	and.b16  	%rs137, %rs136, 255;
	selp.b64 	%rd162, %rd160, %rd161, %p35;
	add.s32 	%r57, %r430, 512;
	cvt.u64.u32 	%rd163, %r57;
	add.s64 	%rd164, %rd2, %rd163;
	add.s64 	%rd165, %rd117, %rd163;
	ld.global.u8 	%rs138, [%rd164];
	setp.eq.s16 	%p37, %rs138, %rs97;
	selp.u16 	%rs139, 1, 0, %p37;
	setp.ne.s16 	%p39, %rs137, 0;
	and.pred  	%p40, %p39, %p37;
	min.s64 	%rd166, %rd165, %rd162;
	setp.eq.s16 	%p41, %rs137, 0;
	selp.b16 	%rs140, %rs139, %rs136, %p41;
	selp.b64 	%rd167, %rd165, %rd162, %p41;
	selp.b16 	%rs141, 1, %rs140, %p40;
	and.b16  	%rs142, %rs141, 255;
	selp.b64 	%rd168, %rd166, %rd167, %p40;
	add.s32 	%r58, %r430, 768;
	cvt.u64.u32 	%rd169, %r58;
	add.s64 	%rd170, %rd2, %rd169;
	add.s64 	%rd171, %rd117, %rd169;
	ld.global.u8 	%rs143, [%rd170];
	setp.eq.s16 	%p42, %rs143, %rs97;
	selp.u16 	%rs144, 1, 0, %p42;
	setp.ne.s16 	%p44, %rs142, 0;
	and.pred  	%p45, %p44, %p42;
	min.s64 	%rd172, %rd171, %rd168;
	setp.eq.s16 	%p46, %rs142, 0;
	selp.b16 	%rs145, %rs144, %rs141, %p46;
	selp.b64 	%rd173, %rd171, %rd168, %p46;
	selp.b16 	%rs146, 1, %rs145, %p45;
	and.b16  	%rs147, %rs146, 255;
	selp.b64 	%rd174, %rd172, %rd173, %p45;
	add.s32 	%r59, %r430, 1024;
	cvt.u64.u32 	%rd175, %r59;
	add.s64 	%rd176, %rd2, %rd175;
	add.s64 	%rd177, %rd117, %rd175;
	ld.global.u8 	%rs148, [%rd176];
	setp.eq.s16 	%p47, %rs148, %rs97;
	selp.u16 	%rs149, 1, 0, %p47;
	setp.ne.s16 	%p49, %rs147, 0;
	and.pred  	%p50, %p49, %p47;
	min.s64 	%rd178, %rd177, %rd174;
	setp.eq.s16 	%p51, %rs147, 0;
	selp.b16 	%rs150, %rs149, %rs146, %p51;
	selp.b64 	%rd179, %rd177, %rd174, %p51;
	selp.b16 	%rs151, 1, %rs150, %p50;
	and.b16  	%rs152, %rs151, 255;
	selp.b64 	%rd180, %rd178, %rd179, %p50;
	add.s32 	%r60, %r430, 1280;
	cvt.u64.u32 	%rd181, %r60;
	add.s64 	%rd182, %rd2, %rd181;
	add.s64 	%rd183, %rd117, %rd181;
	ld.global.u8 	%rs153, [%rd182];
	setp.eq.s16 	%p52, %rs153, %rs97;
	selp.u16 	%rs154, 1, 0, %p52;
	setp.ne.s16 	%p54, %rs152, 0;
	and.pred  	%p55, %p54, %p52;
	min.s64 	%rd184, %rd183, %rd180;
	setp.eq.s16 	%p56, %rs152, 0;
	selp.b16 	%rs155, %rs154, %rs151, %p56;
	selp.b64 	%rd185, %rd183, %rd180, %p56;
	selp.b16 	%rs156, 1, %rs155, %p55;
	and.b16  	%rs157, %rs156, 255;
	selp.b64 	%rd186, %rd184, %rd185, %p55;
	add.s32 	%r61, %r430, 1536;
	cvt.u64.u32 	%rd187, %r61;
	add.s64 	%rd188, %rd2, %rd187;
	add.s64 	%rd189, %rd117, %rd187;
	ld.global.u8 	%rs158, [%rd188];
	setp.eq.s16 	%p57, %rs158, %rs97;
	selp.u16 	%rs159, 1, 0, %p57;
	setp.ne.s16 	%p59, %rs157, 0;
	and.pred  	%p60, %p59, %p57;
	min.s64 	%rd190, %rd189, %rd186;
	setp.eq.s16 	%p61, %rs157, 0;
	selp.b16 	%rs160, %rs159, %rs156, %p61;
	selp.b64 	%rd191, %rd189, %rd186, %p61;
	selp.b16 	%rs161, 1, %rs160, %p60;
	and.b16  	%rs162, %rs161, 255;
	selp.b64 	%rd192, %rd190, %rd191, %p60;
	add.s32 	%r62, %r430, 1792;
	cvt.u64.u32 	%rd193, %r62;
	add.s64 	%rd194, %rd2, %rd193;
	add.s64 	%rd195, %rd117, %rd193;
	ld.global.u8 	%rs163, [%rd194];
	setp.eq.s16 	%p62, %rs163, %rs97;
	selp.u16 	%rs164, 1, 0, %p62;
	setp.ne.s16 	%p64, %rs162, 0;
	and.pred  	%p65, %p64, %p62;
	min.s64 	%rd196, %rd195, %rd192;
	setp.eq.s16 	%p66, %rs162, 0;
	selp.b16 	%rs165, %rs164, %rs161, %p66;
	selp.b64 	%rd197, %rd195, %rd192, %p66;
	selp.b16 	%rs432, 1, %rs165, %p65;
	selp.b64 	%rd402, %rd196, %rd197, %p65;
	add.s32 	%r431, %r431, 2048;
	add.s32 	%r430, %r430, 2048;
	add.s32 	%r429, %r429, 8;
	setp.ne.s32 	%p67, %r429, 0;
	@%p67 bra 	$L__BB4_87;
	add.s32 	%r433, %r431, -1024;
$L__BB4_89:
	setp.eq.s32 	%p68, %r27, 0;
	@%p68 bra 	$L__BB4_97;
	setp.lt.u32 	%p69, %r27, 4;
	@%p69 bra 	$L__BB4_92;
	add.s32 	%r63, %r433, %r428;
	cvt.u64.u32 	%rd199, %r63;
	add.s64 	%rd200, %rd2, %rd199;
	add.s64 	%rd201, %rd117, %rd199;
	ld.global.u8 	%rs167, [%rd200];
	setp.eq.s16 	%p70, %rs167, %rs97;
	selp.u16 	%rs169, 1, 0, %p70;
	and.b16  	%rs170, %rs432, 255;
	setp.ne.s16 	%p72, %rs170, 0;
	and.pred  	%p73, %p72, %p70;
	min.s64 	%rd202, %rd201, %rd402;
	setp.eq.s16 	%p74, %rs170, 0;
	selp.b16 	%rs171, %rs169, %rs432, %p74;
	selp.b64 	%rd203, %rd201, %rd402, %p74;
	selp.b16 	%rs172, 1, %rs171, %p73;
	and.b16  	%rs173, %rs172, 255;
	selp.b64 	%rd204, %rd202, %rd203, %p73;
	add.s32 	%r64, %r63, 256;
	cvt.u64.u32 	%rd205, %r64;
	add.s64 	%rd206, %rd2, %rd205;
	add.s64 	%rd207, %rd117, %rd205;
	ld.global.u8 	%rs174, [%rd206];
	setp.eq.s16 	%p75, %rs174, %rs97;
	selp.u16 	%rs175, 1, 0, %p75;
	setp.ne.s16 	%p77, %rs173, 0;
	and.pred  	%p78, %p77, %p75;
	min.s64 	%rd208, %rd207, %rd204;
	setp.eq.s16 	%p79, %rs173, 0;
	selp.b16 	%rs176, %rs175, %rs172, %p79;
	selp.b64 	%rd209, %rd207, %rd204, %p79;
	selp.b16 	%rs177, 1, %rs176, %p78;
	and.b16  	%rs178, %rs177, 255;
	selp.b64 	%rd210, %rd208, %rd209, %p78;
	add.s32 	%r65, %r63, 512;
	cvt.u64.u32 	%rd211, %r65;
	add.s64 	%rd212, %rd2, %rd211;
	add.s64 	%rd213, %rd117, %rd211;
	ld.global.u8 	%rs179, [%rd212];
	setp.eq.s16 	%p80, %rs179, %rs97;
	selp.u16 	%rs180, 1, 0, %p80;
	setp.ne.s16 	%p82, %rs178, 0;
	and.pred  	%p83, %p82, %p80;
	min.s64 	%rd214, %rd213, %rd210;
	setp.eq.s16 	%p84, %rs178, 0;
	selp.b16 	%rs181, %rs180, %rs177, %p84;
	selp.b64 	%rd215, %rd213, %rd210, %p84;
	selp.b16 	%rs182, 1, %rs181, %p83;
	and.b16  	%rs183, %rs182, 255;
	selp.b64 	%rd216, %rd214, %rd215, %p83;
	add.s32 	%r66, %r63, 768;
	cvt.u64.u32 	%rd217, %r66;
	add.s64 	%rd218, %rd2, %rd217;
	add.s64 	%rd219, %rd117, %rd217;
	ld.global.u8 	%rs184, [%rd218];
	setp.eq.s16 	%p85, %rs184, %rs97;
	selp.u16 	%rs185, 1, 0, %p85;
	setp.ne.s16 	%p87, %rs183, 0;
	and.pred  	%p88, %p87, %p85;
	min.s64 	%rd220, %rd219, %rd216;
	setp.eq.s16 	%p89, %rs183, 0;
	selp.b16 	%rs186, %rs185, %rs182, %p89;
	selp.b64 	%rd221, %rd219, %rd216, %p89;
	selp.b16 	%rs432, 1, %rs186, %p88;
	selp.b64 	%rd402, %rd220, %rd221, %p88;
	add.s32 	%r433, %r433, 1024;
$L__BB4_92:
	and.b32  	%r67, %r26, 3;
	setp.eq.s32 	%p90, %r67, 0;
	@%p90 bra 	$L__BB4_97;
	setp.eq.s32 	%p91, %r67, 1;
	@%p91 bra 	$L__BB4_95;
	add.s32 	%r68, %r433, %r428;
	cvt.u64.u32 	%rd223, %r68;
	add.s64 	%rd224, %rd2, %rd223;
	add.s64 	%rd225, %rd117, %rd223;
	ld.global.u8 	%rs188, [%rd224];
	setp.eq.s16 	%p92, %rs188, %rs97;
	selp.u16 	%rs190, 1, 0, %p92;
	and.b16  	%rs191, %rs432, 255;
	setp.ne.s16 	%p94, %rs191, 0;
	and.pred  	%p95, %p94, %p92;
	min.s64 	%rd226, %rd225, %rd402;
	setp.eq.s16 	%p96, %rs191, 0;
	selp.b16 	%rs192, %rs190, %rs432, %p96;
	selp.b64 	%rd227, %rd225, %rd402, %p96;
	selp.b16 	%rs193, 1, %rs192, %p95;
	and.b16  	%rs194, %rs193, 255;
	selp.b64 	%rd228, %rd226, %rd227, %p95;
	add.s32 	%r69, %r68, 256;
	cvt.u64.u32 	%rd229, %r69;
	add.s64 	%rd230, %rd2, %rd229;
	add.s64 	%rd231, %rd117, %rd229;
	ld.global.u8 	%rs195, [%rd230];
	setp.eq.s16 	%p97, %rs195, %rs97;
	selp.u16 	%rs196, 1, 0, %p97;
	setp.ne.s16 	%p99, %rs194, 0;
	and.pred  	%p100, %p99, %p97;
	min.s64 	%rd232, %rd231, %rd228;
	setp.eq.s16 	%p101, %rs194, 0;
	selp.b16 	%rs197, %rs196, %rs193, %p101;
	selp.b64 	%rd233, %rd231, %rd228, %p101;
	selp.b16 	%rs432, 1, %rs197, %p100;
	selp.b64 	%rd402, %rd232, %rd233, %p100;
	add.s32 	%r433, %r433, 512;
$L__BB4_95:
	and.b32  	%r70, %r25, 256;
	setp.ne.s32 	%p102, %r70, 0;
	@%p102 bra 	$L__BB4_97;
	add.s32 	%r71, %r433, %r428;
	cvt.u64.u32 	%rd234, %r71;
	add.s64 	%rd235, %rd2, %rd234;
	add.s64 	%rd236, %rd117, %rd234;
	ld.global.u8 	%rs198, [%rd235];
	setp.eq.s16 	%p103, %rs198, %rs97;
	selp.u16 	%rs200, 1, 0, %p103;
	and.b16  	%rs201, %rs432, 255;
	setp.ne.s16 	%p105, %rs201, 0;
	and.pred  	%p106, %p105, %p103;
	min.s64 	%rd237, %rd236, %rd402;
	setp.eq.s16 	%p107, %rs201, 0;
	selp.b16 	%rs202, %rs200, %rs432, %p107;
	selp.b64 	%rd238, %rd236, %rd402, %p107;
	selp.b16 	%rs432, 1, %rs202, %p106;
	selp.b64 	%rd402, %rd237, %rd238, %p106;
$L__BB4_97:
	// begin inline asm
	mov.u32 %r72, %laneid;
	// end inline asm
	cvt.u32.u16 	%r93, %rs432;
	and.b32  	%r74, %r93, 255;
	mov.b32 	%r90, 1;
	mov.b32 	%r91, 31;
	mov.b32 	%r92, -1;
	// begin inline asm
	shfl.sync.down.b32 %r73, %r74, %r90, %r91, %r92;
	// end inline asm
	// begin inline asm
	shfl.sync.down.b32 %r78, %r79, %r90, %r91, %r92;
	// end inline asm
	mov.b64 	{%r84, %r89}, %rd402;
	// begin inline asm
	shfl.sync.down.b32 %r83, %r84, %r90, %r91, %r92;
	// end inline asm
	// begin inline asm
	shfl.sync.down.b32 %r88, %r89, %r90, %r91, %r92;
	// end inline asm
	mov.b64 	%rd93, {%r83, %r88};
	cvt.u16.u32 	%rs77, %r73;
	setp.gt.s32 	%p108, %r72, 30;
	@%p108 bra 	$L__BB4_101;
	and.b16  	%rs203, %rs432, 255;
	setp.eq.s16 	%p109, %rs203, 0;
	and.b16  	%rs204, %rs77, 255;
	setp.eq.s16 	%p110, %rs204, 0;
	or.pred  	%p111, %p109, %p110;
	@%p111 bra 	$L__BB4_100;
	min.s64 	%rd402, %rd93, %rd402;
	mov.b16 	%rs432, 1;
	bra.uni 	$L__BB4_101;
$L__BB4_100:
	setp.eq.s16 	%p112, %rs203, 0;
	selp.b16 	%rs432, %rs77, %rs432, %p112;
	selp.b64 	%rd402, %rd93, %rd402, %p112;
$L__BB4_101:
	cvt.u32.u16 	%r114, %rs432;
	and.b32  	%r95, %r114, 255;
	mov.b32 	%r111, 2;
	mov.b32 	%r112, 31;
	mov.b32 	%r113, -1;
	// begin inline asm
	shfl.sync.down.b32 %r94, %r95, %r111, %r112, %r113;
	// end inline asm
	// begin inline asm
	shfl.sync.down.b32 %r99, %r100, %r111, %r112, %r113;
	// end inline asm
	mov.b64 	{%r105, %r110}, %rd402;
	// begin inline asm
	shfl.sync.down.b32 %r104, %r105, %r111, %r112, %r113;
	// end inline asm
	// begin inline asm
	shfl.sync.down.b32 %r109, %r110, %r111, %r112, %r113;
	// end inline asm
	mov.b64 	%rd97, {%r104, %r109};
	cvt.u16.u32 	%rs80, %r94;
	setp.gt.s32 	%p113, %r72, 29;
	@%p113 bra 	$L__BB4_105;
	and.b16  	%rs207, %rs432, 255;
	setp.eq.s16 	%p114, %rs207, 0;
	and.b16  	%rs208, %rs80, 255;
	setp.eq.s16 	%p115, %rs208, 0;
	or.pred  	%p116, %p114, %p115;
	@%p116 bra 	$L__BB4_104;
	min.s64 	%rd402, %rd97, %rd402;
	mov.b16 	%rs432, 1;
	bra.uni 	$L__BB4_105;
$L__BB4_104:
	setp.eq.s16 	%p117, %rs207, 0;
	selp.b16 	%rs432, %rs80, %rs432, %p117;
	selp.b64 	%rd402, %rd97, %rd402, %p117;
$L__BB4_105:
	cvt.u32.u16 	%r135, %rs432;
	and.b32  	%r116, %r135, 255;
	mov.b32 	%r132, 4;
	mov.b32 	%r133, 31;
	mov.b32 	%r134, -1;
	// begin inline asm
	shfl.sync.down.b32 %r115, %r116, %r132, %r133, %r134;
	// end inline asm
	// begin inline asm
	shfl.sync.down.b32 %r120, %r121, %r132, %r133, %r134;
	// end inline asm
	mov.b64 	{%r126, %r131}, %rd402;
	// begin inline asm
	shfl.sync.down.b32 %r125, %r126, %r132, %r133, %r134;
	// end inline asm
	// begin inline asm
	shfl.sync.down.b32 %r130, %r131, %r132, %r133, %r134;
	// end inline asm
	mov.b64 	%rd101, {%r125, %r130};
	cvt.u16.u32 	%rs83, %r115;
	setp.gt.s32 	%p118, %r72, 27;
	@%p118 bra 	$L__BB4_109;
	and.b16  	%rs211, %rs432, 255;
	setp.eq.s16 	%p119, %rs211, 0;
	and.b16  	%rs212, %rs83, 255;
	setp.eq.s16 	%p120, %rs212, 0;
	or.pred  	%p121, %p119, %p120;
	@%p121 bra 	$L__BB4_108;
	min.s64 	%rd402, %rd101, %rd402;
	mov.b16 	%rs432, 1;
	bra.uni 	$L__BB4_109;
$L__BB4_108:
	setp.eq.s16 	%p122, %rs211, 0;
	selp.b16 	%rs432, %rs83, %rs432, %p122;
	selp.b64 	%rd402, %rd101, %rd402, %p122;
$L__BB4_109:
	cvt.u32.u16 	%r156, %rs432;
	and.b32  	%r137, %r156, 255;
	mov.b32 	%r153, 8;
	mov.b32 	%r154, 31;
	mov.b32 	%r155, -1;
	// begin inline asm
	shfl.sync.down.b32 %r136, %r137, %r153, %r154, %r155;
	// end inline asm
	// begin inline asm
	shfl.sync.down.b32 %r141, %r142, %r153, %r154, %r155;
	// end inline asm
	mov.b64 	{%r147, %r152}, %rd402;
	// begin inline asm
	shfl.sync.down.b32 %r146, %r147, %r153, %r154, %r155;
	// end inline asm
	// begin inline asm
	shfl.sync.down.b32 %r151, %r152, %r153, %r154, %r155;
	// end inline asm
	mov.b64 	%rd105, {%r146, %r151};
	cvt.u16.u32 	%rs86, %r136;
	setp.gt.s32 	%p123, %r72, 23;
	@%p123 bra 	$L__BB4_113;
	and.b16  	%rs215, %rs432, 255;
	setp.eq.s16 	%p124, %rs215, 0;
	and.b16  	%rs216, %rs86, 255;
	setp.eq.s16 	%p125, %rs216, 0;
	or.pred  	%p126, %p124, %p125;
	@%p126 bra 	$L__BB4_112;
	min.s64 	%rd402, %rd105, %rd402;
	mov.b16 	%rs432, 1;
	bra.uni 	$L__BB4_113;
$L__BB4_112:
	setp.eq.s16 	%p127, %rs215, 0;
	selp.b16 	%rs432, %rs86, %rs432, %p127;
	selp.b64 	%rd402, %rd105, %rd402, %p127;
$L__BB4_113:
	cvt.u32.u16 	%r177, %rs432;
	and.b32  	%r158, %r177, 255;
	mov.b32 	%r174, 16;
	mov.b32 	%r175, 31;
	mov.b32 	%r176, -1;
	// begin inline asm
	shfl.sync.down.b32 %r157, %r158, %r174, %r175, %r176;
	// end inline asm
	// begin inline asm
	shfl.sync.down.b32 %r162, %r163, %r174, %r175, %r176;
	// end inline asm
	mov.b64 	{%r168, %r173}, %rd402;
	// begin inline asm
	shfl.sync.down.b32 %r167, %r168, %r174, %r175, %r176;
	// end inline asm
	// begin inline asm
	shfl.sync.down.b32 %r172, %r173, %r174, %r175, %r176;
	// end inline asm
	mov.b64 	%rd109, {%r167, %r172};
	cvt.u16.u32 	%rs89, %r157;
	setp.gt.s32 	%p128, %r72, 15;
	@%p128 bra 	$L__BB4_117;
	and.b16  	%rs219, %rs432, 255;
	setp.eq.s16 	%p129, %rs219, 0;
	and.b16  	%rs220, %rs89, 255;
	setp.eq.s16 	%p130, %rs220, 0;
	or.pred  	%p131, %p129, %p130;
	@%p131 bra 	$L__BB4_116;
	min.s64 	%rd402, %rd109, %rd402;
	mov.b16 	%rs432, 1;
	bra.uni 	$L__BB4_117;
$L__BB4_116:
	setp.eq.s16 	%p132, %rs219, 0;
	selp.b16 	%rs432, %rs89, %rs432, %p132;
	selp.b64 	%rd402, %rd109, %rd402, %p132;
$L__BB4_117:
	setp.ne.s32 	%p133, %r72, 0;
	@%p133 bra 	$L__BB4_119;
	shr.u32 	%r178, %r20, 1;
	and.b32  	%r179, %r178, 496;
	mov.u32 	%r180, _ZZN3cub18CUB_300001_SM_10006detail6reduce28DeviceReduceSingleTileKernelINS2_10policy_hubIN4cuda3std3__45tupleIJblEEEjN6thrust24THRUST_300001_SM_1000_NS8cuda_cub9__find_if7functorIS9_EEE10Policy1000ENSB_12zip_iteratorINS8_IJNSD_26transform_input_iterator_tIbNSB_6detail15normal_iteratorINSB_10device_ptrIcEEEENSK_10functional5actorINSP_9compositeIJNSP_16operator_adaptorINS7_8equal_toIvEEEENSQ_INSP_8argumentILj0EEEEENSQ_INSP_5valueINSB_16device_referenceIcEEEEEEEEEEEEENSB_17counting_iteratorIlNSB_11use_defaultES18_S18_EEEEEEEPS9_jSF_S9_S9_NS7_10__identityEEEvT0_T1_T2_T3_T4_T6_E12temp_storage;
	add.s32 	%r181, %r180, %r179;
	st.shared.u8 	[%r181+8], %rs432;
	st.shared.u64 	[%r181+16], %rd402;
$L__BB4_119:
	bar.sync 	0;
	setp.ne.s32 	%p134, %r20, 0;
	@%p134 bra 	$L__BB4_121;
	ld.shared.u8 	%rs223, [_ZZN3cub18CUB_300001_SM_10006detail6reduce28DeviceReduceSingleTileKernelINS2_10policy_hubIN4cuda3std3__45tupleIJblEEEjN6thrust24THRUST_300001_SM_1000_NS8cuda_cub9__find_if7functorIS9_EEE10Policy1000ENSB_12zip_iteratorINS8_IJNSD_26transform_input_iterator_tIbNSB_6detail15normal_iteratorINSB_10device_ptrIcEEEENSK_10functional5actorINSP_9compositeIJNSP_16operator_adaptorINS7_8equal_toIvEEEENSQ_INSP_8argumentILj0EEEEENSQ_INSP_5valueINSB_16device_referenceIcEEEEEEEEEEEEENSB_17counting_iteratorIlNSB_11use_defaultES18_S18_EEEEEEEPS9_jSF_S9_S9_NS7_10__identityEEEvT0_T1_T2_T3_T4_T6_E12temp_storage+24];
	ld.shared.u64 	%rd239, [_ZZN3cub18CUB_300001_SM_10006detail6reduce28DeviceReduceSingleTileKernelINS2_10policy_hubIN4cuda3std3__45tupleIJblEEEjN6thrust24THRUST_300001_SM_1000_NS8cuda_cub9__find_if7functorIS9_EEE10Policy1000ENSB_12zip_iteratorINS8_IJNSD_26transform_input_iterator_tIbNSB_6detail15normal_iteratorINSB_10device_ptrIcEEEENSK_10functional5actorINSP_9compositeIJNSP_16operator_adaptorINS7_8equal_toIvEEEENSQ_INSP_8argumentILj0EEEEENSQ_INSP_5valueINSB_16device_referenceIcEEEEEEEEEEEEENSB_17counting_iteratorIlNSB_11use_defaultES18_S18_EEEEEEEPS9_jSF_S9_S9_NS7_10__identityEEEvT0_T1_T2_T3_T4_T6_E12temp_storage+32];
	and.b16  	%rs224, %rs432, 255;
	setp.eq.s16 	%p135, %rs224, 0;
	setp.eq.s16 	%p136, %rs223, 0;
	min.s64 	%rd240, %rd239, %rd402;
	selp.b16 	%rs225, %rs432, 1, %p136;
	selp.b16 	%rs226, %rs223, %rs225, %p135;
	and.b16  	%rs227, %rs226, 255;
	selp.b64 	%rd241, %rd402, %rd240, %p136;
	selp.b64 	%rd242, %rd239, %rd241, %p135;
	ld.shared.u8 	%rs228, [_ZZN3cub18CUB_300001_SM_10006detail6reduce28DeviceReduceSingleTileKernelINS2_10policy_hubIN4cuda3std3__45tupleIJblEEEjN6thrust24THRUST_300001_SM_1000_NS8cuda_cub9__find_if7functorIS9_EEE10Policy1000ENSB_12zip_iteratorINS8_IJNSD_26transform_input_iterator_tIbNSB_6detail15normal_iteratorINSB_10device_ptrIcEEEENSK_10functional5actorINSP_9compositeIJNSP_16operator_adaptorINS7_8equal_toIvEEEENSQ_INSP_8argumentILj0EEEEENSQ_INSP_5valueINSB_16device_referenceIcEEEEEEEEEEEEENSB_17counting_iteratorIlNSB_11use_defaultES18_S18_EEEEEEEPS9_jSF_S9_S9_NS7_10__identityEEEvT0_T1_T2_T3_T4_T6_E12temp_storage+40];
	ld.shared.u64 	%rd243, [_ZZN3cub18CUB_300001_SM_10006detail6reduce28DeviceReduceSingleTileKernelINS2_10policy_hubIN4cuda3std3__45tupleIJblEEEjN6thrust24THRUST_300001_SM_1000_NS8cuda_cub9__find_if7functorIS9_EEE10Policy1000ENSB_12zip_iteratorINS8_IJNSD_26transform_input_iterator_tIbNSB_6detail15normal_iteratorINSB_10device_ptrIcEEEENSK_10functional5actorINSP_9compositeIJNSP_16operator_adaptorINS7_8equal_toIvEEEENSQ_INSP_8argumentILj0EEEEENSQ_INSP_5valueINSB_16device_referenceIcEEEEEEEEEEEEENSB_17counting_iteratorIlNSB_11use_defaultES18_S18_EEEEEEEPS9_jSF_S9_S9_NS7_10__identityEEEvT0_T1_T2_T3_T4_T6_E12temp_storage+48];
	setp.eq.s16 	%p137, %rs227, 0;
	setp.eq.s16 	%p138, %rs228, 0;
	min.s64 	%rd244, %rd243, %rd242;
	selp.b16 	%rs229, %rs226, 1, %p138;
	selp.b16 	%rs230, %rs228, %rs229, %p137;
	and.b16  	%rs231, %rs230, 255;
	selp.b64 	%rd245, %rd242, %rd244, %p138;
	selp.b64 	%rd246, %rd243, %rd245, %p137;
	ld.shared.u8 	%rs232, [_ZZN3cub18CUB_300001_SM_10006detail6reduce28DeviceReduceSingleTileKernelINS2_10policy_hubIN4cuda3std3__45tupleIJblEEEjN6thrust24THRUST_300001_SM_1000_NS8cuda_cub9__find_if7functorIS9_EEE10Policy1000ENSB_12zip_iteratorINS8_IJNSD_26transform_input_iterator_tIbNSB_6detail15normal_iteratorINSB_10device_ptrIcEEEENSK_10functional5actorINSP_9compositeIJNSP_16operator_adaptorINS7_8equal_toIvEEEENSQ_INSP_8argumentILj0EEEEENSQ_INSP_5valueINSB_16device_referenceIcEEEEEEEEEEEEENSB_17counting_iteratorIlNSB_11use_defaultES18_S18_EEEEEEEPS9_jSF_S9_S9_NS7_10__identityEEEvT0_T1_T2_T3_T4_T6_E12temp_storage+56];
	ld.shared.u64 	%rd247, [_ZZN3cub18CUB_300001_SM_10006detail6reduce28DeviceReduceSingleTileKernelINS2_10policy_hubIN4cuda3std3__45tupleIJblEEEjN6thrust24THRUST_300001_SM_1000_NS8cuda_cub9__find_if7functorIS9_EEE10Policy1000ENSB_12zip_iteratorINS8_IJNSD_26transform_input_iterator_tIbNSB_6detail15normal_iteratorINSB_10device_ptrIcEEEENSK_10functional5actorINSP_9compositeIJNSP_16operator_adaptorINS7_8equal_toIvEEEENSQ_INSP_8argumentILj0EEEEENSQ_INSP_5valueINSB_16device_referenceIcEEEEEEEEEEEEENSB_17counting_iteratorIlNSB_11use_defaultES18_S18_EEEEEEEPS9_jSF_S9_S9_NS7_10__identityEEEvT0_T1_T2_T3_T4_T6_E12temp_storage+64];
	setp.eq.s16 	%p139, %rs231, 0;
	setp.eq.s16 	%p140, %rs232, 0;
	min.s64 	%rd248, %rd247, %rd246;
	selp.b16 	%rs233, %rs230, 1, %p140;
	selp.b16 	%rs234, %rs232, %rs233, %p139;
	and.b16  	%rs235, %rs234, 255;
	selp.b64 	%rd249, %rd246, %rd248, %p140;
	selp.b64 	%rd250, %rd247, %rd249, %p139;
	ld.shared.u8 	%rs236, [_ZZN3cub18CUB_300001_SM_10006detail6reduce28DeviceReduceSingleTileKernelINS2_10policy_hubIN4cuda3std3__45tupleIJblEEEjN6thrust24THRUST_300001_SM_1000_NS8cuda_cub9__find_if7functorIS9_EEE10Policy1000ENSB_12zip_iteratorINS8_IJNSD_26transform_input_iterator_tIbNSB_6detail15normal_iteratorINSB_10device_ptrIcEEEENSK_10functional5actorINSP_9compositeIJNSP_16operator_adaptorINS7_8equal_toIvEEEENSQ_INSP_8argumentILj0EEEEENSQ_INSP_5valueINSB_16device_referenceIcEEEEEEEEEEEEENSB_17counting_iteratorIlNSB_11use_defaultES18_S18_EEEEEEEPS9_jSF_S9_S9_NS7_10__identityEEEvT0_T1_T2_T3_T4_T6_E12temp_storage+72];
	ld.shared.u64 	%rd251, [_ZZN3cub18CUB_300001_SM_10006detail6reduce28DeviceReduceSingleTileKernelINS2_10policy_hubIN4cuda3std3__45tupleIJblEEEjN6thrust24THRUST_300001_SM_1000_NS8cuda_cub9__find_if7functorIS9_EEE10Policy1000ENSB_12zip_iteratorINS8_IJNSD_26transform_input_iterator_tIbNSB_6detail15normal_iteratorINSB_10device_ptrIcEEEENSK_10functional5actorINSP_9compositeIJNSP_16operator_adaptorINS7_8equal_toIvEEEENSQ_INSP_8argumentILj0EEEEENSQ_INSP_5valueINSB_16device_referenceIcEEEEEEEEEEEEENSB_17counting_iteratorIlNSB_11use_defaultES18_S18_EEEEEEEPS9_jSF_S9_S9_NS7_10__identityEEEvT0_T1_T2_T3_T4_T6_E12temp_storage+80];
	setp.eq.s16 	%p141, %rs235, 0;
	setp.eq.s16 	%p142, %rs236, 0;
	min.s64 	%rd252, %rd251, %rd250;
	selp.b16 	%rs237, %rs234, 1, %p142;
	selp.b16 	%rs238, %rs236, %rs237, %p141;
	and.b16  	%rs239, %rs238, 255;
	selp.b64 	%rd253, %rd250, %rd252, %p142;
	selp.b64 	%rd254, %rd251, %rd253, %p141;
	ld.shared.u8 	%rs240, [_ZZN3cub18CUB_300001_SM_10006detail6reduce28DeviceReduceSingleTileKernelINS2_10policy_hubIN4cuda3std3__45tupleIJblEEEjN6thrust24THRUST_300001_SM_1000_NS8cuda_cub9__find_if7functorIS9_EEE10Policy1000ENSB_12zip_iteratorINS8_IJNSD_26transform_input_iterator_tIbNSB_6detail15normal_iteratorINSB_10device_ptrIcEEEENSK_10functional5actorINSP_9compositeIJNSP_16operator_adaptorINS7_8equal_toIvEEEENSQ_INSP_8argumentILj0EEEEENSQ_INSP_5valueINSB_16device_referenceIcEEEEEEEEEEEEENSB_17counting_iteratorIlNSB_11use_defaultES18_S18_EEEEEEEPS9_jSF_S9_S9_NS7_10__identityEEEvT0_T1_T2_T3_T4_T6_E12temp_storage+88];
	ld.shared.u64 	%rd255, [_ZZN3cub18CUB_300001_SM_10006detail6reduce28DeviceReduceSingleTileKernelINS2_10policy_hubIN4cuda3std3__45tupleIJblEEEjN6thrust24THRUST_300001_SM_1000_NS8cuda_cub9__find_if7functorIS9_EEE10Policy1000ENSB_12zip_iteratorINS8_IJNSD_26transform_input_iterator_tIbNSB_6detail15normal_iteratorINSB_10device_ptrIcEEEENSK_10functional5actorINSP_9compositeIJNSP_16operator_adaptorINS7_8equal_toIvEEEENSQ_INSP_8argumentILj0EEEEENSQ_INSP_5valueINSB_16device_referenceIcEEEEEEEEEEEEENSB_17counting_iteratorIlNSB_11use_defaultES18_S18_EEEEEEEPS9_jSF_S9_S9_NS7_10__identityEEEvT0_T1_T2_T3_T4_T6_E12temp_storage+96];
	setp.eq.s16 	%p143, %rs239, 0;
	setp.eq.s16 	%p144, %rs240, 0;
	min.s64 	%rd256, %rd255, %rd254;
	selp.b16 	%rs241, %rs238, 1, %p144;
	selp.b16 	%rs242, %rs240, %rs241, %p143;
	and.b16  	%rs243, %rs242, 255;
	selp.b64 	%rd257, %rd254, %rd256, %p144;
	selp.b64 	%rd258, %rd255, %rd257, %p143;
	ld.shared.u8 	%rs244, [_ZZN3cub18CUB_300001_SM_10006detail6reduce28DeviceReduceSingleTileKernelINS2_10policy_hubIN4cuda3std3__45tupleIJblEEEjN6thrust24THRUST_300001_SM_1000_NS8cuda_cub9__find_if7functorIS9_EEE10Policy1000ENSB_12zip_iteratorINS8_IJNSD_26transform_input_iterator_tIbNSB_6detail15normal_iteratorINSB_10device_ptrIcEEEENSK_10functional5actorINSP_9compositeIJNSP_16operator_adaptorINS7_8equal_toIvEEEENSQ_INSP_8argumentILj0EEEEENSQ_INSP_5valueINSB_16device_referenceIcEEEEEEEEEEEEENSB_17counting_iteratorIlNSB_11use_defaultES18_S18_EEEEEEEPS9_jSF_S9_S9_NS7_10__identityEEEvT0_T1_T2_T3_T4_T6_E12temp_storage+104];
	ld.shared.u64 	%rd259, [_ZZN3cub18CUB_300001_SM_10006detail6reduce28DeviceReduceSingleTileKernelINS2_10policy_hubIN4cuda3std3__45tupleIJblEEEjN6thrust24THRUST_300001_SM_1000_NS8cuda_cub9__find_if7functorIS9_EEE10Policy1000ENSB_12zip_iteratorINS8_IJNSD_26transform_input_iterator_tIbNSB_6detail15normal_iteratorINSB_10device_ptrIcEEEENSK_10functional5actorINSP_9compositeIJNSP_16operator_adaptorINS7_8equal_toIvEEEENSQ_INSP_8argumentILj0EEEEENSQ_INSP_5valueINSB_16device_referenceIcEEEEEEEEEEEEENSB_17counting_iteratorIlNSB_11use_defaultES18_S18_EEEEEEEPS9_jSF_S9_S9_NS7_10__identityEEEvT0_T1_T2_T3_T4_T6_E12temp_storage+112];
	setp.eq.s16 	%p145, %rs243, 0;
	setp.eq.s16 	%p146, %rs244, 0;
	min.s64 	%rd260, %rd259, %rd258;
	selp.b16 	%rs245, %rs242, 1, %p146;
	selp.b16 	%rs246, %rs244, %rs245, %p145;
	and.b16  	%rs247, %rs246, 255;
	selp.b64 	%rd261, %rd258, %rd260, %p146;
	selp.b64 	%rd262, %rd259, %rd261, %p145;
	ld.shared.u8 	%rs248, [_ZZN3cub18CUB_300001_SM_10006detail6reduce28DeviceReduceSingleTileKernelINS2_10policy_hubIN4cuda3std3__45tupleIJblEEEjN6thrust24THRUST_300001_SM_1000_NS8cuda_cub9__find_if7functorIS9_EEE10Policy1000ENSB_12zip_iteratorINS8_IJNSD_26transform_input_iterator_tIbNSB_6detail15normal_iteratorINSB_10device_ptrIcEEEENSK_10functional5actorINSP_9compositeIJNSP_16operator_adaptorINS7_8equal_toIvEEEENSQ_INSP_8argumentILj0EEEEENSQ_INSP_5valueINSB_16device_referenceIcEEEEEEEEEEEEENSB_17counting_iteratorIlNSB_11use_defaultES18_S18_EEEEEEEPS9_jSF_S9_S9_NS7_10__identityEEEvT0_T1_T2_T3_T4_T6_E12temp_storage+120];
	ld.shared.u64 	%rd263, [_ZZN3cub18CUB_300001_SM_10006detail6reduce28DeviceReduceSingleTileKernelINS2_10policy_hubIN4cuda3std3__45tupleIJblEEEjN6thrust24THRUST_300001_SM_1000_NS8cuda_cub9__find_if7functorIS9_EEE10Policy1000ENSB_12zip_iteratorINS8_IJNSD_26transform_input_iterator_tIbNSB_6detail15normal_iteratorINSB_10device_ptrIcEEEENSK_10functional5actorINSP_9compositeIJNSP_16operator_adaptorINS7_8equal_toIvEEEENSQ_INSP_8argumentILj0EEEEENSQ_INSP_5valueINSB_16device_referenceIcEEEEEEEEEEEEENSB_17counting_iteratorIlNSB_11use_defaultES18_S18_EEEEEEEPS9_jSF_S9_S9_NS7_10__identityEEEvT0_T1_T2_T3_T4_T6_E12temp_storage+128];
	setp.eq.s16 	%p147, %rs247, 0;
	setp.eq.s16 	%p148, %rs248, 0;
	min.s64 	%rd264, %rd263, %rd262;
	selp.b16 	%rs249, %rs246, 1, %p148;
	selp.b16 	%rs432, %rs248, %rs249, %p147;
	selp.b64 	%rd265, %rd262, %rd264, %p148;
	selp.b64 	%rd402, %rd263, %rd265, %p147;
$L__BB4_121:
	mov.u32 	%r419, %tid.x;
	setp.ne.s32 	%p325, %r419, 0;
	@%p325 bra 	$L__BB4_123;
	setp.eq.s16 	%p326, %rs96, 0;
	and.b16  	%rs420, %rs432, 255;
	setp.eq.s16 	%p327, %rs420, 0;
	min.s64 	%rd390, %rd402, %rd118;
	selp.b16 	%rs421, %rs96, 1, %p327;
	selp.b16 	%rs422, %rs432, %rs421, %p326;
	selp.b64 	%rd391, %rd118, %rd390, %p327;
	selp.b64 	%rd392, %rd402, %rd391, %p326;
	st.global.u8 	[%rd1], %rs422;
	st.global.u64 	[%rd1+8], %rd392;
$L__BB4_123:
	ret;

}
	// .globl	_ZN3cub18CUB_300001_SM_10006detail6reduce18DeviceReduceKernelINS2_10policy_hubIN4cuda3std3__45tupleIJblEEEjN6thrust24THRUST_300001_SM_1000_NS8cuda_cub9__find_if7functorIS9_EEE10Policy1000ENSB_12zip_iteratorINS8_IJNSD_26transform_input_iterator_tIbNSB_6detail15normal_iteratorINSB_10device_ptrIcEEEENSK_10functional5actorINSP_9compositeIJNSP_16operator_adaptorINS7_8equal_toIvEEEENSQ_INSP_8argumentILj0EEEEENSQ_INSP_5valueINSB_16device_referenceIcEEEEEEEEEEEEENSB_17counting_iteratorIlNSB_11use_defaultES18_S18_EEEEEEEjSF_S9_NS7_10__identityEEEvT0_PT3_T1_NS0_13GridEvenShareIS1G_EET2_T4_
.visible .entry _ZN3cub18CUB_300001_SM_10006detail6reduce18DeviceReduceKernelINS2_10policy_hubIN4cuda3std3__45tupleIJblEEEjN6thrust24THRUST_300001_SM_1000_NS8cuda_cub9__find_if7functorIS9_EEE10Policy1000ENSB_12zip_iteratorINS8_IJNSD_26transform_input_iterator_tIbNSB_6detail15normal_iteratorINSB_10device_ptrIcEEEENSK_10functional5actorINSP_9compositeIJNSP_16operator_adaptorINS7_8equal_toIvEEEENSQ_INSP_8argumentILj0EEEEENSQ_INSP_5valueINSB_16device_referenceIcEEEEEEEEEEEEENSB_17counting_iteratorIlNSB_11use_defaultES18_S18_EEEEEEEjSF_S9_NS7_10__identityEEEvT0_PT3_T1_NS0_13GridEvenShareIS1G_EET2_T4_(
	.param .align 8 .b8 _ZN3cub18CUB_300001_SM_10006detail6reduce18DeviceReduceKernelINS2_10policy_hubIN4cuda3std3__45tupleIJblEEEjN6thrust24THRUST_300001_SM_1000_NS8cuda_cub9__find_if7functorIS9_EEE10Policy1000ENSB_12zip_iteratorINS8_IJNSD_26transform_input_iterator_tIbNSB_6detail15normal_iteratorINSB_10device_ptrIcEEEENSK_10functional5actorINSP_9compositeIJNSP_16operator_adaptorINS7_8equal_toIvEEEENSQ_INSP_8argumentILj0EEEEENSQ_INSP_5valueINSB_16device_referenceIcEEEEEEEEEEEEENSB_17counting_iteratorIlNSB_11use_defaultES18_S18_EEEEEEEjSF_S9_NS7_10__identityEEEvT0_PT3_T1_NS0_13GridEvenShareIS1G_EET2_T4__param_0[32],
	.param .u64 .ptr .align 1 _ZN3cub18CUB_300001_SM_10006detail6reduce18DeviceReduceKernelINS2_10policy_hubIN4cuda3std3__45tupleIJblEEEjN6thrust24THRUST_300001_SM_1000_NS8cuda_cub9__find_if7functorIS9_EEE10Policy1000ENSB_12zip_iteratorINS8_IJNSD_26transform_input_iterator_tIbNSB_6detail15normal_iteratorINSB_10device_ptrIcEEEENSK_10functional5actorINSP_9compositeIJNSP_16operator_adaptorINS7_8equal_toIvEEEENSQ_INSP_8argumentILj0EEEEENSQ_INSP_5valueINSB_16device_referenceIcEEEEEEEEEEEEENSB_17counting_iteratorIlNSB_11use_defaultES18_S18_EEEEEEEjSF_S9_NS7_10__identityEEEvT0_PT3_T1_NS0_13GridEvenShareIS1G_EET2_T4__param_1,
	.param .u32 _ZN3cub18CUB_300001_SM_10006detail6reduce18DeviceReduceKernelINS2_10policy_hubIN4cuda3std3__45tupleIJblEEEjN6thrust24THRUST_300001_SM_1000_NS8cuda_cub9__find_if7functorIS9_EEE10Policy1000ENSB_12zip_iteratorINS8_IJNSD_26transform_input_iterator_tIbNSB_6detail15normal_iteratorINSB_10device_ptrIcEEEENSK_10functional5actorINSP_9compositeIJNSP_16operator_adaptorINS7_8equal_toIvEEEENSQ_INSP_8argumentILj0EEEEENSQ_INSP_5valueINSB_16device_referenceIcEEEEEEEEEEEEENSB_17counting_iteratorIlNSB_11use_defaultES18_S18_EEEEEEEjSF_S9_NS7_10__identityEEEvT0_PT3_T1_NS0_13GridEvenShareIS1G_EET2_T4__param_2,
	.param .align 4 .b8 _ZN3cub18CUB_300001_SM_10006detail6reduce18DeviceReduceKernelINS2_10policy_hubIN4cuda3std3__45tupleIJblEEEjN6thrust24THRUST_300001_SM_1000_NS8cuda_cub9__find_if7functorIS9_EEE10Policy1000ENSB_12zip_iteratorINS8_IJNSD_26transform_input_iterator_tIbNSB_6detail15normal_iteratorINSB_10device_ptrIcEEEENSK_10functional5actorINSP_9compositeIJNSP_16operator_adaptorINS7_8equal_toIvEEEENSQ_INSP_8argumentILj0EEEEENSQ_INSP_5valueINSB_16device_referenceIcEEEEEEEEEEEEENSB_17counting_iteratorIlNSB_11use_defaultES18_S18_EEEEEEEjSF_S9_NS7_10__identityEEEvT0_PT3_T1_NS0_13GridEvenShareIS1G_EET2_T4__param_3[40],
	.param .align 1 .b8 _ZN3cub18CUB_300001_SM_10006detail6reduce18DeviceReduceKernelINS2_10policy_hubIN4cuda3std3__45tupleIJblEEEjN6thrust24THRUST_300001_SM_1000_NS8cuda_cub9__find_if7functorIS9_EEE10Policy1000ENSB_12zip_iteratorINS8_IJNSD_26transform_input_iterator_tIbNSB_6detail15normal_iteratorINSB_10device_ptrIcEEEENSK_10functional5actorINSP_9compositeIJNSP_16operator_adaptorINS7_8equal_toIvEEEENSQ_INSP_8argumentILj0EEEEENSQ_INSP_5valueINSB_16device_referenceIcEEEEEEEEEEEEENSB_17counting_iteratorIlNSB_11use_defaultES18_S18_EEEEEEEjSF_S9_NS7_10__identityEEEvT0_PT3_T1_NS0_13GridEvenShareIS1G_EET2_T4__param_4[1],
	.param .align 1 .b8 _ZN3cub18CUB_300001_SM_10006detail6reduce18DeviceReduceKernelINS2_10policy_hubIN4cuda3std3__45tupleIJblEEEjN6thrust24THRUST_300001_SM_1000_NS8cuda_cub9__find_if7functorIS9_EEE10Policy1000ENSB_12zip_iteratorINS8_IJNSD_26transform_input_iterator_tIbNSB_6detail15normal_iteratorINSB_10device_ptrIcEEEENSK_10functional5actorINSP_9compositeIJNSP_16operator_adaptorINS7_8equal_toIvEEEENSQ_INSP_8argumentILj0EEEEENSQ_INSP_5valueINSB_16device_referenceIcEEEEEEEEEEEEENSB_17counting_iteratorIlNSB_11use_defaultES18_S18_EEEEEEEjSF_S9_NS7_10__identityEEEvT0_PT3_T1_NS0_13GridEvenShareIS1G_EET2_T4__param_5[1]
)
.maxntid 256
{
	.reg .pred 	%p<325>;
	.reg .b16 	%rs<457>;
	.reg .b32 	%r<478>;
	.reg .b64 	%rd<452>;
	// demoted variable
	.shared .align 8 .b8 _ZZN3cub18CUB_300001_SM_10006detail6reduce18DeviceReduceKernelINS2_10policy_hubIN4cuda3std3__45tupleIJblEEEjN6thrust24THRUST_300001_SM_1000_NS8cuda_cub9__find_if7functorIS9_EEE10Policy1000ENSB_12zip_iteratorINS8_IJNSD_26transform_input_iterator_tIbNSB_6detail15normal_iteratorINSB_10device_ptrIcEEEENSK_10functional5actorINSP_9compositeIJNSP_16operator_adaptorINS7_8equal_toIvEEEENSQ_INSP_8argumentILj0EEEEENSQ_INSP_5valueINSB_16device_referenceIcEEEEEEEEEEEEENSB_17counting_iteratorIlNSB_11use_defaultES18_S18_EEEEEEEjSF_S9_NS7_10__identityEEEvT0_PT3_T1_NS0_13GridEvenShareIS1G_EET2_T4_E12temp_storage[152];
	ld.param.u64 	%rd114, [_ZN3cub18CUB_300001_SM_10006detail6reduce18DeviceReduceKernelINS2_10policy_hubIN4cuda3std3__45tupleIJblEEEjN6thrust24THRUST_300001_SM_1000_NS8cuda_cub9__find_if7functorIS9_EEE10Policy1000ENSB_12zip_iteratorINS8_IJNSD_26transform_input_iterator_tIbNSB_6detail15normal_iteratorINSB_10device_ptrIcEEEENSK_10functional5actorINSP_9compositeIJNSP_16operator_adaptorINS7_8equal_toIvEEEENSQ_INSP_8argumentILj0EEEEENSQ_INSP_5valueINSB_16device_referenceIcEEEEEEEEEEEEENSB_17counting_iteratorIlNSB_11use_defaultES18_S18_EEEEEEEjSF_S9_NS7_10__identityEEEvT0_PT3_T1_NS0_13GridEvenShareIS1G_EET2_T4__param_0+24];
	ld.param.u64 	%rd113, [_ZN3cub18CUB_300001_SM_10006detail6reduce18DeviceReduceKernelINS2_10policy_hubIN4cuda3std3__45tupleIJblEEEjN6thrust24THRUST_300001_SM_1000_NS8cuda_cub9__find_if7functorIS9_EEE10Policy1000ENSB_12zip_iteratorINS8_IJNSD_26transform_input_iterator_tIbNSB_6detail15normal_iteratorINSB_10device_ptrIcEEEENSK_10functional5actorINSP_9compositeIJNSP_16operator_adaptorINS7_8equal_toIvEEEENSQ_INSP_8argumentILj0EEEEENSQ_INSP_5valueINSB_16device_referenceIcEEEEEEEEEEEEENSB_17counting_iteratorIlNSB_11use_defaultES18_S18_EEEEEEEjSF_S9_NS7_10__identityEEEvT0_PT3_T1_NS0_13GridEvenShareIS1G_EET2_T4__param_0+16];
	ld.param.u32 	%r1, [_ZN3cub18CUB_300001_SM_10006detail6reduce18DeviceReduceKernelINS2_10policy_hubIN4cuda3std3__45tupleIJblEEEjN6thrust24THRUST_300001_SM_1000_NS8cuda_cub9__find_if7functorIS9_EEE10Policy1000ENSB_12zip_iteratorINS8_IJNSD_26transform_input_iterator_tIbNSB_6detail15normal_iteratorINSB_10device_ptrIcEEEENSK_10functional5actorINSP_9compositeIJNSP_16operator_adaptorINS7_8equal_toIvEEEENSQ_INSP_8argumentILj0EEEEENSQ_INSP_5valueINSB_16device_referenceIcEEEEEEEEEEEEENSB_17counting_iteratorIlNSB_11use_defaultES18_S18_EEEEEEEjSF_S9_NS7_10__identityEEEvT0_PT3_T1_NS0_13GridEvenShareIS1G_EET2_T4__param_3+20];
	ld.param.u32 	%r2, [_ZN3cub18CUB_300001_SM_10006detail6reduce18DeviceReduceKernelINS2_10policy_hubIN4cuda3std3__45tupleIJblEEEjN6thrust24THRUST_300001_SM_1000_NS8cuda_cub9__find_if7functorIS9_EEE10Policy1000ENSB_12zip_iteratorINS8_IJNSD_26transform_input_iterator_tIbNSB_6detail15normal_iteratorINSB_10device_ptrIcEEEENSK_10functional5actorINSP_9compositeIJNSP_16operator_adaptorINS7_8equal_toIvEEEENSQ_INSP_8argumentILj0EEEEENSQ_INSP_5valueINSB_16device_referenceIcEEEEEEEEEEEEENSB_17counting_iteratorIlNSB_11use_defaultES18_S18_EEEEEEEjSF_S9_NS7_10__identityEEEvT0_PT3_T1_NS0_13GridEvenShareIS1G_EET2_T4__param_3+24];
	ld.param.u64 	%rd112, [_ZN3cub18CUB_300001_SM_10006detail6reduce18DeviceReduceKernelINS2_10policy_hubIN4cuda3std3__45tupleIJblEEEjN6thrust24THRUST_300001_SM_1000_NS8cuda_cub9__find_if7functorIS9_EEE10Policy1000ENSB_12zip_iteratorINS8_IJNSD_26transform_input_iterator_tIbNSB_6detail15normal_iteratorINSB_10device_ptrIcEEEENSK_10functional5actorINSP_9compositeIJNSP_16operator_adaptorINS7_8equal_toIvEEEENSQ_INSP_8argumentILj0EEEEENSQ_INSP_5valueINSB_16device_referenceIcEEEEEEEEEEEEENSB_17counting_iteratorIlNSB_11use_defaultES18_S18_EEEEEEEjSF_S9_NS7_10__identityEEEvT0_PT3_T1_NS0_13GridEvenShareIS1G_EET2_T4__param_0];
	cvta.to.global.u64 	%rd1, %rd112;
	mov.u32 	%r3, %ctaid.x;
	shl.b32 	%r4, %r2, 10;
	shl.b32 	%r5, %r3, 10;
	sub.s32 	%r6, %r1, %r5;
	setp.gt.u32 	%p1, %r6, 1023;
	@%p1 bra 	$L__BB5_78;
	mov.u32 	%r7, %tid.x;
	setp.ge.u32 	%p148, %r7, %r6;
	mov.b16 	%rs426, 0;
	mov.b64 	%rd421, 0;
	mov.u32 	%r465, %r7;
	@%p148 bra 	$L__BB5_3;
	add.s32 	%r211, %r5, %r7;
	cvt.u64.u32 	%rd267, %r211;
	cvta.to.global.u64 	%rd268, %rd113;
	add.s64 	%rd269, %rd1, %rd267;
	add.s64 	%rd421, %rd114, %rd267;
	ld.global.u8 	%rs249, [%rd269];
	ld.global.u8 	%rs250, [%rd268];
	setp.eq.s16 	%p149, %rs249, %rs250;
	selp.u16 	%rs426, 1, 0, %p149;
	add.s32 	%r465, %r7, 256;
$L__BB5_3:
	setp.ge.u32 	%p150, %r465, %r6;
	@%p150 bra 	$L__BB5_16;
	cvta.to.global.u64 	%rd271, %rd113;
	ld.global.u8 	%rs3, [%rd271];
	not.b32 	%r212, %r465;
	add.s32 	%r10, %r1, %r212;
	sub.s32 	%r213, %r10, %r5;
	shr.u32 	%r214, %r213, 8;
	add.s32 	%r11, %r214, 1;
	and.b32  	%r12, %r11, 7;
	setp.lt.u32 	%p151, %r213, 1792;
	@%p151 bra 	$L__BB5_8;
	add.s32 	%r464, %r465, 1024;
	add.s32 	%r463, %r465, %r5;
	and.b32  	%r215, %r11, 33554424;
	neg.s32 	%r462, %r215;
$L__BB5_6:
	.pragma "nounroll";
	cvt.u64.u32 	%rd272, %r463;
	add.s64 	%rd273, %rd1, %rd272;
	add.s64 	%rd274, %rd114, %rd272;
	ld.global.u8 	%rs252, [%rd273];
	setp.eq.s16 	%p152, %rs252, %rs3;
	selp.u16 	%rs254, 1, 0, %p152;
	and.b16  	%rs255, %rs426, 255;
	setp.ne.s16 	%p154, %rs255, 0;
	and.pred  	%p155, %p154, %p152;
	min.s64 	%rd275, %rd274, %rd421;
	setp.eq.s16 	%p156, %rs255, 0;
	selp.b64 	%rd276, %rd274, %rd421, %p156;
	selp.b16 	%rs256, %rs254, %rs426, %p156;
	selp.b64 	%rd277, %rd275, %rd276, %p155;
	selp.b16 	%rs257, 1, %rs256, %p155;
	and.b16  	%rs258, %rs257, 255;
	add.s32 	%r216, %r463, 256;
	cvt.u64.u32 	%rd278, %r216;
	add.s64 	%rd279, %rd1, %rd278;
	add.s64 	%rd280, %rd114, %rd278;
	ld.global.u8 	%rs259, [%rd279];
	setp.eq.s16 	%p157, %rs259, %rs3;
	selp.u16 	%rs260, 1, 0, %p157;
	setp.ne.s16 	%p159, %rs258, 0;
	and.pred  	%p160, %p159, %p157;
	min.s64 	%rd281, %rd280, %rd277;
	setp.eq.s16 	%p161, %rs258, 0;
	selp.b64 	%rd282, %rd280, %rd277, %p161;
	selp.b16 	%rs261, %rs260, %rs257, %p161;
	selp.b64 	%rd283, %rd281, %rd282, %p160;
	selp.b16 	%rs262, 1, %rs261, %p160;
	and.b16  	%rs263, %rs262, 255;
	add.s32 	%r217, %r463, 512;
	cvt.u64.u32 	%rd284, %r217;
	add.s64 	%rd285, %rd1, %rd284;
	add.s64 	%rd286, %rd114, %rd284;
	ld.global.u8 	%rs264, [%rd285];
	setp.eq.s16 	%p162, %rs264, %rs3;
	selp.u16 	%rs265, 1, 0, %p162;
	setp.ne.s16 	%p164, %rs263, 0;
	and.pred  	%p165, %p164, %p162;
	min.s64 	%rd287, %rd286, %rd283;
	setp.eq.s16 	%p166, %rs263, 0;
	selp.b64 	%rd288, %rd286, %rd283, %p166;
	selp.b16 	%rs266, %rs265, %rs262, %p166;
	selp.b64 	%rd289, %rd287, %rd288, %p165;
	selp.b16 	%rs267, 1, %rs266, %p165;
	and.b16  	%rs268, %rs267, 255;
	add.s32 	%r218, %r463, 768;
	cvt.u64.u32 	%rd290, %r218;
	add.s64 	%rd291, %rd1, %rd290;
	add.s64 	%rd292, %rd114, %rd290;
	ld.global.u8 	%rs269, [%rd291];
	setp.eq.s16 	%p167, %rs269, %rs3;
	selp.u16 	%rs270, 1, 0, %p167;
	setp.ne.s16 	%p169, %rs268, 0;
	and.pred  	%p170, %p169, %p167;
	min.s64 	%rd293, %rd292, %rd289;
	setp.eq.s16 	%p171, %rs268, 0;
	selp.b64 	%rd294, %rd292, %rd289, %p171;
	selp.b16 	%rs271, %rs270, %rs267, %p171;
	selp.b64 	%rd295, %rd293, %rd294, %p170;
	selp.b16 	%rs272, 1, %rs271, %p170;
	and.b16  	%rs273, %rs272, 255;
	add.s32 	%r219, %r463, 1024;
	cvt.u64.u32 	%rd296, %r219;
	add.s64 	%rd297, %rd1, %rd296;
	add.s64 	%rd298, %rd114, %rd296;
	ld.global.u8 	%rs274, [%rd297];
	setp.eq.s16 	%p172, %rs274, %rs3;
	selp.u16 	%rs275, 1, 0, %p172;
	setp.ne.s16 	%p174, %rs273, 0;
	and.pred  	%p175, %p174, %p172;
	min.s64 	%rd299, %rd298, %rd295;
	setp.eq.s16 	%p176, %rs273, 0;
	selp.b64 	%rd300, %rd298, %rd295, %p176;
	selp.b16 	%rs276, %rs275, %rs272, %p176;
	selp.b64 	%rd301, %rd299, %rd300, %p175;
	selp.b16 	%rs277, 1, %rs276, %p175;
	and.b16  	%rs278, %rs277, 255;
	add.s32 	%r220, %r463, 1280;
	cvt.u64.u32 	%rd302, %r220;
	add.s64 	%rd303, %rd1, %rd302;
	add.s64 	%rd304, %rd114, %rd302;
	ld.global.u8 	%rs279, [%rd303];
	setp.eq.s16 	%p177, %rs279, %rs3;
	selp.u16 	%rs280, 1, 0, %p177;
	setp.ne.s16 	%p179, %rs278, 0;
	and.pred  	%p180, %p179, %p177;
	min.s64 	%rd305, %rd304, %rd301;
	setp.eq.s16 	%p181, %rs278, 0;
	selp.b64 	%rd306, %rd304, %rd301, %p181;
	selp.b16 	%rs281, %rs280, %rs277, %p181;
	selp.b64 	%rd307, %rd305, %rd306, %p180;
	selp.b16 	%rs282, 1, %rs281, %p180;
	and.b16  	%rs283, %rs282, 255;
	add.s32 	%r221, %r463, 1536;
	cvt.u64.u32 	%rd308, %r221;
	add.s64 	%rd309, %rd1, %rd308;
	add.s64 	%rd310, %rd114, %rd308;
	ld.global.u8 	%rs284, [%rd309];
	setp.eq.s16 	%p182, %rs284, %rs3;
	selp.u16 	%rs285, 1, 0, %p182;
	setp.ne.s16 	%p184, %rs283, 0;
	and.pred  	%p185, %p184, %p182;
	min.s64 	%rd311, %rd310, %rd307;
	setp.eq.s16 	%p186, %rs283, 0;
	selp.b64 	%rd312, %rd310, %rd307, %p186;
	selp.b16 	%rs286, %rs285, %rs282, %p186;
	selp.b64 	%rd313, %rd311, %rd312, %p185;
	selp.b16 	%rs287, 1, %rs286, %p185;
	and.b16  	%rs288, %rs287, 255;
	add.s32 	%r222, %r463, 1792;
	cvt.u64.u32 	%rd314, %r222;
	add.s64 	%rd315, %rd1, %rd314;
	add.s64 	%rd316, %rd114, %rd314;
	ld.global.u8 	%rs289, [%rd315];
	setp.eq.s16 	%p187, %rs289, %rs3;
	selp.u16 	%rs290, 1, 0, %p187;
	setp.ne.s16 	%p189, %rs288, 0;
	and.pred  	%p190, %p189, %p187;
	min.s64 	%rd317, %rd316, %rd313;
	setp.eq.s16 	%p191, %rs288, 0;
	selp.b64 	%rd318, %rd316, %rd313, %p191;
	selp.b16 	%rs291, %rs290, %rs287, %p191;
	selp.b64 	%rd421, %rd317, %rd318, %p190;
	selp.b16 	%rs426, 1, %rs291, %p190;
	add.s32 	%r464, %r464, 2048;
	add.s32 	%r463, %r463, 2048;
	add.s32 	%r462, %r462, 8;
	setp.ne.s32 	%p192, %r462, 0;
	@%p192 bra 	$L__BB5_6;
	add.s32 	%r465, %r464, -1024;
$L__BB5_8:
	setp.eq.s32 	%p193, %r12, 0;
	@%p193 bra 	$L__BB5_16;
	setp.lt.u32 	%p194, %r12, 4;
	@%p194 bra 	$L__BB5_11;
	add.s32 	%r223, %r5, %r465;
	cvt.u64.u32 	%rd320, %r223;
	add.s64 	%rd321, %rd1, %rd320;
	add.s64 	%rd322, %rd114, %rd320;
	ld.global.u8 	%rs293, [%rd321];
	setp.eq.s16 	%p195, %rs293, %rs3;
	selp.u16 	%rs295, 1, 0, %p195;
	and.b16  	%rs296, %rs426, 255;
	setp.ne.s16 	%p197, %rs296, 0;
	and.pred  	%p198, %p197, %p195;
	min.s64 	%rd323, %rd322, %rd421;
	setp.eq.s16 	%p199, %rs296, 0;
	selp.b64 	%rd324, %rd322, %rd421, %p199;
	selp.b16 	%rs297, %rs295, %rs426, %p199;
	selp.b64 	%rd325, %rd323, %rd324, %p198;
	selp.b16 	%rs298, 1, %rs297, %p198;
	and.b16  	%rs299, %rs298, 255;
	add.s32 	%r224, %r223, 256;
	cvt.u64.u32 	%rd326, %r224;
	add.s64 	%rd327, %rd1, %rd326;
	add.s64 	%rd328, %rd114, %rd326;
	ld.global.u8 	%rs300, [%rd327];
	setp.eq.s16 	%p200, %rs300, %rs3;
	selp.u16 	%rs301, 1, 0, %p200;
	setp.ne.s16 	%p202, %rs299, 0;
	and.pred  	%p203, %p202, %p200;
	min.s64 	%rd329, %rd328, %rd325;
	setp.eq.s16 	%p204, %rs299, 0;
	selp.b64 	%rd330, %rd328, %rd325, %p204;
	selp.b16 	%rs302, %rs301, %rs298, %p204;
	selp.b64 	%rd331, %rd329, %rd330, %p203;
	selp.b16 	%rs303, 1, %rs302, %p203;
	and.b16  	%rs304, %rs303, 255;
	add.s32 	%r225, %r223, 512;
	cvt.u64.u32 	%rd332, %r225;
	add.s64 	%rd333, %rd1, %rd332;
	add.s64 	%rd334, %rd114, %rd332;
	ld.global.u8 	%rs305, [%rd333];
	setp.eq.s16 	%p205, %rs305, %rs3;
	selp.u16 	%rs306, 1, 0, %p205;
	setp.ne.s16 	%p207, %rs304, 0;
	and.pred  	%p208, %p207, %p205;
	min.s64 	%rd335, %rd334, %rd331;
	setp.eq.s16 	%p209, %rs304, 0;
	selp.b64 	%rd336, %rd334, %rd331, %p209;
	selp.b16 	%rs307, %rs306, %rs303, %p209;
	selp.b64 	%rd337, %rd335, %rd336, %p208;
	selp.b16 	%rs308, 1, %rs307, %p208;
	and.b16  	%rs309, %rs308, 255;
	add.s32 	%r226, %r223, 768;
	cvt.u64.u32 	%rd338, %r226;
	add.s64 	%rd339, %rd1, %rd338;
	add.s64 	%rd340, %rd114, %rd338;
	ld.global.u8 	%rs310, [%rd339];
	setp.eq.s16 	%p210, %rs310, %rs3;
	selp.u16 	%rs311, 1, 0, %p210;
	setp.ne.s16 	%p212, %rs309, 0;
	and.pred  	%p213, %p212, %p210;
	min.s64 	%rd341, %rd340, %rd337;
	setp.eq.s16 	%p214, %rs309, 0;
	selp.b64 	%rd342, %rd340, %rd337, %p214;
	selp.b16 	%rs312, %rs311, %rs308, %p214;
	selp.b64 	%rd421, %rd341, %rd342, %p213;
	selp.b16 	%rs426, 1, %rs312, %p213;
	add.s32 	%r465, %r465, 1024;
$L__BB5_11:
	and.b32  	%r227, %r11, 3;
	setp.eq.s32 	%p215, %r227, 0;
	@%p215 bra 	$L__BB5_16;
	setp.eq.s32 	%p216, %r227, 1;
	@%p216 bra 	$L__BB5_14;
	add.s32 	%r228, %r5, %r465;
	cvt.u64.u32 	%rd344, %r228;
	add.s64 	%rd345, %rd1, %rd344;
	add.s64 	%rd346, %rd114, %rd344;
	ld.global.u8 	%rs314, [%rd345];
	setp.eq.s16 	%p217, %rs314, %rs3;
	selp.u16 	%rs316, 1, 0, %p217;
	and.b16  	%rs317, %rs426, 255;
	setp.ne.s16 	%p219, %rs317, 0;
	and.pred  	%p220, %p219, %p217;
	min.s64 	%rd347, %rd346, %rd421;
	setp.eq.s16 	%p221, %rs317, 0;
	selp.b64 	%rd348, %rd346, %rd421, %p221;
	selp.b16 	%rs318, %rs316, %rs426, %p221;
	selp.b64 	%rd349, %rd347, %rd348, %p220;
	selp.b16 	%rs319, 1, %rs318, %p220;
	and.b16  	%rs320, %rs319, 255;
	add.s32 	%r229, %r228, 256;
	cvt.u64.u32 	%rd350, %r229;
	add.s64 	%rd351, %rd1, %rd350;
	add.s64 	%rd352, %rd114, %rd350;
	ld.global.u8 	%rs321, [%rd351];
	setp.eq.s16 	%p222, %rs321, %rs3;
	selp.u16 	%rs322, 1, 0, %p222;
	setp.ne.s16 	%p224, %rs320, 0;
	and.pred  	%p225, %p224, %p222;
	min.s64 	%rd353, %rd352, %rd349;
	setp.eq.s16 	%p226, %rs320, 0;
	selp.b64 	%rd354, %rd352, %rd349, %p226;
	selp.b16 	%rs323, %rs322, %rs319, %p226;
	selp.b64 	%rd421, %rd353, %rd354, %p225;
	selp.b16 	%rs426, 1, %rs323, %p225;
	add.s32 	%r465, %r465, 512;
$L__BB5_14:
	and.b32  	%r230, %r10, 256;
	setp.ne.s32 	%p227, %r230, 0;
	@%p227 bra 	$L__BB5_16;
	add.s32 	%r231, %r5, %r465;
	cvt.u64.u32 	%rd355, %r231;
	add.s64 	%rd356, %rd1, %rd355;
	add.s64 	%rd357, %rd114, %rd355;
	ld.global.u8 	%rs324, [%rd356];
	setp.eq.s16 	%p228, %rs324, %rs3;
	selp.u16 	%rs326, 1, 0, %p228;
	and.b16  	%rs327, %rs426, 255;
	setp.ne.s16 	%p230, %rs327, 0;
	and.pred  	%p231, %p230, %p228;
	min.s64 	%rd358, %rd357, %rd421;
	setp.eq.s16 	%p232, %rs327, 0;
	selp.b64 	%rd359, %rd357, %rd421, %p232;
	selp.b16 	%rs328, %rs326, %rs426, %p232;
	selp.b64 	%rd421, %rd358, %rd359, %p231;
	selp.b16 	%rs426, 1, %rs328, %p231;
$L__BB5_16:
	setp.lt.u32 	%p233, %r6, 256;
	@%p233 bra 	$L__BB5_41;
	// begin inline asm
	mov.u32 %r350, %laneid;
	// end inline asm
	cvt.u32.u16 	%r371, %rs426;
	and.b32  	%r352, %r371, 255;
	mov.b32 	%r368, 1;
	mov.b32 	%r369, 31;
	mov.b32 	%r370, -1;
	// begin inline asm
	shfl.sync.down.b32 %r351, %r352, %r368, %r369, %r370;
	// end inline asm
	// begin inline asm
	shfl.sync.down.b32 %r356, %r357, %r368, %r369, %r370;
	// end inline asm
	mov.b64 	{%r362, %r367}, %rd421;
	// begin inline asm
	shfl.sync.down.b32 %r361, %r362, %r368, %r369, %r370;
	// end inline asm
	// begin inline asm
	shfl.sync.down.b32 %r366, %r367, %r368, %r369, %r370;
	// end inline asm
	mov.b64 	%rd20, {%r361, %r366};
	cvt.u16.u32 	%rs16, %r351;
	setp.gt.s32 	%p283, %r350, 30;
	@%p283 bra 	$L__BB5_21;
	and.b16  	%rs370, %rs426, 255;
	setp.eq.s16 	%p284, %rs370, 0;
	and.b16  	%rs371, %rs16, 255;
	setp.eq.s16 	%p285, %rs371, 0;
	or.pred  	%p286, %p284, %p285;
	@%p286 bra 	$L__BB5_20;
	min.s64 	%rd421, %rd20, %rd421;
	mov.b16 	%rs426, 1;
	bra.uni 	$L__BB5_21;
$L__BB5_20:
	setp.eq.s16 	%p287, %rs370, 0;
	selp.b64 	%rd421, %rd20, %rd421, %p287;
	selp.b16 	%rs426, %rs16, %rs426, %p287;
$L__BB5_21:
	cvt.u32.u16 	%r392, %rs426;
	and.b32  	%r373, %r392, 255;
	mov.b32 	%r389, 2;
	mov.b32 	%r390, 31;
	mov.b32 	%r391, -1;
	// begin inline asm
	shfl.sync.down.b32 %r372, %r373, %r389, %r390, %r391;
	// end inline asm
	// begin inline asm
	shfl.sync.down.b32 %r377, %r378, %r389, %r390, %r391;
	// end inline asm
	mov.b64 	{%r383, %r388}, %rd421;
	// begin inline asm
	shfl.sync.down.b32 %r382, %r383, %r389, %r390, %r391;
	// end inline asm
	// begin inline asm
	shfl.sync.down.b32 %r387, %r388, %r389, %r390, %r391;
	// end inline asm
	mov.b64 	%rd24, {%r382, %r387};
	cvt.u16.u32 	%rs19, %r372;
	setp.gt.s32 	%p288, %r350, 29;
	@%p288 bra 	$L__BB5_25;
	and.b16  	%rs374, %rs426, 255;
	setp.eq.s16 	%p289, %rs374, 0;
	and.b16  	%rs375, %rs19, 255;
	setp.eq.s16 	%p290, %rs375, 0;
	or.pred  	%p291, %p289, %p290;
	@%p291 bra 	$L__BB5_24;
	min.s64 	%rd421, %rd24, %rd421;
	mov.b16 	%rs426, 1;
	bra.uni 	$L__BB5_25;
$L__BB5_24:
	setp.eq.s16 	%p292, %rs374, 0;
	selp.b64 	%rd421, %rd24, %rd421, %p292;
	selp.b16 	%rs426, %rs19, %rs426, %p292;
$L__BB5_25:
	cvt.u32.u16 	%r413, %rs426;
	and.b32  	%r394, %r413, 255;
	mov.b32 	%r410, 4;
	mov.b32 	%r411, 31;
	mov.b32 	%r412, -1;
	// begin inline asm
	shfl.sync.down.b32 %r393, %r394, %r410, %r411, %r412;
	// end inline asm
	// begin inline asm
	shfl.sync.down.b32 %r398, %r399, %r410, %r411, %r412;
	// end inline asm
	mov.b64 	{%r404, %r409}, %rd421;
	// begin inline asm
	shfl.sync.down.b32 %r403, %r404, %r410, %r411, %r412;
	// end inline asm
	// begin inline asm
	shfl.sync.down.b32 %r408, %r409, %r410, %r411, %r412;
	// end inline asm
	mov.b64 	%rd28, {%r403, %r408};
	cvt.u16.u32 	%rs22, %r393;
	setp.gt.s32 	%p293, %r350, 27;
	@%p293 bra 	$L__BB5_29;
	and.b16  	%rs378, %rs426, 255;
	setp.eq.s16 	%p294, %rs378, 0;
	and.b16  	%rs379, %rs22, 255;
	setp.eq.s16 	%p295, %rs379, 0;
	or.pred  	%p296, %p294, %p295;
	@%p296 bra 	$L__BB5_28;
	min.s64 	%rd421, %rd28, %rd421;
	mov.b16 	%rs426, 1;
	bra.uni 	$L__BB5_29;
$L__BB5_28:
	setp.eq.s16 	%p297, %rs378, 0;
	selp.b64 	%rd421, %rd28, %rd421, %p297;
	selp.b16 	%rs426, %rs22, %rs426, %p297;
$L__BB5_29:
	cvt.u32.u16 	%r434, %rs426;
	and.b32  	%r415, %r434, 255;
	mov.b32 	%r431, 8;
	mov.b32 	%r432, 31;
	mov.b32 	%r433, -1;
	// begin inline asm
	shfl.sync.down.b32 %r414, %r415, %r431, %r432, %r433;
	// end inline asm
	// begin inline asm
	shfl.sync.down.b32 %r419, %r420, %r431, %r432, %r433;
	// end inline asm
	mov.b64 	{%r425, %r430}, %rd421;
	// begin inline asm
	shfl.sync.down.b32 %r424, %r425, %r431, %r432, %r433;
	// end inline asm
	// begin inline asm
	shfl.sync.down.b32 %r429, %r430, %r431, %r432, %r433;
	// end inline asm
	mov.b64 	%rd32, {%r424, %r429};
	cvt.u16.u32 	%rs25, %r414;
	setp.gt.s32 	%p298, %r350, 23;
	@%p298 bra 	$L__BB5_33;
	and.b16  	%rs382, %rs426, 255;
	setp.eq.s16 	%p299, %rs382, 0;
	and.b16  	%rs383, %rs25, 255;
	setp.eq.s16 	%p300, %rs383, 0;
	or.pred  	%p301, %p299, %p300;
	@%p301 bra 	$L__BB5_32;
	min.s64 	%rd421, %rd32, %rd421;
	mov.b16 	%rs426, 1;
	bra.uni 	$L__BB5_33;
$L__BB5_32:
	setp.eq.s16 	%p302, %rs382, 0;
	selp.b64 	%rd421, %rd32, %rd421, %p302;
	selp.b16 	%rs426, %rs25, %rs426, %p302;
$L__BB5_33:
	cvt.u32.u16 	%r455, %rs426;
	and.b32  	%r436, %r455, 255;
	mov.b32 	%r452, 16;
	mov.b32 	%r453, 31;
	mov.b32 	%r454, -1;
	// begin inline asm
	shfl.sync.down.b32 %r435, %r436, %r452, %r453, %r454;
	// end inline asm
	// begin inline asm
	shfl.sync.down.b32 %r440, %r441, %r452, %r453, %r454;
	// end inline asm
	mov.b64 	{%r446, %r451}, %rd421;
	// begin inline asm
	shfl.sync.down.b32 %r445, %r446, %r452, %r453, %r454;
	// end inline asm
	// begin inline asm
	shfl.sync.down.b32 %r450, %r451, %r452, %r453, %r454;
	// end inline asm
	mov.b64 	%rd36, {%r445, %r450};
	cvt.u16.u32 	%rs28, %r435;
	setp.gt.s32 	%p303, %r350, 15;
	@%p303 bra 	$L__BB5_37;
	and.b16  	%rs386, %rs426, 255;
	setp.eq.s16 	%p304, %rs386, 0;
	and.b16  	%rs387, %rs28, 255;
	setp.eq.s16 	%p305, %rs387, 0;
	or.pred  	%p306, %p304, %p305;
	@%p306 bra 	$L__BB5_36;
	min.s64 	%rd421, %rd36, %rd421;
	mov.b16 	%rs426, 1;
	bra.uni 	$L__BB5_37;
$L__BB5_36:
	setp.eq.s16 	%p307, %rs386, 0;
	selp.b64 	%rd421, %rd36, %rd421, %p307;
	selp.b16 	%rs426, %rs28, %rs426, %p307;
$L__BB5_37:
	setp.ne.s32 	%p308, %r350, 0;
	@%p308 bra 	$L__BB5_39;
	shr.u32 	%r456, %r7, 1;
	and.b32  	%r457, %r456, 496;
	mov.u32 	%r458, _ZZN3cub18CUB_300001_SM_10006detail6reduce18DeviceReduceKernelINS2_10policy_hubIN4cuda3std3__45tupleIJblEEEjN6thrust24THRUST_300001_SM_1000_NS8cuda_cub9__find_if7functorIS9_EEE10Policy1000ENSB_12zip_iteratorINS8_IJNSD_26transform_input_iterator_tIbNSB_6detail15normal_iteratorINSB_10device_ptrIcEEEENSK_10functional5actorINSP_9compositeIJNSP_16operator_adaptorINS7_8equal_toIvEEEENSQ_INSP_8argumentILj0EEEEENSQ_INSP_5valueINSB_16device_referenceIcEEEEEEEEEEEEENSB_17counting_iteratorIlNSB_11use_defaultES18_S18_EEEEEEEjSF_S9_NS7_10__identityEEEvT0_PT3_T1_NS0_13GridEvenShareIS1G_EET2_T4_E12temp_storage;
	add.s32 	%r459, %r458, %r457;
	st.shared.u8 	[%r459+8], %rs426;
	st.shared.u64 	[%r459+16], %rd421;
$L__BB5_39:
	bar.sync 	0;
	setp.ne.s32 	%p309, %r7, 0;
	@%p309 bra 	$L__BB5_119;
	ld.shared.u8 	%rs390, [_ZZN3cub18CUB_300001_SM_10006detail6reduce18DeviceReduceKernelINS2_10policy_hubIN4cuda3std3__45tupleIJblEEEjN6thrust24THRUST_300001_SM_1000_NS8cuda_cub9__find_if7functorIS9_EEE10Policy1000ENSB_12zip_iteratorINS8_IJNSD_26transform_input_iterator_tIbNSB_6detail15normal_iteratorINSB_10device_ptrIcEEEENSK_10functional5actorINSP_9compositeIJNSP_16operator_adaptorINS7_8equal_toIvEEEENSQ_INSP_8argumentILj0EEEEENSQ_INSP_5valueINSB_16device_referenceIcEEEEEEEEEEEEENSB_17counting_iteratorIlNSB_11use_defaultES18_S18_EEEEEEEjSF_S9_NS7_10__identityEEEvT0_PT3_T1_NS0_13GridEvenShareIS1G_EET2_T4_E12temp_storage+24];
	ld.shared.u64 	%rd381, [_ZZN3cub18CUB_300001_SM_10006detail6reduce18DeviceReduceKernelINS2_10policy_hubIN4cuda3std3__45tupleIJblEEEjN6thrust24THRUST_300001_SM_1000_NS8cuda_cub9__find_if7functorIS9_EEE10Policy1000ENSB_12zip_iteratorINS8_IJNSD_26transform_input_iterator_tIbNSB_6detail15normal_iteratorINSB_10device_ptrIcEEEENSK_10functional5actorINSP_9compositeIJNSP_16operator_adaptorINS7_8equal_toIvEEEENSQ_INSP_8argumentILj0EEEEENSQ_INSP_5valueINSB_16device_referenceIcEEEEEEEEEEEEENSB_17counting_iteratorIlNSB_11use_defaultES18_S18_EEEEEEEjSF_S9_NS7_10__identityEEEvT0_PT3_T1_NS0_13GridEvenShareIS1G_EET2_T4_E12temp_storage+32];
	and.b16  	%rs391, %rs426, 255;
	setp.eq.s16 	%p310, %rs391, 0;
	setp.eq.s16 	%p311, %rs390, 0;
	min.s64 	%rd382, %rd381, %rd421;
	selp.b16 	%rs392, %rs426, 1, %p311;
	selp.b16 	%rs393, %rs390, %rs392, %p310;
	and.b16  	%rs394, %rs393, 255;
	selp.b64 	%rd383, %rd421, %rd382, %p311;
	selp.b64 	%rd384, %rd381, %rd383, %p310;
	ld.shared.u8 	%rs395, [_ZZN3cub18CUB_300001_SM_10006detail6reduce18DeviceReduceKernelINS2_10policy_hubIN4cuda3std3__45tupleIJblEEEjN6thrust24THRUST_300001_SM_1000_NS8cuda_cub9__find_if7functorIS9_EEE10Policy1000ENSB_12zip_iteratorINS8_IJNSD_26transform_input_iterator_tIbNSB_6detail15normal_iteratorINSB_10device_ptrIcEEEENSK_10functional5actorINSP_9compositeIJNSP_16operator_adaptorINS7_8equal_toIvEEEENSQ_INSP_8argumentILj0EEEEENSQ_INSP_5valueINSB_16device_referenceIcEEEEEEEEEEEEENSB_17counting_iteratorIlNSB_11use_defaultES18_S18_EEEEEEEjSF_S9_NS7_10__identityEEEvT0_PT3_T1_NS0_13GridEvenShareIS1G_EET2_T4_E12temp_storage+40];
	ld.shared.u64 	%rd385, [_ZZN3cub18CUB_300001_SM_10006detail6reduce18DeviceReduceKernelINS2_10policy_hubIN4cuda3std3__45tupleIJblEEEjN6thrust24THRUST_300001_SM_1000_NS8cuda_cub9__find_if7functorIS9_EEE10Policy1000ENSB_12zip_iteratorINS8_IJNSD_26transform_input_iterator_tIbNSB_6detail15normal_iteratorINSB_10device_ptrIcEEEENSK_10functional5actorINSP_9compositeIJNSP_16operator_adaptorINS7_8equal_toIvEEEENSQ_INSP_8argumentILj0EEEEENSQ_INSP_5valueINSB_16device_referenceIcEEEEEEEEEEEEENSB_17counting_iteratorIlNSB_11use_defaultES18_S18_EEEEEEEjSF_S9_NS7_10__identityEEEvT0_PT3_T1_NS0_13GridEvenShareIS1G_EET2_T4_E12temp_storage+48];
	setp.eq.s16 	%p312, %rs394, 0;
	setp.eq.s16 	%p313, %rs395, 0;
	min.s64 	%rd386, %rd385, %rd384;
	selp.b16 	%rs396, %rs393, 1, %p313;
	selp.b16 	%rs397, %rs395, %rs396, %p312;
	and.b16  	%rs398, %rs397, 255;
	selp.b64 	%rd387, %rd384, %rd386, %p313;
	selp.b64 	%rd388, %rd385, %rd387, %p312;
	ld.shared.u8 	%rs399, [_ZZN3cub18CUB_300001_SM_10006detail6reduce18DeviceReduceKernelINS2_10policy_hubIN4cuda3std3__45tupleIJblEEEjN6thrust24THRUST_300001_SM_1000_NS8cuda_cub9__find_if7functorIS9_EEE10Policy1000ENSB_12zip_iteratorINS8_IJNSD_26transform_input_iterator_tIbNSB_6detail15normal_iteratorINSB_10device_ptrIcEEEENSK_10functional5actorINSP_9compositeIJNSP_16operator_adaptorINS7_8equal_toIvEEEENSQ_INSP_8argumentILj0EEEEENSQ_INSP_5valueINSB_16device_referenceIcEEEEEEEEEEEEENSB_17counting_iteratorIlNSB_11use_defaultES18_S18_EEEEEEEjSF_S9_NS7_10__identityEEEvT0_PT3_T1_NS0_13GridEvenShareIS1G_EET2_T4_E12temp_storage+56];
	ld.shared.u64 	%rd389, [_ZZN3cub18CUB_300001_SM_10006detail6reduce18DeviceReduceKernelINS2_10policy_hubIN4cuda3std3__45tupleIJblEEEjN6thrust24THRUST_300001_SM_1000_NS8cuda_cub9__find_if7functorIS9_EEE10Policy1000ENSB_12zip_iteratorINS8_IJNSD_26transform_input_iterator_tIbNSB_6detail15normal_iteratorINSB_10device_ptrIcEEEENSK_10functional5actorINSP_9compositeIJNSP_16operator_adaptorINS7_8equal_toIvEEEENSQ_INSP_8argumentILj0EEEEENSQ_INSP_5valueINSB_16device_referenceIcEEEEEEEEEEEEENSB_17counting_iteratorIlNSB_11use_defaultES18_S18_EEEEEEEjSF_S9_NS7_10__identityEEEvT0_PT3_T1_NS0_13GridEvenShareIS1G_EET2_T4_E12temp_storage+64];
	setp.eq.s16 	%p314, %rs398, 0;
	setp.eq.s16 	%p315, %rs399, 0;
	min.s64 	%rd390, %rd389, %rd388;
	selp.b16 	%rs400, %rs397, 1, %p315;
	selp.b16 	%rs401, %rs399, %rs400, %p314;
	and.b16  	%rs402, %rs401, 255;
	selp.b64 	%rd391, %rd388, %rd390, %p315;
	selp.b64 	%rd392, %rd389, %rd391, %p314;
	ld.shared.u8 	%rs403, [_ZZN3cub18CUB_300001_SM_10006detail6reduce18DeviceReduceKernelINS2_10policy_hubIN4cuda3std3__45tupleIJblEEEjN6thrust24THRUST_300001_SM_1000_NS8cuda_cub9__find_if7functorIS9_EEE10Policy1000ENSB_12zip_iteratorINS8_IJNSD_26transform_input_iterator_tIbNSB_6detail15normal_iteratorINSB_10device_ptrIcEEEENSK_10functional5actorINSP_9compositeIJNSP_16operator_adaptorINS7_8equal_toIvEEEENSQ_INSP_8argumentILj0EEEEENSQ_INSP_5valueINSB_16device_referenceIcEEEEEEEEEEEEENSB_17counting_iteratorIlNSB_11use_defaultES18_S18_EEEEEEEjSF_S9_NS7_10__identityEEEvT0_PT3_T1_NS0_13GridEvenShareIS1G_EET2_T4_E12temp_storage+72];
	ld.shared.u64 	%rd393, [_ZZN3cub18CUB_300001_SM_10006detail6reduce18DeviceReduceKernelINS2_10policy_hubIN4cuda3std3__45tupleIJblEEEjN6thrust24THRUST_300001_SM_1000_NS8cuda_cub9__find_if7functorIS9_EEE10Policy1000ENSB_12zip_iteratorINS8_IJNSD_26transform_input_iterator_tIbNSB_6detail15normal_iteratorINSB_10device_ptrIcEEEENSK_10functional5actorINSP_9compositeIJNSP_16operator_adaptorINS7_8equal_toIvEEEENSQ_INSP_8argumentILj0EEEEENSQ_INSP_5valueINSB_16device_referenceIcEEEEEEEEEEEEENSB_17counting_iteratorIlNSB_11use_defaultES18_S18_EEEEEEEjSF_S9_NS7_10__identityEEEvT0_PT3_T1_NS0_13GridEvenShareIS1G_EET2_T4_E12temp_storage+80];
	setp.eq.s16 	%p316, %rs402, 0;
	setp.eq.s16 	%p317, %rs403, 0;
	min.s64 	%rd394, %rd393, %rd392;
	selp.b16 	%rs404, %rs401, 1, %p317;
	selp.b16 	%rs405, %rs403, %rs404, %p316;
	and.b16  	%rs406, %rs405, 255;
	selp.b64 	%rd395, %rd392, %rd394, %p317;
	selp.b64 	%rd396, %rd393, %rd395, %p316;
	ld.shared.u8 	%rs407, [_ZZN3cub18CUB_300001_SM_10006detail6reduce18DeviceReduceKernelINS2_10policy_hubIN4cuda3std3__45tupleIJblEEEjN6thrust24THRUST_300001_SM_1000_NS8cuda_cub9__find_if7functorIS9_EEE10Policy1000ENSB_12zip_iteratorINS8_IJNSD_26transform_input_iterator_tIbNSB_6detail15normal_iteratorINSB_10device_ptrIcEEEENSK_10functional5actorINSP_9compositeIJNSP_16operator_adaptorINS7_8equal_toIvEEEENSQ_INSP_8argumentILj0EEEEENSQ_INSP_5valueINSB_16device_referenceIcEEEEEEEEEEEEENSB_17counting_iteratorIlNSB_11use_defaultES18_S18_EEEEEEEjSF_S9_NS7_10__identityEEEvT0_PT3_T1_NS0_13GridEvenShareIS1G_EET2_T4_E12temp_storage+88];
	ld.shared.u64 	%rd397, [_ZZN3cub18CUB_300001_SM_10006detail6reduce18DeviceReduceKernelINS2_10policy_hubIN4cuda3std3__45tupleIJblEEEjN6thrust24THRUST_300001_SM_1000_NS8cuda_cub9__find_if7functorIS9_EEE10Policy1000ENSB_12zip_iteratorINS8_IJNSD_26transform_input_iterator_tIbNSB_6detail15normal_iteratorINSB_10device_ptrIcEEEENSK_10functional5actorINSP_9compositeIJNSP_16operator_adaptorINS7_8equal_toIvEEEENSQ_INSP_8argumentILj0EEEEENSQ_INSP_5valueINSB_16device_referenceIcEEEEEEEEEEEEENSB_17counting_iteratorIlNSB_11use_defaultES18_S18_EEEEEEEjSF_S9_NS7_10__identityEEEvT0_PT3_T1_NS0_13GridEvenShareIS1G_EET2_T4_E12temp_storage+96];
	setp.eq.s16 	%p318, %rs406, 0;
	setp.eq.s16 	%p319, %rs407, 0;
	min.s64 	%rd398, %rd397, %rd396;
	selp.b16 	%rs408, %rs405, 1, %p319;
	selp.b16 	%rs409, %rs407, %rs408, %p318;
	and.b16  	%rs410, %rs409, 255;
	selp.b64 	%rd399, %rd396, %rd398, %p319;
	selp.b64 	%rd400, %rd397, %rd399, %p318;
	ld.shared.u8 	%rs411, [_ZZN3cub18CUB_300001_SM_10006detail6reduce18DeviceReduceKernelINS2_10policy_hubIN4cuda3std3__45tupleIJblEEEjN6thrust24THRUST_300001_SM_1000_NS8cuda_cub9__find_if7functorIS9_EEE10Policy1000ENSB_12zip_iteratorINS8_IJNSD_26transform_input_iterator_tIbNSB_6detail15normal_iteratorINSB_10device_ptrIcEEEENSK_10functional5actorINSP_9compositeIJNSP_16operator_adaptorINS7_8equal_toIvEEEENSQ_INSP_8argumentILj0EEEEENSQ_INSP_5valueINSB_16device_referenceIcEEEEEEEEEEEEENSB_17counting_iteratorIlNSB_11use_defaultES18_S18_EEEEEEEjSF_S9_NS7_10__identityEEEvT0_PT3_T1_NS0_13GridEvenShareIS1G_EET2_T4_E12temp_storage+104];
	ld.shared.u64 	%rd401, [_ZZN3cub18CUB_300001_SM_10006detail6reduce18DeviceReduceKernelINS2_10policy_hubIN4cuda3std3__45tupleIJblEEEjN6thrust24THRUST_300001_SM_1000_NS8cuda_cub9__find_if7functorIS9_EEE10Policy1000ENSB_12zip_iteratorINS8_IJNSD_26transform_input_iterator_tIbNSB_6detail15normal_iteratorINSB_10device_ptrIcEEEENSK_10functional5actorINSP_9compositeIJNSP_16operator_adaptorINS7_8equal_toIvEEEENSQ_INSP_8argumentILj0EEEEENSQ_INSP_5valueINSB_16device_referenceIcEEEEEEEEEEEEENSB_17counting_iteratorIlNSB_11use_defaultES18_S18_EEEEEEEjSF_S9_NS7_10__identityEEEvT0_PT3_T1_NS0_13GridEvenShareIS1G_EET2_T4_E12temp_storage+112];
	setp.eq.s16 	%p320, %rs410, 0;
	setp.eq.s16 	%p321, %rs411, 0;
	min.s64 	%rd402, %rd401, %rd400;
	selp.b16 	%rs412, %rs409, 1, %p321;
	selp.b16 	%rs413, %rs411, %rs412, %p320;
	and.b16  	%rs414, %rs413, 255;
	selp.b64 	%rd403, %rd400, %rd402, %p321;
	selp.b64 	%rd404, %rd401, %rd403, %p320;
	ld.shared.u8 	%rs415, [_ZZN3cub18CUB_300001_SM_10006detail6reduce18DeviceReduceKernelINS2_10policy_hubIN4cuda3std3__45tupleIJblEEEjN6thrust24THRUST_300001_SM_1000_NS8cuda_cub9__find_if7functorIS9_EEE10Policy1000ENSB_12zip_iteratorINS8_IJNSD_26transform_input_iterator_tIbNSB_6detail15normal_iteratorINSB_10device_ptrIcEEEENSK_10functional5actorINSP_9compositeIJNSP_16operator_adaptorINS7_8equal_toIvEEEENSQ_INSP_8argumentILj0EEEEENSQ_INSP_5valueINSB_16device_referenceIcEEEEEEEEEEEEENSB_17counting_iteratorIlNSB_11use_defaultES18_S18_EEEEEEEjSF_S9_NS7_10__identityEEEvT0_PT3_T1_NS0_13GridEvenShareIS1G_EET2_T4_E12temp_storage+120];
	ld.shared.u64 	%rd405, [_ZZN3cub18CUB_300001_SM_10006detail6reduce18DeviceReduceKernelINS2_10policy_hubIN4cuda3std3__45tupleIJblEEEjN6thrust24THRUST_300001_SM_1000_NS8cuda_cub9__find_if7functorIS9_EEE10Policy1000ENSB_12zip_iteratorINS8_IJNSD_26transform_input_iterator_tIbNSB_6detail15normal_iteratorINSB_10device_ptrIcEEEENSK_10functional5actorINSP_9compositeIJNSP_16operator_adaptorINS7_8equal_toIvEEEENSQ_INSP_8argumentILj0EEEEENSQ_INSP_5valueINSB_16device_referenceIcEEEEEEEEEEEEENSB_17counting_iteratorIlNSB_11use_defaultES18_S18_EEEEEEEjSF_S9_NS7_10__identityEEEvT0_PT3_T1_NS0_13GridEvenShareIS1G_EET2_T4_E12temp_storage+128];
	setp.eq.s16 	%p322, %rs414, 0;
	setp.eq.s16 	%p323, %rs415, 0;
	min.s64 	%rd406, %rd405, %rd404;
	selp.b16 	%rs416, %rs413, 1, %p323;
	selp.b16 	%rs426, %rs415, %rs416, %p322;
	selp.b64 	%rd407, %rd404, %rd406, %p323;
	selp.b64 	%rd421, %rd405, %rd407, %p322;
	bra.uni 	$L__BB5_119;
$L__BB5_41:
	// begin inline asm
	mov.u32 %r232, %laneid;
	// end inline asm
	and.b32  	%r253, %r7, 992;
	add.s32 	%r254, %r253, 32;
	setp.gt.u32 	%p234, %r254, %r6;
	not.b32 	%r255, %r253;
	add.s32 	%r256, %r6, %r255;
	selp.b32 	%r251, %r256, 31, %p234;
	cvt.u32.u16 	%r257, %rs426;
	and.b32  	%r234, %r257, 255;
	mov.b32 	%r250, 1;
	mov.b32 	%r252, -1;
	// begin inline asm
	shfl.sync.down.b32 %r233, %r234, %r250, %r251, %r252;
	// end inline asm
	// begin inline asm
	shfl.sync.down.b32 %r238, %r239, %r250, %r251, %r252;
	// end inline asm
	mov.b64 	{%r244, %r249}, %rd421;
	// begin inline asm
	shfl.sync.down.b32 %r243, %r244, %r250, %r251, %r252;
	// end inline asm
	// begin inline asm
	shfl.sync.down.b32 %r248, %r249, %r250, %r251, %r252;
	// end inline asm
	mov.b64 	%rd41, {%r243, %r248};
	cvt.u16.u32 	%rs32, %r233;
	setp.ge.s32 	%p235, %r232, %r251;
	@%p235 bra 	$L__BB5_45;
	and.b16  	%rs329, %rs426, 255;
	setp.eq.s16 	%p236, %rs329, 0;
	and.b16  	%rs330, %rs32, 255;
	setp.eq.s16 	%p237, %rs330, 0;
	or.pred  	%p238, %p236, %p237;
	@%p238 bra 	$L__BB5_44;
	min.s64 	%rd421, %rd41, %rd421;
	mov.b16 	%rs426, 1;
	bra.uni 	$L__BB5_45;
$L__BB5_44:
	setp.eq.s16 	%p239, %rs329, 0;
	selp.b16 	%rs426, %rs32, %rs426, %p239;
	selp.b64 	%rd421, %rd41, %rd421, %p239;
$L__BB5_45:
	cvt.u32.u16 	%r278, %rs426;
	and.b32  	%r259, %r278, 255;
	mov.b32 	%r275, 2;
	mov.b32 	%r277, -1;
	// begin inline asm
	shfl.sync.down.b32 %r258, %r259, %r275, %r251, %r277;
	// end inline asm
	// begin inline asm
	shfl.sync.down.b32 %r263, %r264, %r275, %r251, %r277;
	// end inline asm
	mov.b64 	{%r269, %r274}, %rd421;
	// begin inline asm
	shfl.sync.down.b32 %r268, %r269, %r275, %r251, %r277;
	// end inline asm
	// begin inline asm
	shfl.sync.down.b32 %r273, %r274, %r275, %r251, %r277;
	// end inline asm
	mov.b64 	%rd45, {%r268, %r273};
	cvt.u16.u32 	%rs35, %r258;
	add.s32 	%r279, %r232, 2;
	setp.gt.s32 	%p240, %r279, %r251;
	@%p240 bra 	$L__BB5_49;
	and.b16  	%rs333, %rs426, 255;
	setp.eq.s16 	%p241, %rs333, 0;
	and.b16  	%rs334, %rs35, 255;
	setp.eq.s16 	%p242, %rs334, 0;
	or.pred  	%p243, %p241, %p242;
	@%p243 bra 	$L__BB5_48;
	min.s64 	%rd421, %rd45, %rd421;
	mov.b16 	%rs426, 1;
	bra.uni 	$L__BB5_49;
$L__BB5_48:
	setp.eq.s16 	%p244, %rs333, 0;
	selp.b16 	%rs426, %rs35, %rs426, %p244;
	selp.b64 	%rd421, %rd45, %rd421, %p244;
$L__BB5_49:
	cvt.u32.u16 	%r300, %rs426;
	and.b32  	%r281, %r300, 255;
	mov.b32 	%r297, 4;
	mov.b32 	%r299, -1;
	// begin inline asm
	shfl.sync.down.b32 %r280, %r281, %r297, %r251, %r299;
	// end inline asm
	// begin inline asm
	shfl.sync.down.b32 %r285, %r286, %r297, %r251, %r299;
	// end inline asm
	mov.b64 	{%r291, %r296}, %rd421;
	// begin inline asm
	shfl.sync.down.b32 %r290, %r291, %r297, %r251, %r299;
	// end inline asm
	// begin inline asm
	shfl.sync.down.b32 %r295, %r296, %r297, %r251, %r299;
	// end inline asm
	mov.b64 	%rd49, {%r290, %r295};
	cvt.u16.u32 	%rs38, %r280;
	add.s32 	%r301, %r232, 4;
	setp.gt.s32 	%p245, %r301, %r251;
	@%p245 bra 	$L__BB5_53;
	and.b16  	%rs337, %rs426, 255;
	setp.eq.s16 	%p246, %rs337, 0;
	and.b16  	%rs338, %rs38, 255;
	setp.eq.s16 	%p247, %rs338, 0;
	or.pred  	%p248, %p246, %p247;
	@%p248 bra 	$L__BB5_52;
	min.s64 	%rd421, %rd49, %rd421;
	mov.b16 	%rs426, 1;
	bra.uni 	$L__BB5_53;
$L__BB5_52:
	setp.eq.s16 	%p249, %rs337, 0;
	selp.b16 	%rs426, %rs38, %rs426, %p249;
	selp.b64 	%rd421, %rd49, %rd421, %p249;
$L__BB5_53:
	cvt.u32.u16 	%r322, %rs426;
	and.b32  	%r303, %r322, 255;
	mov.b32 	%r319, 8;
	mov.b32 	%r321, -1;
	// begin inline asm
	shfl.sync.down.b32 %r302, %r303, %r319, %r251, %r321;
	// end inline asm
	// begin inline asm
	shfl.sync.down.b32 %r307, %r308, %r319, %r251, %r321;
	// end inline asm
	mov.b64 	{%r313, %r318}, %rd421;
	// begin inline asm
	shfl.sync.down.b32 %r312, %r313, %r319, %r251, %r321;
	// end inline asm
	// begin inline asm
	shfl.sync.down.b32 %r317, %r318, %r319, %r251, %r321;
	// end inline asm
	mov.b64 	%rd53, {%r312, %r317};
	cvt.u16.u32 	%rs41, %r302;
	add.s32 	%r323, %r232, 8;
	setp.gt.s32 	%p250, %r323, %r251;
	@%p250 bra 	$L__BB5_57;
	and.b16  	%rs341, %rs426, 255;
	setp.eq.s16 	%p251, %rs341, 0;
	and.b16  	%rs342, %rs41, 255;
	setp.eq.s16 	%p252, %rs342, 0;
	or.pred  	%p253, %p251, %p252;
	@%p253 bra 	$L__BB5_56;
	min.s64 	%rd421, %rd53, %rd421;
	mov.b16 	%rs426, 1;
	bra.uni 	$L__BB5_57;
$L__BB5_56:
	setp.eq.s16 	%p254, %rs341, 0;
	selp.b16 	%rs426, %rs41, %rs426, %p254;
	selp.b64 	%rd421, %rd53, %rd421, %p254;
$L__BB5_57:
	cvt.u32.u16 	%r344, %rs426;
	and.b32  	%r325, %r344, 255;
	mov.b32 	%r341, 16;
	mov.b32 	%r343, -1;
	// begin inline asm
	shfl.sync.down.b32 %r324, %r325, %r341, %r251, %r343;
	// end inline asm
	// begin inline asm
	shfl.sync.down.b32 %r329, %r330, %r341, %r251, %r343;
	// end inline asm
	mov.b64 	{%r335, %r340}, %rd421;
	// begin inline asm
	shfl.sync.down.b32 %r334, %r335, %r341, %r251, %r343;
	// end inline asm
	// begin inline asm
	shfl.sync.down.b32 %r339, %r340, %r341, %r251, %r343;
	// end inline asm
	mov.b64 	%rd57, {%r334, %r339};
	cvt.u16.u32 	%rs44, %r324;
	add.s32 	%r345, %r232, 16;
	setp.gt.s32 	%p255, %r345, %r251;
	@%p255 bra 	$L__BB5_61;
	and.b16  	%rs345, %rs426, 255;
	setp.eq.s16 	%p256, %rs345, 0;
	and.b16  	%rs346, %rs44, 255;
	setp.eq.s16 	%p257, %rs346, 0;
	or.pred  	%p258, %p256, %p257;
	@%p258 bra 	$L__BB5_60;
	min.s64 	%rd421, %rd57, %rd421;
	mov.b16 	%rs426, 1;
	bra.uni 	$L__BB5_61;
$L__BB5_60:
	setp.eq.s16 	%p259, %rs345, 0;
	selp.b16 	%rs426, %rs44, %rs426, %p259;
	selp.b64 	%rd421, %rd57, %rd421, %p259;
$L__BB5_61:
	setp.ne.s32 	%p260, %r232, 0;
	@%p260 bra 	$L__BB5_63;
	shr.u32 	%r346, %r7, 1;
	and.b32  	%r347, %r346, 496;
	mov.u32 	%r348, _ZZN3cub18CUB_300001_SM_10006detail6reduce18DeviceReduceKernelINS2_10policy_hubIN4cuda3std3__45tupleIJblEEEjN6thrust24THRUST_300001_SM_1000_NS8cuda_cub9__find_if7functorIS9_EEE10Policy1000ENSB_12zip_iteratorINS8_IJNSD_26transform_input_iterator_tIbNSB_6detail15normal_iteratorINSB_10device_ptrIcEEEENSK_10functional5actorINSP_9compositeIJNSP_16operator_adaptorINS7_8equal_toIvEEEENSQ_INSP_8argumentILj0EEEEENSQ_INSP_5valueINSB_16device_referenceIcEEEEEEEEEEEEENSB_17counting_iteratorIlNSB_11use_defaultES18_S18_EEEEEEEjSF_S9_NS7_10__identityEEEvT0_PT3_T1_NS0_13GridEvenShareIS1G_EET2_T4_E12temp_storage;
	add.s32 	%r349, %r348, %r347;
	st.shared.u8 	[%r349+8], %rs426;
	st.shared.u64 	[%r349+16], %rd421;
$L__BB5_63:
	bar.sync 	0;
	setp.ne.s32 	%p261, %r7, 0;
	@%p261 bra 	$L__BB5_119;
	setp.lt.u32 	%p262, %r6, 33;
	@%p262 bra 	$L__BB5_66;
	ld.shared.u8 	%rs349, [_ZZN3cub18CUB_300001_SM_10006detail6reduce18DeviceReduceKernelINS2_10policy_hubIN4cuda3std3__45tupleIJblEEEjN6thrust24THRUST_300001_SM_1000_NS8cuda_cub9__find_if7functorIS9_EEE10Policy1000ENSB_12zip_iteratorINS8_IJNSD_26transform_input_iterator_tIbNSB_6detail15normal_iteratorINSB_10device_ptrIcEEEENSK_10functional5actorINSP_9compositeIJNSP_16operator_adaptorINS7_8equal_toIvEEEENSQ_INSP_8argumentILj0EEEEENSQ_INSP_5valueINSB_16device_referenceIcEEEEEEEEEEEEENSB_17counting_iteratorIlNSB_11use_defaultES18_S18_EEEEEEEjSF_S9_NS7_10__identityEEEvT0_PT3_T1_NS0_13GridEvenShareIS1G_EET2_T4_E12temp_storage+24];
	ld.shared.u64 	%rd360, [_ZZN3cub18CUB_300001_SM_10006detail6reduce18DeviceReduceKernelINS2_10policy_hubIN4cuda3std3__45tupleIJblEEEjN6thrust24THRUST_300001_SM_1000_NS8cuda_cub9__find_if7functorIS9_EEE10Policy1000ENSB_12zip_iteratorINS8_IJNSD_26transform_input_iterator_tIbNSB_6detail15normal_iteratorINSB_10device_ptrIcEEEENSK_10functional5actorINSP_9compositeIJNSP_16operator_adaptorINS7_8equal_toIvEEEENSQ_INSP_8argumentILj0EEEEENSQ_INSP_5valueINSB_16device_referenceIcEEEEEEEEEEEEENSB_17counting_iteratorIlNSB_11use_defaultES18_S18_EEEEEEEjSF_S9_NS7_10__identityEEEvT0_PT3_T1_NS0_13GridEvenShareIS1G_EET2_T4_E12temp_storage+32];
	and.b16  	%rs350, %rs426, 255;
	setp.eq.s16 	%p263, %rs350, 0;
	setp.eq.s16 	%p264, %rs349, 0;
	min.s64 	%rd361, %rd360, %rd421;
	selp.b16 	%rs351, %rs426, 1, %p264;
	selp.b16 	%rs426, %rs349, %rs351, %p263;
	selp.b64 	%rd362, %rd421, %rd361, %p264;
	selp.b64 	%rd421, %rd360, %rd362, %p263;
$L__BB5_66:
	setp.lt.u32 	%p265, %r6, 65;
	@%p265 bra 	$L__BB5_68;
	ld.shared.u8 	%rs352, [_ZZN3cub18CUB_300001_SM_10006detail6reduce18DeviceReduceKernelINS2_10policy_hubIN4cuda3std3__45tupleIJblEEEjN6thrust24THRUST_300001_SM_1000_NS8cuda_cub9__find_if7functorIS9_EEE10Policy1000ENSB_12zip_iteratorINS8_IJNSD_26transform_input_iterator_tIbNSB_6detail15normal_iteratorINSB_10device_ptrIcEEEENSK_10functional5actorINSP_9compositeIJNSP_16operator_adaptorINS7_8equal_toIvEEEENSQ_INSP_8argumentILj0EEEEENSQ_INSP_5valueINSB_16device_referenceIcEEEEEEEEEEEEENSB_17counting_iteratorIlNSB_11use_defaultES18_S18_EEEEEEEjSF_S9_NS7_10__identityEEEvT0_PT3_T1_NS0_13GridEvenShareIS1G_EET2_T4_E12temp_storage+40];
	ld.shared.u64 	%rd363, [_ZZN3cub18CUB_300001_SM_10006detail6reduce18DeviceReduceKernelINS2_10policy_hubIN4cuda3std3__45tupleIJblEEEjN6thrust24THRUST_300001_SM_1000_NS8cuda_cub9__find_if7functorIS9_EEE10Policy1000ENSB_12zip_iteratorINS8_IJNSD_26transform_input_iterator_tIbNSB_6detail15normal_iteratorINSB_10device_ptrIcEEEENSK_10functional5actorINSP_9compositeIJNSP_16operator_adaptorINS7_8equal_toIvEEEENSQ_INSP_8argumentILj0EEEEENSQ_INSP_5valueINSB_16device_referenceIcEEEEEEEEEEEEENSB_17counting_iteratorIlNSB_11use_defaultES18_S18_EEEEEEEjSF_S9_NS7_10__identityEEEvT0_PT3_T1_NS0_13GridEvenShareIS1G_EET2_T4_E12temp_storage+48];
	and.b16  	%rs353, %rs426, 255;
	setp.eq.s16 	%p266, %rs353, 0;
	setp.eq.s16 	%p267, %rs352, 0;
	min.s64 	%rd364, %rd363, %rd421;
	selp.b16 	%rs354, %rs426, 1, %p267;
	selp.b16 	%rs426, %rs352, %rs354, %p266;
	selp.b64 	%rd365, %rd421, %rd364, %p267;
	selp.b64 	%rd421, %rd363, %rd365, %p266;
$L__BB5_68:
	setp.lt.u32 	%p268, %r6, 97;
	@%p268 bra 	$L__BB5_70;
	ld.shared.u8 	%rs355, [_ZZN3cub18CUB_300001_SM_10006detail6reduce18DeviceReduceKernelINS2_10policy_hubIN4cuda3std3__45tupleIJblEEEjN6thrust24THRUST_300001_SM_1000_NS8cuda_cub9__find_if7functorIS9_EEE10Policy1000ENSB_12zip_iteratorINS8_IJNSD_26transform_input_iterator_tIbNSB_6detail15normal_iteratorINSB_10device_ptrIcEEEENSK_10functional5actorINSP_9compositeIJNSP_16operator_adaptorINS7_8equal_toIvEEEENSQ_INSP_8argumentILj0EEEEENSQ_INSP_5valueINSB_16device_referenceIcEEEEEEEEEEEEENSB_17counting_iteratorIlNSB_11use_defaultES18_S18_EEEEEEEjSF_S9_NS7_10__identityEEEvT0_PT3_T1_NS0_13GridEvenShareIS1G_EET2_T4_E12temp_storage+56];
	ld.shared.u64 	%rd366, [_ZZN3cub18CUB_300001_SM_10006detail6reduce18DeviceReduceKernelINS2_10policy_hubIN4cuda3std3__45tupleIJblEEEjN6thrust24THRUST_300001_SM_1000_NS8cuda_cub9__find_if7functorIS9_EEE10Policy1000ENSB_12zip_iteratorINS8_IJNSD_26transform_input_iterator_tIbNSB_6detail15normal_iteratorINSB_10device_ptrIcEEEENSK_10functional5actorINSP_9compositeIJNSP_16operator_adaptorINS7_8equal_toIvEEEENSQ_INSP_8argumentILj0EEEEENSQ_INSP_5valueINSB_16device_referenceIcEEEEEEEEEEEEENSB_17counting_iteratorIlNSB_11use_defaultES18_S18_EEEEEEEjSF_S9_NS7_10__identityEEEvT0_PT3_T1_NS0_13GridEvenShareIS1G_EET2_T4_E12temp_storage+64];
	and.b16  	%rs356, %rs426, 255;
	setp.eq.s16 	%p269, %rs356, 0;
	setp.eq.s16 	%p270, %rs355, 0;
	min.s64 	%rd367, %rd366, %rd421;
	selp.b16 	%rs357, %rs426, 1, %p270;
	selp.b16 	%rs426, %rs355, %rs357, %p269;
	selp.b64 	%rd368, %rd421, %rd367, %p270;
	selp.b64 	%rd421, %rd366, %rd368, %p269;
$L__BB5_70:
	setp.lt.u32 	%p271, %r6, 129;
	@%p271 bra 	$L__BB5_72;
	ld.shared.u8 	%rs358, [_ZZN3cub18CUB_300001_SM_10006detail6reduce18DeviceReduceKernelINS2_10policy_hubIN4cuda3std3__45tupleIJblEEEjN6thrust24THRUST_300001_SM_1000_NS8cuda_cub9__find_if7functorIS9_EEE10Policy1000ENSB_12zip_iteratorINS8_IJNSD_26transform_input_iterator_tIbNSB_6detail15normal_iteratorINSB_10device_ptrIcEEEENSK_10functional5actorINSP_9compositeIJNSP_16operator_adaptorINS7_8equal_toIvEEEENSQ_INSP_8argumentILj0EEEEENSQ_INSP_5valueINSB_16device_referenceIcEEEEEEEEEEEEENSB_17counting_iteratorIlNSB_11use_defaultES18_S18_EEEEEEEjSF_S9_NS7_10__identityEEEvT0_PT3_T1_NS0_13GridEvenShareIS1G_EET2_T4_E12temp_storage+72];
	ld.shared.u64 	%rd369, [_ZZN3cub18CUB_300001_SM_10006detail6reduce18DeviceReduceKernelINS2_10policy_hubIN4cuda3std3__45tupleIJblEEEjN6thrust24THRUST_300001_SM_1000_NS8cuda_cub9__find_if7functorIS9_EEE10Policy1000ENSB_12zip_iteratorINS8_IJNSD_26transform_input_iterator_tIbNSB_6detail15normal_iteratorINSB_10device_ptrIcEEEENSK_10functional5actorINSP_9compositeIJNSP_16operator_adaptorINS7_8equal_toIvEEEENSQ_INSP_8argumentILj0EEEEENSQ_INSP_5valueINSB_16device_referenceIcEEEEEEEEEEEEENSB_17counting_iteratorIlNSB_11use_defaultES18_S18_EEEEEEEjSF_S9_NS7_10__identityEEEvT0_PT3_T1_NS0_13GridEvenShareIS1G_EET2_T4_E12temp_storage+80];
	and.b16  	%rs359, %rs426, 255;
	setp.eq.s16 	%p272, %rs359, 0;
	setp.eq.s16 	%p273, %rs358, 0;
	min.s64 	%rd370, %rd369, %rd421;
	selp.b16 	%rs360, %rs426, 1, %p273;
	selp.b16 	%rs426, %rs358, %rs360, %p272;
	selp.b64 	%rd371, %rd421, %rd370, %p273;
	selp.b64 	%rd421, %rd369, %rd371, %p272;
$L__BB5_72:
	setp.lt.u32 	%p274, %r6, 161;
	@%p274 bra 	$L__BB5_74;
	ld.shared.u8 	%rs361, [_ZZN3cub18CUB_300001_SM_10006detail6reduce18DeviceReduceKernelINS2_10policy_hubIN4cuda3std3__45tupleIJblEEEjN6thrust24THRUST_300001_SM_1000_NS8cuda_cub9__find_if7functorIS9_EEE10Policy1000ENSB_12zip_iteratorINS8_IJNSD_26transform_input_iterator_tIbNSB_6detail15normal_iteratorINSB_10device_ptrIcEEEENSK_10functional5actorINSP_9compositeIJNSP_16operator_adaptorINS7_8equal_toIvEEEENSQ_INSP_8argumentILj0EEEEENSQ_INSP_5valueINSB_16device_referenceIcEEEEEEEEEEEEENSB_17counting_iteratorIlNSB_11use_defaultES18_S18_EEEEEEEjSF_S9_NS7_10__identityEEEvT0_PT3_T1_NS0_13GridEvenShareIS1G_EET2_T4_E12temp_storage+88];
	ld.shared.u64 	%rd372, [_ZZN3cub18CUB_300001_SM_10006detail6reduce18DeviceReduceKernelINS2_10policy_hubIN4cuda3std3__45tupleIJblEEEjN6thrust24THRUST_300001_SM_1000_NS8cuda_cub9__find_if7functorIS9_EEE10Policy1000ENSB_12zip_iteratorINS8_IJNSD_26transform_input_iterator_tIbNSB_6detail15normal_iteratorINSB_10device_ptrIcEEEENSK_10functional5actorINSP_9compositeIJNSP_16operator_adaptorINS7_8equal_toIvEEEENSQ_INSP_8argumentILj0EEEEENSQ_INSP_5valueINSB_16device_referenceIcEEEEEEEEEEEEENSB_17counting_iteratorIlNSB_11use_defaultES18_S18_EEEEEEEjSF_S9_NS7_10__identityEEEvT0_PT3_T1_NS0_13GridEvenShareIS1G_EET2_T4_E12temp_storage+96];
	and.b16  	%rs362, %rs426, 255;
	setp.eq.s16 	%p275, %rs362, 0;
	setp.eq.s16 	%p276, %rs361, 0;
	min.s64 	%rd373, %rd372, %rd421;
	selp.b16 	%rs363, %rs426, 1, %p276;
	selp.b16 	%rs426, %rs361, %rs363, %p275;
	selp.b64 	%rd374, %rd421, %rd373, %p276;
	selp.b64 	%rd421, %rd372, %rd374, %p275;
$L__BB5_74:
	setp.lt.u32 	%p277, %r6, 193;
	@%p277 bra 	$L__BB5_76;
	ld.shared.u8 	%rs364, [_ZZN3cub18CUB_300001_SM_10006detail6reduce18DeviceReduceKernelINS2_10policy_hubIN4cuda3std3__45tupleIJblEEEjN6thrust24THRUST_300001_SM_1000_NS8cuda_cub9__find_if7functorIS9_EEE10Policy1000ENSB_12zip_iteratorINS8_IJNSD_26transform_input_iterator_tIbNSB_6detail15normal_iteratorINSB_10device_ptrIcEEEENSK_10functional5actorINSP_9compositeIJNSP_16operator_adaptorINS7_8equal_toIvEEEENSQ_INSP_8argumentILj0EEEEENSQ_INSP_5valueINSB_16device_referenceIcEEEEEEEEEEEEENSB_17counting_iteratorIlNSB_11use_defaultES18_S18_EEEEEEEjSF_S9_NS7_10__identityEEEvT0_PT3_T1_NS0_13GridEvenShareIS1G_EET2_T4_E12temp_storage+104];
	ld.shared.u64 	%rd375, [_ZZN3cub18CUB_300001_SM_10006detail6reduce18DeviceReduceKernelINS2_10policy_hubIN4cuda3std3__45tupleIJblEEEjN6thrust24THRUST_300001_SM_1000_NS8cuda_cub9__find_if7functorIS9_EEE10Policy1000ENSB_12zip_iteratorINS8_IJNSD_26transform_input_iterator_tIbNSB_6detail15normal_iteratorINSB_10device_ptrIcEEEENSK_10functional5actorINSP_9compositeIJNSP_16operator_adaptorINS7_8equal_toIvEEEENSQ_INSP_8argumentILj0EEEEENSQ_INSP_5valueINSB_16device_referenceIcEEEEEEEEEEEEENSB_17counting_iteratorIlNSB_11use_defaultES18_S18_EEEEEEEjSF_S9_NS7_10__identityEEEvT0_PT3_T1_NS0_13GridEvenShareIS1G_EET2_T4_E12temp_storage+112];
	and.b16  	%rs365, %rs426, 255;
	setp.eq.s16 	%p278, %rs365, 0;
	setp.eq.s16 	%p279, %rs364, 0;
	min.s64 	%rd376, %rd375, %rd421;
	selp.b16 	%rs366, %rs426, 1, %p279;
	selp.b16 	%rs426, %rs364, %rs366, %p278;
	selp.b64 	%rd377, %rd421, %rd376, %p279;
	selp.b64 	%rd421, %rd375, %rd377, %p278;
$L__BB5_76:
	setp.lt.u32 	%p280, %r6, 225;
	@%p280 bra 	$L__BB5_119;
	ld.shared.u8 	%rs367, [_ZZN3cub18CUB_300001_SM_10006detail6reduce18DeviceReduceKernelINS2_10policy_hubIN4cuda3std3__45tupleIJblEEEjN6thrust24THRUST_300001_SM_1000_NS8cuda_cub9__find_if7functorIS9_EEE10Policy1000ENSB_12zip_iteratorINS8_IJNSD_26transform_input_iterator_tIbNSB_6detail15normal_iteratorINSB_10device_ptrIcEEEENSK_10functional5actorINSP_9compositeIJNSP_16operator_adaptorINS7_8equal_toIvEEEENSQ_INSP_8argumentILj0EEEEENSQ_INSP_5valueINSB_16device_referenceIcEEEEEEEEEEEEENSB_17counting_iteratorIlNSB_11use_defaultES18_S18_EEEEEEEjSF_S9_NS7_10__identityEEEvT0_PT3_T1_NS0_13GridEvenShareIS1G_EET2_T4_E12temp_storage+120];
	ld.shared.u64 	%rd378, [_ZZN3cub18CUB_300001_SM_10006detail6reduce18DeviceReduceKernelINS2_10policy_hubIN4cuda3std3__45tupleIJblEEEjN6thrust24THRUST_300001_SM_1000_NS8cuda_cub9__find_if7functorIS9_EEE10Policy1000ENSB_12zip_iteratorINS8_IJNSD_26transform_input_iterator_tIbNSB_6detail15normal_iteratorINSB_10device_ptrIcEEEENSK_10functional5actorINSP_9compositeIJNSP_16operator_adaptorINS7_8equal_toIvEEEENSQ_INSP_8argumentILj0EEEEENSQ_INSP_5valueINSB_16device_referenceIcEEEEEEEEEEEEENSB_17counting_iteratorIlNSB_11use_defaultES18_S18_EEEEEEEjSF_S9_NS7_10__identityEEEvT0_PT3_T1_NS0_13GridEvenShareIS1G_EET2_T4_E12temp_storage+128];
	and.b16  	%rs368, %rs426, 255;
	setp.eq.s16 	%p281, %rs368, 0;
	setp.eq.s16 	%p282, %rs367, 0;
	min.s64 	%rd379, %rd378, %rd421;
	selp.b16 	%rs369, %rs426, 1, %p282;
	selp.b16 	%rs426, %rs367, %rs369, %p281;
	selp.b64 	%rd380, %rd421, %rd379, %p282;
	selp.b64 	%rd421, %rd378, %rd380, %p281;
	bra.uni 	$L__BB5_119;
$L__BB5_78:
	mov.u32 	%r31, %tid.x;
	cvt.u64.u32 	%rd116, %r5;
	cvta.to.global.u64 	%rd117, %rd113;
	add.s64 	%rd118, %rd114, %rd116;
	ld.global.u8 	%rs95, [%rd117];
	cvt.u64.u32 	%rd119, %r31;
	add.s64 	%rd120, %rd119, %rd116;
	add.s64 	%rd121, %rd1, %rd120;
	ld.global.u8 	%rs97, [%rd121];
	setp.eq.s16 	%p2, %rs97, %rs95;
	add.s32 	%r61, %r31, 256;
	cvt.u64.u32 	%rd122, %r61;
	ld.global.u8 	%rs98, [%rd121+256];
	setp.eq.s16 	%p3, %rs98, %rs95;
	add.s32 	%r62, %r31, 512;
	cvt.u64.u32 	%rd123, %r62;
	add.s64 	%rd124, %rd118, %rd123;
	ld.global.u8 	%rs101, [%rd121+512];
	setp.eq.s16 	%p4, %rs101, %rs95;
	add.s64 	%rd125, %rd124, 256;
	ld.global.u8 	%rs102, [%rd121+768];
	setp.eq.s16 	%p6, %rs102, %rs95;
	or.pred  	%p8, %p2, %p3;
	selp.b64 	%rd126, %rd119, %rd122, %p2;
	add.s64 	%rd127, %rd118, %rd126;
	min.s64 	%rd128, %rd124, %rd127;
	selp.b64 	%rd129, %rd128, %rd127, %p4;
	or.pred  	%p9, %p8, %p4;
	selp.b64 	%rd130, %rd129, %rd124, %p8;
	min.s64 	%rd131, %rd125, %rd130;
	selp.b64 	%rd132, %rd131, %rd130, %p6;
	or.pred  	%p10, %p9, %p6;
	selp.u16 	%rs426, 1, 0, %p10;
	selp.b64 	%rd421, %rd132, %rd125, %p9;
	setp.lt.u32 	%p11, %r6, %r4;
	@%p11 bra 	$L__BB5_95;
	add.s32 	%r64, %r31, %r4;
	add.s32 	%r65, %r64, %r5;
	add.s32 	%r469, %r65, 1024;
	not.b32 	%r66, %r31;
	add.s32 	%r67, %r66, %r1;
	sub.s32 	%r68, %r67, %r4;
	sub.s32 	%r468, %r68, %r5;
	mov.b32 	%r470, 0;
	mov.u32 	%r471, %r5;
$L__BB5_80:
	shl.b32 	%r38, %r2, 10;
	add.s32 	%r471, %r471, %r38;
	add.s32 	%r69, %r1, -1024;
	setp.gt.u32 	%p12, %r471, %r69;
	@%p12 bra 	$L__BB5_82;
	add.s32 	%r70, %r31, %r471;
	cvt.u64.u32 	%rd133, %r70;
	add.s64 	%rd134, %rd1, %rd133;
	add.s64 	%rd135, %rd114, %rd133;
	ld.global.u8 	%rs103, [%rd134];
	setp.eq.s16 	%p13, %rs103, %rs95;
	add.s64 	%rd136, %rd135, 256;
	ld.global.u8 	%rs105, [%rd134+256];
	setp.eq.s16 	%p14, %rs105, %rs95;
	selp.u16 	%rs106, 1, 0, %p14;
	add.s64 	%rd137, %rd135, 512;
	ld.global.u8 	%rs107, [%rd134+512];
	setp.eq.s16 	%p15, %rs107, %rs95;
	selp.u16 	%rs108, 1, 0, %p15;
	add.s64 	%rd138, %rd135, 768;
	ld.global.u8 	%rs109, [%rd134+768];
	setp.eq.s16 	%p16, %rs109, %rs95;
	selp.u16 	%rs110, 1, 0, %p16;
	and.b16  	%rs111, %rs426, 255;
	setp.eq.s16 	%p17, %rs111, 0;
	selp.u16 	%rs112, 1, 0, %p13;
	min.s64 	%rd139, %rd135, %rd421;
	selp.b16 	%rs113, 1, %rs426, %p13;
	selp.b64 	%rd140, %rd139, %rd421, %p13;
	selp.b16 	%rs114, %rs112, %rs113, %p17;
	and.b16  	%rs115, %rs114, 255;
	selp.b64 	%rd141, %rd135, %rd140, %p17;
	setp.eq.s16 	%p18, %rs115, 0;
	min.s64 	%rd142, %rd136, %rd141;
	selp.b16 	%rs116, 1, %rs114, %p14;
	selp.b64 	%rd143, %rd142, %rd141, %p14;
	selp.b16 	%rs117, %rs106, %rs116, %p18;
	and.b16  	%rs118, %rs117, 255;
	selp.b64 	%rd144, %rd136, %rd143, %p18;
	setp.eq.s16 	%p19, %rs118, 0;
	min.s64 	%rd145, %rd137, %rd144;
	selp.b16 	%rs119, 1, %rs117, %p15;
	selp.b64 	%rd146, %rd145, %rd144, %p15;
	selp.b16 	%rs120, %rs108, %rs119, %p19;
	and.b16  	%rs121, %rs120, 255;
	selp.b64 	%rd147, %rd137, %rd146, %p19;
	setp.eq.s16 	%p20, %rs121, 0;
	min.s64 	%rd148, %rd138, %rd147;
	selp.b16 	%rs122, 1, %rs120, %p16;
	selp.b64 	%rd149, %rd148, %rd147, %p16;
	selp.b16 	%rs426, %rs110, %rs122, %p20;
	selp.b64 	%rd421, %rd138, %rd149, %p20;
	sub.s32 	%r71, %r1, %r471;
	shl.b32 	%r72, %r2, 10;
	setp.lt.u32 	%p21, %r71, %r72;
	add.s32 	%r470, %r470, 1;
	add.s32 	%r469, %r469, %r72;
	sub.s32 	%r468, %r468, %r72;
	@%p21 bra 	$L__BB5_95;
	bra.uni 	$L__BB5_80;
$L__BB5_82:
	setp.le.u32 	%p22, %r1, %r471;
	sub.s32 	%r73, %r1, %r471;
	setp.ge.s32 	%p23, %r31, %r73;
	or.pred  	%p24, %p22, %p23;
	@%p24 bra 	$L__BB5_95;
	not.b32 	%r75, %r31;
	add.s32 	%r43, %r1, %r75;
	add.s32 	%r76, %r38, %r5;
	sub.s32 	%r77, %r43, %r76;
	mul.lo.s32 	%r78, %r2, %r470;
	shl.b32 	%r79, %r78, 10;
	sub.s32 	%r80, %r77, %r79;
	shr.u32 	%r81, %r80, 8;
	add.s32 	%r44, %r81, 1;
	and.b32  	%r45, %r44, 7;
	setp.lt.u32 	%p25, %r80, 1792;
	mov.u32 	%r476, %r31;
	@%p25 bra 	$L__BB5_87;
	or.b32  	%r474, %r31, 1024;
	shr.u32 	%r82, %r468, 8;
	add.s32 	%r83, %r82, 1;
	and.b32  	%r84, %r83, 33554424;
	neg.s32 	%r472, %r84;
$L__BB5_85:
	.pragma "nounroll";
	add.s32 	%r85, %r469, -1024;
	cvt.u64.u32 	%rd151, %r85;
	add.s64 	%rd152, %rd1, %rd151;
	add.s64 	%rd153, %rd114, %rd151;
	ld.global.u8 	%rs124, [%rd152];
	setp.eq.s16 	%p26, %rs124, %rs95;
	selp.u16 	%rs126, 1, 0, %p26;
	and.b16  	%rs127, %rs426, 255;
	setp.ne.s16 	%p28, %rs127, 0;
	and.pred  	%p29, %p28, %p26;
	min.s64 	%rd154, %rd153, %rd421;
	setp.eq.s16 	%p30, %rs127, 0;
	selp.b16 	%rs128, %rs126, %rs426, %p30;
	selp.b64 	%rd155, %rd153, %rd421, %p30;
	selp.b16 	%rs129, 1, %rs128, %p29;
	and.b16  	%rs130, %rs129, 255;
	selp.b64 	%rd156, %rd154, %rd155, %p29;
	add.s32 	%r86, %r469, -768;
	cvt.u64.u32 	%rd157, %r86;
	add.s64 	%rd158, %rd1, %rd157;
	add.s64 	%rd159, %rd114, %rd157;
	ld.global.u8 	%rs131, [%rd158];
	setp.eq.s16 	%p31, %rs131, %rs95;
	selp.u16 	%rs132, 1, 0, %p31;
	setp.ne.s16 	%p33, %rs130, 0;
	and.pred  	%p34, %p33, %p31;
	min.s64 	%rd160, %rd159, %rd156;
	setp.eq.s16 	%p35, %rs130, 0;
	selp.b16 	%rs133, %rs132, %rs129, %p35;
	selp.b64 	%rd161, %rd159, %rd156, %p35;
	selp.b16 	%rs134, 1, %rs133, %p34;
	and.b16  	%rs135, %rs134, 255;
	selp.b64 	%rd162, %rd160, %rd161, %p34;
	add.s32 	%r87, %r469, -512;
	cvt.u64.u32 	%rd163, %r87;
	add.s64 	%rd164, %rd1, %rd163;
	add.s64 	%rd165, %rd114, %rd163;
	ld.global.u8 	%rs136, [%rd164];
	setp.eq.s16 	%p36, %rs136, %rs95;
	selp.u16 	%rs137, 1, 0, %p36;
	setp.ne.s16 	%p38, %rs135, 0;
	and.pred  	%p39, %p38, %p36;
	min.s64 	%rd166, %rd165, %rd162;
	setp.eq.s16 	%p40, %rs135, 0;
	selp.b16 	%rs138, %rs137, %rs134, %p40;
	selp.b64 	%rd167, %rd165, %rd162, %p40;
	selp.b16 	%rs139, 1, %rs138, %p39;
	and.b16  	%rs140, %rs139, 255;
	selp.b64 	%rd168, %rd166, %rd167, %p39;
	add.s32 	%r88, %r469, 768;
	add.s32 	%r89, %r469, -256;
	cvt.u64.u32 	%rd169, %r89;
	add.s64 	%rd170, %rd1, %rd169;
	add.s64 	%rd171, %rd114, %rd169;
	ld.global.u8 	%rs141, [%rd170];
	setp.eq.s16 	%p41, %rs141, %rs95;
	selp.u16 	%rs142, 1, 0, %p41;
	setp.ne.s16 	%p43, %rs140, 0;
	and.pred  	%p44, %p43, %p41;
	min.s64 	%rd172, %rd171, %rd168;
	setp.eq.s16 	%p45, %rs140, 0;
	selp.b16 	%rs143, %rs142, %rs139, %p45;
	selp.b64 	%rd173, %rd171, %rd168, %p45;
	selp.b16 	%rs144, 1, %rs143, %p44;
	and.b16  	%rs145, %rs144, 255;
	selp.b64 	%rd174, %rd172, %rd173, %p44;
	cvt.u64.u32 	%rd175, %r469;
	add.s64 	%rd176, %rd1, %rd175;
	add.s64 	%rd177, %rd114, %rd175;
	ld.global.u8 	%rs146, [%rd176];
	setp.eq.s16 	%p46, %rs146, %rs95;
	selp.u16 	%rs147, 1, 0, %p46;
	setp.ne.s16 	%p48, %rs145, 0;
	and.pred  	%p49, %p48, %p46;
	min.s64 	%rd178, %rd177, %rd174;
	setp.eq.s16 	%p50, %rs145, 0;
	selp.b16 	%rs148, %rs147, %rs144, %p50;
	selp.b64 	%rd179, %rd177, %rd174, %p50;
	selp.b16 	%rs149, 1, %rs148, %p49;
	and.b16  	%rs150, %rs149, 255;
	selp.b64 	%rd180, %rd178, %rd179, %p49;
	add.s32 	%r90, %r469, 256;
	cvt.u64.u32 	%rd181, %r90;
	add.s64 	%rd182, %rd1, %rd181;
	add.s64 	%rd183, %rd114, %rd181;
	ld.global.u8 	%rs151, [%rd182];
	setp.eq.s16 	%p51, %rs151, %rs95;
	selp.u16 	%rs152, 1, 0, %p51;
	setp.ne.s16 	%p53, %rs150, 0;
	and.pred  	%p54, %p53, %p51;
	min.s64 	%rd184, %rd183, %rd180;
	setp.eq.s16 	%p55, %rs150, 0;
	selp.b16 	%rs153, %rs152, %rs149, %p55;
	selp.b64 	%rd185, %rd183, %rd180, %p55;
	selp.b16 	%rs154, 1, %rs153, %p54;
	and.b16  	%rs155, %rs154, 255;
	selp.b64 	%rd186, %rd184, %rd185, %p54;
	add.s32 	%r91, %r469, 512;
	cvt.u64.u32 	%rd187, %r91;
	add.s64 	%rd188, %rd1, %rd187;
	add.s64 	%rd189, %rd114, %rd187;
	ld.global.u8 	%rs156, [%rd188];
	setp.eq.s16 	%p56, %rs156, %rs95;
	selp.u16 	%rs157, 1, 0, %p56;
	setp.ne.s16 	%p58, %rs155, 0;
	and.pred  	%p59, %p58, %p56;
	min.s64 	%rd190, %rd189, %rd186;
	setp.eq.s16 	%p60, %rs155, 0;
	selp.b16 	%rs158, %rs157, %rs154, %p60;
	selp.b64 	%rd191, %rd189, %rd186, %p60;
	selp.b16 	%rs159, 1, %rs158, %p59;
	and.b16  	%rs160, %rs159, 255;
	selp.b64 	%rd192, %rd190, %rd191, %p59;
	cvt.u64.u32 	%rd193, %r88;
	add.s64 	%rd194, %rd1, %rd193;
	add.s64 	%rd195, %rd114, %rd193;
	ld.global.u8 	%rs161, [%rd194];
	setp.eq.s16 	%p61, %rs161, %rs95;
	selp.u16 	%rs162, 1, 0, %p61;
	setp.ne.s16 	%p63, %rs160, 0;
	and.pred  	%p64, %p63, %p61;
	min.s64 	%rd196, %rd195, %rd192;
	setp.eq.s16 	%p65, %rs160, 0;
	selp.b16 	%rs163, %rs162, %rs159, %p65;
	selp.b64 	%rd197, %rd195, %rd192, %p65;
	selp.b16 	%rs426, 1, %rs163, %p64;
	selp.b64 	%rd421, %rd196, %rd197, %p64;
	add.s32 	%r474, %r474, 2048;
	add.s32 	%r469, %r469, 2048;
	add.s32 	%r472, %r472, 8;
	setp.ne.s32 	%p66, %r472, 0;
	@%p66 bra 	$L__BB5_85;
	add.s32 	%r476, %r474, -1024;
$L__BB5_87:
	setp.eq.s32 	%p67, %r45, 0;
	@%p67 bra 	$L__BB5_95;
	setp.lt.u32 	%p68, %r45, 4;
	@%p68 bra 	$L__BB5_90;
	add.s32 	%r92, %r476, %r471;
	cvt.u64.u32 	%rd199, %r92;
	add.s64 	%rd200, %rd1, %rd199;
	add.s64 	%rd201, %rd114, %rd199;
	ld.global.u8 	%rs165, [%rd200];
	setp.eq.s16 	%p69, %rs165, %rs95;
	selp.u16 	%rs167, 1, 0, %p69;
	and.b16  	%rs168, %rs426, 255;
	setp.ne.s16 	%p71, %rs168, 0;
	and.pred  	%p72, %p71, %p69;
	min.s64 	%rd202, %rd201, %rd421;
	setp.eq.s16 	%p73, %rs168, 0;
	selp.b16 	%rs169, %rs167, %rs426, %p73;
	selp.b64 	%rd203, %rd201, %rd421, %p73;
	selp.b16 	%rs170, 1, %rs169, %p72;
	and.b16  	%rs171, %rs170, 255;
	selp.b64 	%rd204, %rd202, %rd203, %p72;
	add.s32 	%r93, %r92, 256;
	cvt.u64.u32 	%rd205, %r93;
	add.s64 	%rd206, %rd1, %rd205;
	add.s64 	%rd207, %rd114, %rd205;
	ld.global.u8 	%rs172, [%rd206];
	setp.eq.s16 	%p74, %rs172, %rs95;
	selp.u16 	%rs173, 1, 0, %p74;
	setp.ne.s16 	%p76, %rs171, 0;
	and.pred  	%p77, %p76, %p74;
	min.s64 	%rd208, %rd207, %rd204;
	setp.eq.s16 	%p78, %rs171, 0;
	selp.b16 	%rs174, %rs173, %rs170, %p78;
	selp.b64 	%rd209, %rd207, %rd204, %p78;
	selp.b16 	%rs175, 1, %rs174, %p77;
	and.b16  	%rs176, %rs175, 255;
	selp.b64 	%rd210, %rd208, %rd209, %p77;
	add.s32 	%r94, %r92, 512;
	cvt.u64.u32 	%rd211, %r94;
	add.s64 	%rd212, %rd1, %rd211;
	add.s64 	%rd213, %rd114, %rd211;
	ld.global.u8 	%rs177, [%rd212];
	setp.eq.s16 	%p79, %rs177, %rs95;
	selp.u16 	%rs178, 1, 0, %p79;
	setp.ne.s16 	%p81, %rs176, 0;
	and.pred  	%p82, %p81, %p79;
	min.s64 	%rd214, %rd213, %rd210;
	setp.eq.s16 	%p83, %rs176, 0;
	selp.b16 	%rs179, %rs178, %rs175, %p83;
	selp.b64 	%rd215, %rd213, %rd210, %p83;
	selp.b16 	%rs180, 1, %rs179, %p82;
	and.b16  	%rs181, %rs180, 255;
	selp.b64 	%rd216, %rd214, %rd215, %p82;
	add.s32 	%r95, %r92, 768;
	cvt.u64.u32 	%rd217, %r95;
	add.s64 	%rd218, %rd1, %rd217;
	add.s64 	%rd219, %rd114, %rd217;
	ld.global.u8 	%rs182, [%rd218];
	setp.eq.s16 	%p84, %rs182, %rs95;
	selp.u16 	%rs183, 1, 0, %p84;
	setp.ne.s16 	%p86, %rs181, 0;
	and.pred  	%p87, %p86, %p84;
	min.s64 	%rd220, %rd219, %rd216;
	setp.eq.s16 	%p88, %rs181, 0;
	selp.b16 	%rs184, %rs183, %rs180, %p88;
	selp.b64 	%rd221, %rd219, %rd216, %p88;
	selp.b16 	%rs426, 1, %rs184, %p87;
	selp.b64 	%rd421, %rd220, %rd221, %p87;
	add.s32 	%r476, %r476, 1024;
$L__BB5_90:
	and.b32  	%r96, %r44, 3;
	setp.eq.s32 	%p89, %r96, 0;
	@%p89 bra 	$L__BB5_95;
	setp.eq.s32 	%p90, %r96, 1;
	@%p90 bra 	$L__BB5_93;
	add.s32 	%r97, %r476, %r471;
	cvt.u64.u32 	%rd223, %r97;
	add.s64 	%rd224, %rd1, %rd223;
	add.s64 	%rd225, %rd114, %rd223;
	ld.global.u8 	%rs186, [%rd224];
	setp.eq.s16 	%p91, %rs186, %rs95;
	selp.u16 	%rs188, 1, 0, %p91;
	and.b16  	%rs189, %rs426, 255;
	setp.ne.s16 	%p93, %rs189, 0;
	and.pred  	%p94, %p93, %p91;
	min.s64 	%rd226, %rd225, %rd421;
	setp.eq.s16 	%p95, %rs189, 0;
	selp.b16 	%rs190, %rs188, %rs426, %p95;
	selp.b64 	%rd227, %rd225, %rd421, %p95;
	selp.b16 	%rs191, 1, %rs190, %p94;
	and.b16  	%rs192, %rs191, 255;
	selp.b64 	%rd228, %rd226, %rd227, %p94;
	add.s32 	%r98, %r97, 256;
	cvt.u64.u32 	%rd229, %r98;
	add.s64 	%rd230, %rd1, %rd229;
	add.s64 	%rd231, %rd114, %rd229;
	ld.global.u8 	%rs193, [%rd230];
	setp.eq.s16 	%p96, %rs193, %rs95;
	selp.u16 	%rs194, 1, 0, %p96;
	setp.ne.s16 	%p98, %rs192, 0;
	and.pred  	%p99, %p98, %p96;
	min.s64 	%rd232, %rd231, %rd228;
	setp.eq.s16 	%p100, %rs192, 0;
	selp.b16 	%rs195, %rs194, %rs191, %p100;
	selp.b64 	%rd233, %rd231, %rd228, %p100;
	selp.b16 	%rs426, 1, %rs195, %p99;
	selp.b64 	%rd421, %rd232, %rd233, %p99;
	add.s32 	%r476, %r476, 512;
$L__BB5_93:
	and.b32  	%r99, %r43, 256;
	setp.ne.s32 	%p101, %r99, 0;
	@%p101 bra 	$L__BB5_95;
	add.s32 	%r100, %r476, %r471;
	cvt.u64.u32 	%rd234, %r100;
	add.s64 	%rd235, %rd1, %rd234;
	add.s64 	%rd236, %rd114, %rd234;
	ld.global.u8 	%rs196, [%rd235];
	setp.eq.s16 	%p102, %rs196, %rs95;
	selp.u16 	%rs198, 1, 0, %p102;
	and.b16  	%rs199, %rs426, 255;
	setp.ne.s16 	%p104, %rs199, 0;
	and.pred  	%p105, %p104, %p102;
	min.s64 	%rd237, %rd236, %rd421;
	setp.eq.s16 	%p106, %rs199, 0;
	selp.b16 	%rs200, %rs198, %rs426, %p106;
	selp.b64 	%rd238, %rd236, %rd421, %p106;
	selp.b16 	%rs426, 1, %rs200, %p105;
	selp.b64 	%rd421, %rd237, %rd238, %p105;
$L__BB5_95:
	// begin inline asm
	mov.u32 %r101, %laneid;
	// end inline asm
	cvt.u32.u16 	%r122, %rs426;
	and.b32  	%r103, %r122, 255;
	mov.b32 	%r119, 1;
	mov.b32 	%r120, 31;
	mov.b32 	%r121, -1;
	// begin inline asm
	shfl.sync.down.b32 %r102, %r103, %r119, %r120, %r121;
	// end inline asm
	// begin inline asm
	shfl.sync.down.b32 %r107, %r108, %r119, %r120, %r121;
	// end inline asm
	mov.b64 	{%r113, %r118}, %rd421;
	// begin inline asm
	shfl.sync.down.b32 %r112, %r113, %r119, %r120, %r121;
	// end inline asm
	// begin inline asm
	shfl.sync.down.b32 %r117, %r118, %r119, %r120, %r121;
	// end inline asm
	mov.b64 	%rd90, {%r112, %r117};
	cvt.u16.u32 	%rs76, %r102;
	setp.gt.s32 	%p107, %r101, 30;
	@%p107 bra 	$L__BB5_99;
	and.b16  	%rs201, %rs426, 255;
	setp.eq.s16 	%p108, %rs201, 0;
	and.b16  	%rs202, %rs76, 255;
	setp.eq.s16 	%p109, %rs202, 0;
	or.pred  	%p110, %p108, %p109;
	@%p110 bra 	$L__BB5_98;
	min.s64 	%rd421, %rd90, %rd421;
	mov.b16 	%rs426, 1;
	bra.uni 	$L__BB5_99;
$L__BB5_98:
	setp.eq.s16 	%p111, %rs201, 0;
	selp.b16 	%rs426, %rs76, %rs426, %p111;
	selp.b64 	%rd421, %rd90, %rd421, %p111;
$L__BB5_99:
	cvt.u32.u16 	%r143, %rs426;
	and.b32  	%r124, %r143, 255;
	mov.b32 	%r140, 2;
	mov.b32 	%r141, 31;
	mov.b32 	%r142, -1;
	// begin inline asm
	shfl.sync.down.b32 %r123, %r124, %r140, %r141, %r142;
	// end inline asm
	// begin inline asm
	shfl.sync.down.b32 %r128, %r129, %r140, %r141, %r142;
	// end inline asm
	mov.b64 	{%r134, %r139}, %rd421;
	// begin inline asm
	shfl.sync.down.b32 %r133, %r134, %r140, %r141, %r142;
	// end inline asm
	// begin inline asm
	shfl.sync.down.b32 %r138, %r139, %r140, %r141, %r142;
	// end inline asm
	mov.b64 	%rd94, {%r133, %r138};
	cvt.u16.u32 	%rs79, %r123;
	setp.gt.s32 	%p112, %r101, 29;
	@%p112 bra 	$L__BB5_103;
	and.b16  	%rs205, %rs426, 255;
	setp.eq.s16 	%p113, %rs205, 0;
	and.b16  	%rs206, %rs79, 255;
	setp.eq.s16 	%p114, %rs206, 0;
	or.pred  	%p115, %p113, %p114;
	@%p115 bra 	$L__BB5_102;
	min.s64 	%rd421, %rd94, %rd421;
	mov.b16 	%rs426, 1;
	bra.uni 	$L__BB5_103;
$L__BB5_102:
	setp.eq.s16 	%p116, %rs205, 0;
	selp.b16 	%rs426, %rs79, %rs426, %p116;
	selp.b64 	%rd421, %rd94, %rd421, %p116;
$L__BB5_103:
	cvt.u32.u16 	%r164, %rs426;
	and.b32  	%r145, %r164, 255;
	mov.b32 	%r161, 4;
	mov.b32 	%r162, 31;
	mov.b32 	%r163, -1;
	// begin inline asm
	shfl.sync.down.b32 %r144, %r145, %r161, %r162, %r163;
	// end inline asm
	// begin inline asm
	shfl.sync.down.b32 %r149, %r150, %r161, %r162, %r163;
	// end inline asm
	mov.b64 	{%r155, %r160}, %rd421;
	// begin inline asm
	shfl.sync.down.b32 %r154, %r155, %r161, %r162, %r163;
	// end inline asm
	// begin inline asm
	shfl.sync.down.b32 %r159, %r160, %r161, %r162, %r163;
	// end inline asm
	mov.b64 	%rd98, {%r154, %r159};
	cvt.u16.u32 	%rs82, %r144;
	setp.gt.s32 	%p117, %r101, 27;
	@%p117 bra 	$L__BB5_107;
	and.b16  	%rs209, %rs426, 255;
	setp.eq.s16 	%p118, %rs209, 0;
	and.b16  	%rs210, %rs82, 255;
	setp.eq.s16 	%p119, %rs210, 0;
	or.pred  	%p120, %p118, %p119;
	@%p120 bra 	$L__BB5_106;
	min.s64 	%rd421, %rd98, %rd421;
	mov.b16 	%rs426, 1;
	bra.uni 	$L__BB5_107;
$L__BB5_106:
	setp.eq.s16 	%p121, %rs209, 0;
	selp.b16 	%rs426, %rs82, %rs426, %p121;
	selp.b64 	%rd421, %rd98, %rd421, %p121;
$L__BB5_107:
	cvt.u32.u16 	%r185, %rs426;
	and.b32  	%r166, %r185, 255;
	mov.b32 	%r182, 8;
	mov.b32 	%r183, 31;
	mov.b32 	%r184, -1;
	// begin inline asm
	shfl.sync.down.b32 %r165, %r166, %r182, %r183, %r184;
	// end inline asm
	// begin inline asm
	shfl.sync.down.b32 %r170, %r171, %r182, %r183, %r184;
	// end inline asm
	mov.b64 	{%r176, %r181}, %rd421;
	// begin inline asm
	shfl.sync.down.b32 %r175, %r176, %r182, %r183, %r184;
	// end inline asm
	// begin inline asm
	shfl.sync.down.b32 %r180, %r181, %r182, %r183, %r184;
	// end inline asm
	mov.b64 	%rd102, {%r175, %r180};
	cvt.u16.u32 	%rs85, %r165;
	setp.gt.s32 	%p122, %r101, 23;
	@%p122 bra 	$L__BB5_111;
	and.b16  	%rs213, %rs426, 255;
	setp.eq.s16 	%p123, %rs213, 0;
	and.b16  	%rs214, %rs85, 255;
	setp.eq.s16 	%p124, %rs214, 0;
	or.pred  	%p125, %p123, %p124;
	@%p125 bra 	$L__BB5_110;
	min.s64 	%rd421, %rd102, %rd421;
	mov.b16 	%rs426, 1;
	bra.uni 	$L__BB5_111;
$L__BB5_110:
	setp.eq.s16 	%p126, %rs213, 0;
	selp.b16 	%rs426, %rs85, %rs426, %p126;
	selp.b64 	%rd421, %rd102, %rd421, %p126;
$L__BB5_111:
	cvt.u32.u16 	%r206, %rs426;
	and.b32  	%r187, %r206, 255;
	mov.b32 	%r203, 16;
	mov.b32 	%r204, 31;
	mov.b32 	%r205, -1;
	// begin inline asm
	shfl.sync.down.b32 %r186, %r187, %r203, %r204, %r205;
	// end inline asm
	// begin inline asm
	shfl.sync.down.b32 %r191, %r192, %r203, %r204, %r205;
	// end inline asm
	mov.b64 	{%r197, %r202}, %rd421;
	// begin inline asm
	shfl.sync.down.b32 %r196, %r197, %r203, %r204, %r205;
	// end inline asm
	// begin inline asm
	shfl.sync.down.b32 %r201, %r202, %r203, %r204, %r205;
	// end inline asm
	mov.b64 	%rd106, {%r196, %r201};
	cvt.u16.u32 	%rs88, %r186;
	setp.gt.s32 	%p127, %r101, 15;
	@%p127 bra 	$L__BB5_115;
	and.b16  	%rs217, %rs426, 255;
	setp.eq.s16 	%p128, %rs217, 0;
	and.b16  	%rs218, %rs88, 255;
	setp.eq.s16 	%p129, %rs218, 0;
	or.pred  	%p130, %p128, %p129;
	@%p130 bra 	$L__BB5_114;
	min.s64 	%rd421, %rd106, %rd421;
	mov.b16 	%rs426, 1;
	bra.uni 	$L__BB5_115;
$L__BB5_114:
	setp.eq.s16 	%p131, %rs217, 0;
	selp.b16 	%rs426, %rs88, %rs426, %p131;
	selp.b64 	%rd421, %rd106, %rd421, %p131;
$L__BB5_115:
	setp.ne.s32 	%p132, %r101, 0;
	@%p132 bra 	$L__BB5_117;
	shr.u32 	%r207, %r31, 1;
	and.b32  	%r208, %r207, 496;
	mov.u32 	%r209, _ZZN3cub18CUB_300001_SM_10006detail6reduce18DeviceReduceKernelINS2_10policy_hubIN4cuda3std3__45tupleIJblEEEjN6thrust24THRUST_300001_SM_1000_NS8cuda_cub9__find_if7functorIS9_EEE10Policy1000ENSB_12zip_iteratorINS8_IJNSD_26transform_input_iterator_tIbNSB_6detail15normal_iteratorINSB_10device_ptrIcEEEENSK_10functional5actorINSP_9compositeIJNSP_16operator_adaptorINS7_8equal_toIvEEEENSQ_INSP_8argumentILj0EEEEENSQ_INSP_5valueINSB_16device_referenceIcEEEEEEEEEEEEENSB_17counting_iteratorIlNSB_11use_defaultES18_S18_EEEEEEEjSF_S9_NS7_10__identityEEEvT0_PT3_T1_NS0_13GridEvenShareIS1G_EET2_T4_E12temp_storage;
	add.s32 	%r210, %r209, %r208;
	st.shared.u8 	[%r210+8], %rs426;
	st.shared.u64 	[%r210+16], %rd421;
$L__BB5_117:
	bar.sync 	0;
	setp.ne.s32 	%p133, %r31, 0;
	@%p133 bra 	$L__BB5_119;
	ld.shared.u8 	%rs221, [_ZZN3cub18CUB_300001_SM_10006detail6reduce18DeviceReduceKernelINS2_10policy_hubIN4cuda3std3__45tupleIJblEEEjN6thrust24THRUST_300001_SM_1000_NS8cuda_cub9__find_if7functorIS9_EEE10Policy1000ENSB_12zip_iteratorINS8_IJNSD_26transform_input_iterator_tIbNSB_6detail15normal_iteratorINSB_10device_ptrIcEEEENSK_10functional5actorINSP_9compositeIJNSP_16operator_adaptorINS7_8equal_toIvEEEENSQ_INSP_8argumentILj0EEEEENSQ_INSP_5valueINSB_16device_referenceIcEEEEEEEEEEEEENSB_17counting_iteratorIlNSB_11use_defaultES18_S18_EEEEEEEjSF_S9_NS7_10__identityEEEvT0_PT3_T1_NS0_13GridEvenShareIS1G_EET2_T4_E12temp_storage+24];
	ld.shared.u64 	%rd239, [_ZZN3cub18CUB_300001_SM_10006detail6reduce18DeviceReduceKernelINS2_10policy_hubIN4cuda3std3__45tupleIJblEEEjN6thrust24THRUST_300001_SM_1000_NS8cuda_cub9__find_if7functorIS9_EEE10Policy1000ENSB_12zip_iteratorINS8_IJNSD_26transform_input_iterator_tIbNSB_6detail15normal_iteratorINSB_10device_ptrIcEEEENSK_10functional5actorINSP_9compositeIJNSP_16operator_adaptorINS7_8equal_toIvEEEENSQ_INSP_8argumentILj0EEEEENSQ_INSP_5valueINSB_16device_referenceIcEEEEEEEEEEEEENSB_17counting_iteratorIlNSB_11use_defaultES18_S18_EEEEEEEjSF_S9_NS7_10__identityEEEvT0_PT3_T1_NS0_13GridEvenShareIS1G_EET2_T4_E12temp_storage+32];
	and.b16  	%rs222, %rs426, 255;
	setp.eq.s16 	%p134, %rs222, 0;
	setp.eq.s16 	%p135, %rs221, 0;
	min.s64 	%rd240, %rd239, %rd421;
	selp.b16 	%rs223, %rs426, 1, %p135;
	selp.b16 	%rs224, %rs221, %rs223, %p134;
	and.b16  	%rs225, %rs224, 255;
	selp.b64 	%rd241, %rd421, %rd240, %p135;
	selp.b64 	%rd242, %rd239, %rd241, %p134;
	ld.shared.u8 	%rs226, [_ZZN3cub18CUB_300001_SM_10006detail6reduce18DeviceReduceKernelINS2_10policy_hubIN4cuda3std3__45tupleIJblEEEjN6thrust24THRUST_300001_SM_1000_NS8cuda_cub9__find_if7functorIS9_EEE10Policy1000ENSB_12zip_iteratorINS8_IJNSD_26transform_input_iterator_tIbNSB_6detail15normal_iteratorINSB_10device_ptrIcEEEENSK_10functional5actorINSP_9compositeIJNSP_16operator_adaptorINS7_8equal_toIvEEEENSQ_INSP_8argumentILj0EEEEENSQ_INSP_5valueINSB_16device_referenceIcEEEEEEEEEEEEENSB_17counting_iteratorIlNSB_11use_defaultES18_S18_EEEEEEEjSF_S9_NS7_10__identityEEEvT0_PT3_T1_NS0_13GridEvenShareIS1G_EET2_T4_E12temp_storage+40];
	ld.shared.u64 	%rd243, [_ZZN3cub18CUB_300001_SM_10006detail6reduce18DeviceReduceKernelINS2_10policy_hubIN4cuda3std3__45tupleIJblEEEjN6thrust24THRUST_300001_SM_1000_NS8cuda_cub9__find_if7functorIS9_EEE10Policy1000ENSB_12zip_iteratorINS8_IJNSD_26transform_input_iterator_tIbNSB_6detail15normal_iteratorINSB_10device_ptrIcEEEENSK_10functional5actorINSP_9compositeIJNSP_16operator_adaptorINS7_8equal_toIvEEEENSQ_INSP_8argumentILj0EEEEENSQ_INSP_5valueINSB_16device_referenceIcEEEEEEEEEEEEENSB_17counting_iteratorIlNSB_11use_defaultES18_S18_EEEEEEEjSF_S9_NS7_10__identityEEEvT0_PT3_T1_NS0_13GridEvenShareIS1G_EET2_T4_E12temp_storage+48];
	setp.eq.s16 	%p136, %rs225, 0;
	setp.eq.s16 	%p137, %rs226, 0;
	min.s64 	%rd244, %rd243, %rd242;
	selp.b16 	%rs227, %rs224, 1, %p137;
	selp.b16 	%rs228, %rs226, %rs227, %p136;
	and.b16  	%rs229, %rs228, 255;
	selp.b64 	%rd245, %rd242, %rd244, %p137;
	selp.b64 	%rd246, %rd243, %rd245, %p136;
	ld.shared.u8 	%rs230, [_ZZN3cub18CUB_300001_SM_10006detail6reduce18DeviceReduceKernelINS2_10policy_hubIN4cuda3std3__45tupleIJblEEEjN6thrust24THRUST_300001_SM_1000_NS8cuda_cub9__find_if7functorIS9_EEE10Policy1000ENSB_12zip_iteratorINS8_IJNSD_26transform_input_iterator_tIbNSB_6detail15normal_iteratorINSB_10device_ptrIcEEEENSK_10functional5actorINSP_9compositeIJNSP_16operator_adaptorINS7_8equal_toIvEEEENSQ_INSP_8argumentILj0EEEEENSQ_INSP_5valueINSB_16device_referenceIcEEEEEEEEEEEEENSB_17counting_iteratorIlNSB_11use_defaultES18_S18_EEEEEEEjSF_S9_NS7_10__identityEEEvT0_PT3_T1_NS0_13GridEvenShareIS1G_EET2_T4_E12temp_storage+56];
	ld.shared.u64 	%rd247, [_ZZN3cub18CUB_300001_SM_10006detail6reduce18DeviceReduceKernelINS2_10policy_hubIN4cuda3std3__45tupleIJblEEEjN6thrust24THRUST_300001_SM_1000_NS8cuda_cub9__find_if7functorIS9_EEE10Policy1000ENSB_12zip_iteratorINS8_IJNSD_26transform_input_iterator_tIbNSB_6detail15normal_iteratorINSB_10device_ptrIcEEEENSK_10functional5actorINSP_9compositeIJNSP_16operator_adaptorINS7_8equal_toIvEEEENSQ_INSP_8argumentILj0EEEEENSQ_INSP_5valueINSB_16device_referenceIcEEEEEEEEEEEEENSB_17counting_iteratorIlNSB_11use_defaultES18_S18_EEEEEEEjSF_S9_NS7_10__identityEEEvT0_PT3_T1_NS0_13GridEvenShareIS1G_EET2_T4_E12temp_storage+64];
	setp.eq.s16 	%p138, %rs229, 0;
	setp.eq.s16 	%p139, %rs230, 0;
	min.s64 	%rd248, %rd247, %rd246;
	selp.b16 	%rs231, %rs228, 1, %p139;
	selp.b16 	%rs232, %rs230, %rs231, %p138;
	and.b16  	%rs233, %rs232, 255;
	selp.b64 	%rd249, %rd246, %rd248, %p139;
	selp.b64 	%rd250, %rd247, %rd249, %p138;
	ld.shared.u8 	%rs234, [_ZZN3cub18CUB_300001_SM_10006detail6reduce18DeviceReduceKernelINS2_10policy_hubIN4cuda3std3__45tupleIJblEEEjN6thrust24THRUST_300001_SM_1000_NS8cuda_cub9__find_if7functorIS9_EEE10Policy1000ENSB_12zip_iteratorINS8_IJNSD_26transform_input_iterator_tIbNSB_6detail15normal_iteratorINSB_10device_ptrIcEEEENSK_10functional5actorINSP_9compositeIJNSP_16operator_adaptorINS7_8equal_toIvEEEENSQ_INSP_8argumentILj0EEEEENSQ_INSP_5valueINSB_16device_referenceIcEEEEEEEEEEEEENSB_17counting_iteratorIlNSB_11use_defaultES18_S18_EEEEEEEjSF_S9_NS7_10__identityEEEvT0_PT3_T1_NS0_13GridEvenShareIS1G_EET2_T4_E12temp_storage+72];
	ld.shared.u64 	%rd251, [_ZZN3cub18CUB_300001_SM_10006detail6reduce18DeviceReduceKernelINS2_10policy_hubIN4cuda3std3__45tupleIJblEEEjN6thrust24THRUST_300001_SM_1000_NS8cuda_cub9__find_if7functorIS9_EEE10Policy1000ENSB_12zip_iteratorINS8_IJNSD_26transform_input_iterator_tIbNSB_6detail15normal_iteratorINSB_10device_ptrIcEEEENSK_10functional5actorINSP_9compositeIJNSP_16operator_adaptorINS7_8equal_toIvEEEENSQ_INSP_8argumentILj0EEEEENSQ_INSP_5valueINSB_16device_referenceIcEEEEEEEEEEEEENSB_17counting_iteratorIlNSB_11use_defaultES18_S18_EEEEEEEjSF_S9_NS7_10__identityEEEvT0_PT3_T1_NS0_13GridEvenShareIS1G_EET2_T4_E12temp_storage+80];
	setp.eq.s16 	%p140, %rs233, 0;
	setp.eq.s16 	%p141, %rs234, 0;
	min.s64 	%rd252, %rd251, %rd250;
	selp.b16 	%rs235, %rs232, 1, %p141;
	selp.b16 	%rs236, %rs234, %rs235, %p140;
	and.b16  	%rs237, %rs236, 255;
	selp.b64 	%rd253, %rd250, %rd252, %p141;
	selp.b64 	%rd254, %rd251, %rd253, %p140;
	ld.shared.u8 	%rs238, [_ZZN3cub18CUB_300001_SM_10006detail6reduce18DeviceReduceKernelINS2_10policy_hubIN4cuda3std3__45tupleIJblEEEjN6thrust24THRUST_300001_SM_1000_NS8cuda_cub9__find_if7functorIS9_EEE10Policy1000ENSB_12zip_iteratorINS8_IJNSD_26transform_input_iterator_tIbNSB_6detail15normal_iteratorINSB_10device_ptrIcEEEENSK_10functional5actorINSP_9compositeIJNSP_16operator_adaptorINS7_8equal_toIvEEEENSQ_INSP_8argumentILj0EEEEENSQ_INSP_5valueINSB_16device_referenceIcEEEEEEEEEEEEENSB_17counting_iteratorIlNSB_11use_defaultES18_S18_EEEEEEEjSF_S9_NS7_10__identityEEEvT0_PT3_T1_NS0_13GridEvenShareIS1G_EET2_T4_E12temp_storage+88];
	ld.shared.u64 	%rd255, [_ZZN3cub18CUB_300001_SM_10006detail6reduce18DeviceReduceKernelINS2_10policy_hubIN4cuda3std3__45tupleIJblEEEjN6thrust24THRUST_300001_SM_1000_NS8cuda_cub9__find_if7functorIS9_EEE10Policy1000ENSB_12zip_iteratorINS8_IJNSD_26transform_input_iterator_tIbNSB_6detail15normal_iteratorINSB_10device_ptrIcEEEENSK_10functional5actorINSP_9compositeIJNSP_16operator_adaptorINS7_8equal_toIvEEEENSQ_INSP_8argumentILj0EEEEENSQ_INSP_5valueINSB_16device_referenceIcEEEEEEEEEEEEENSB_17counting_iteratorIlNSB_11use_defaultES18_S18_EEEEEEEjSF_S9_NS7_10__identityEEEvT0_PT3_T1_NS0_13GridEvenShareIS1G_EET2_T4_E12temp_storage+96];
	setp.eq.s16 	%p142, %rs237, 0;
	setp.eq.s16 	%p143, %rs238, 0;
	min.s64 	%rd256, %rd255, %rd254;
	selp.b16 	%rs239, %rs236, 1, %p143;
	selp.b16 	%rs240, %rs238, %rs239, %p142;
	and.b16  	%rs241, %rs240, 255;
	selp.b64 	%rd257, %rd254, %rd256, %p143;
	selp.b64 	%rd258, %rd255, %rd257, %p142;
	ld.shared.u8 	%rs242, [_ZZN3cub18CUB_300001_SM_10006detail6reduce18DeviceReduceKernelINS2_10policy_hubIN4cuda3std3__45tupleIJblEEEjN6thrust24THRUST_300001_SM_1000_NS8cuda_cub9__find_if7functorIS9_EEE10Policy1000ENSB_12zip_iteratorINS8_IJNSD_26transform_input_iterator_tIbNSB_6detail15normal_iteratorINSB_10device_ptrIcEEEENSK_10functional5actorINSP_9compositeIJNSP_16operator_adaptorINS7_8equal_toIvEEEENSQ_INSP_8argumentILj0EEEEENSQ_INSP_5valueINSB_16device_referenceIcEEEEEEEEEEEEENSB_17counting_iteratorIlNSB_11use_defaultES18_S18_EEEEEEEjSF_S9_NS7_10__identityEEEvT0_PT3_T1_NS0_13GridEvenShareIS1G_EET2_T4_E12temp_storage+104];
	ld.shared.u64 	%rd259, [_ZZN3cub18CUB_300001_SM_10006detail6reduce18DeviceReduceKernelINS2_10policy_hubIN4cuda3std3__45tupleIJblEEEjN6thrust24THRUST_300001_SM_1000_NS8cuda_cub9__find_if7functorIS9_EEE10Policy1000ENSB_12zip_iteratorINS8_IJNSD_26transform_input_iterator_tIbNSB_6detail15normal_iteratorINSB_10device_ptrIcEEEENSK_10functional5actorINSP_9compositeIJNSP_16operator_adaptorINS7_8equal_toIvEEEENSQ_INSP_8argumentILj0EEEEENSQ_INSP_5valueINSB_16device_referenceIcEEEEEEEEEEEEENSB_17counting_iteratorIlNSB_11use_defaultES18_S18_EEEEEEEjSF_S9_NS7_10__identityEEEvT0_PT3_T1_NS0_13GridEvenShareIS1G_EET2_T4_E12temp_storage+112];
	setp.eq.s16 	%p144, %rs241, 0;
	setp.eq.s16 	%p145, %rs242, 0;
	min.s64 	%rd260, %rd259, %rd258;
	selp.b16 	%rs243, %rs240, 1, %p145;
	selp.b16 	%rs244, %rs242, %rs243, %p144;
	and.b16  	%rs245, %rs244, 255;
	selp.b64 	%rd261, %rd258, %rd260, %p145;
	selp.b64 	%rd262, %rd259, %rd261, %p144;
	ld.shared.u8 	%rs246, [_ZZN3cub18CUB_300001_SM_10006detail6reduce18DeviceReduceKernelINS2_10policy_hubIN4cuda3std3__45tupleIJblEEEjN6thrust24THRUST_300001_SM_1000_NS8cuda_cub9__find_if7functorIS9_EEE10Policy1000ENSB_12zip_iteratorINS8_IJNSD_26transform_input_iterator_tIbNSB_6detail15normal_iteratorINSB_10device_ptrIcEEEENSK_10functional5actorINSP_9compositeIJNSP_16operator_adaptorINS7_8equal_toIvEEEENSQ_INSP_8argumentILj0EEEEENSQ_INSP_5valueINSB_16device_referenceIcEEEEEEEEEEEEENSB_17counting_iteratorIlNSB_11use_defaultES18_S18_EEEEEEEjSF_S9_NS7_10__identityEEEvT0_PT3_T1_NS0_13GridEvenShareIS1G_EET2_T4_E12temp_storage+120];
	ld.shared.u64 	%rd263, [_ZZN3cub18CUB_300001_SM_10006detail6reduce18DeviceReduceKernelINS2_10policy_hubIN4cuda3std3__45tupleIJblEEEjN6thrust24THRUST_300001_SM_1000_NS8cuda_cub9__find_if7functorIS9_EEE10Policy1000ENSB_12zip_iteratorINS8_IJNSD_26transform_input_iterator_tIbNSB_6detail15normal_iteratorINSB_10device_ptrIcEEEENSK_10functional5actorINSP_9compositeIJNSP_16operator_adaptorINS7_8equal_toIvEEEENSQ_INSP_8argumentILj0EEEEENSQ_INSP_5valueINSB_16device_referenceIcEEEEEEEEEEEEENSB_17counting_iteratorIlNSB_11use_defaultES18_S18_EEEEEEEjSF_S9_NS7_10__identityEEEvT0_PT3_T1_NS0_13GridEvenShareIS1G_EET2_T4_E12temp_storage+128];
	setp.eq.s16 	%p146, %rs245, 0;
	setp.eq.s16 	%p147, %rs246, 0;
	min.s64 	%rd264, %rd263, %rd262;
	selp.b16 	%rs247, %rs244, 1, %p147;
	selp.b16 	%rs426, %rs246, %rs247, %p146;
	selp.b64 	%rd265, %rd262, %rd264, %p147;
	selp.b64 	%rd421, %rd263, %rd265, %p146;
$L__BB5_119:
	mov.u32 	%r460, %tid.x;
	setp.ne.s32 	%p324, %r460, 0;
	@%p324 bra 	$L__BB5_121;
	ld.param.u64 	%rd411, [_ZN3cub18CUB_300001_SM_10006detail6reduce18DeviceReduceKernelINS2_10policy_hubIN4cuda3std3__45tupleIJblEEEjN6thrust24THRUST_300001_SM_1000_NS8cuda_cub9__find_if7functorIS9_EEE10Policy1000ENSB_12zip_iteratorINS8_IJNSD_26transform_input_iterator_tIbNSB_6detail15normal_iteratorINSB_10device_ptrIcEEEENSK_10functional5actorINSP_9compositeIJNSP_16operator_adaptorINS7_8equal_toIvEEEENSQ_INSP_8argumentILj0EEEEENSQ_INSP_5valueINSB_16device_referenceIcEEEEEEEEEEEEENSB_17counting_iteratorIlNSB_11use_defaultES18_S18_EEEEEEEjSF_S9_NS7_10__identityEEEvT0_PT3_T1_NS0_13GridEvenShareIS1G_EET2_T4__param_1];
	cvta.to.global.u64 	%rd408, %rd411;
	mul.wide.u32 	%rd409, %r3, 16;
	add.s64 	%rd410, %rd408, %rd409;
	st.global.u8 	[%rd410], %rs426;
	st.global.u64 	[%rd410+8], %rd421;
$L__BB5_121:
	ret;

}
	// .globl	_ZN3cub18CUB_300001_SM_10006detail6reduce28DeviceReduceSingleTileKernelINS2_10policy_hubIN4cuda3std3__45tupleIJblEEEjN6thrust24THRUST_300001_SM_1000_NS8cuda_cub9__find_if7functorIS9_EEE10Policy1000EPS9_SI_iSF_S9_S9_NS7_10__identityEEEvT0_T1_T2_T3_T4_T6_
.visible .entry _ZN3cub18CUB_300001_SM_10006detail6reduce28DeviceReduceSingleTileKernelINS2_10policy_hubIN4cuda3std3__45tupleIJblEEEjN6thrust24THRUST_300001_SM_1000_NS8cuda_cub9__find_if7functorIS9_EEE10Policy1000EPS9_SI_iSF_S9_S9_NS7_10__identityEEEvT0_T1_T2_T3_T4_T6_(
	.param .u64 .ptr .align 1 _ZN3cub18CUB_300001_SM_10006detail6reduce28DeviceReduceSingleTileKernelINS2_10policy_hubIN4cuda3std3__45tupleIJblEEEjN6thrust24THRUST_300001_SM_1000_NS8cuda_cub9__find_if7functorIS9_EEE10Policy1000EPS9_SI_iSF_S9_S9_NS7_10__identityEEEvT0_T1_T2_T3_T4_T6__param_0,
	.param .u64 .ptr .align 1 _ZN3cub18CUB_300001_SM_10006detail6reduce28DeviceReduceSingleTileKernelINS2_10policy_hubIN4cuda3std3__45tupleIJblEEEjN6thrust24THRUST_300001_SM_1000_NS8cuda_cub9__find_if7functorIS9_EEE10Policy1000EPS9_SI_iSF_S9_S9_NS7_10__identityEEEvT0_T1_T2_T3_T4_T6__param_1,
	.param .u32 _ZN3cub18CUB_300001_SM_10006detail6reduce28DeviceReduceSingleTileKernelINS2_10policy_hubIN4cuda3std3__45tupleIJblEEEjN6thrust24THRUST_300001_SM_1000_NS8cuda_cub9__find_if7functorIS9_EEE10Policy1000EPS9_SI_iSF_S9_S9_NS7_10__identityEEEvT0_T1_T2_T3_T4_T6__param_2,
	.param .align 1 .b8 _ZN3cub18CUB_300001_SM_10006detail6reduce28DeviceReduceSingleTileKernelINS2_10policy_hubIN4cuda3std3__45tupleIJblEEEjN6thrust24THRUST_300001_SM_1000_NS8cuda_cub9__find_if7functorIS9_EEE10Policy1000EPS9_SI_iSF_S9_S9_NS7_10__identityEEEvT0_T1_T2_T3_T4_T6__param_3[1],
	.param .align 8 .b8 _ZN3cub18CUB_300001_SM_10006detail6reduce28DeviceReduceSingleTileKernelINS2_10policy_hubIN4cuda3std3__45tupleIJblEEEjN6thrust24THRUST_300001_SM_1000_NS8cuda_cub9__find_if7functorIS9_EEE10Policy1000EPS9_SI_iSF_S9_S9_NS7_10__identityEEEvT0_T1_T2_T3_T4_T6__param_4[16],
	.param .align 1 .b8 _ZN3cub18CUB_300001_SM_10006detail6reduce28DeviceReduceSingleTileKernelINS2_10policy_hubIN4cuda3std3__45tupleIJblEEEjN6thrust24THRUST_300001_SM_1000_NS8cuda_cub9__find_if7functorIS9_EEE10Policy1000EPS9_SI_iSF_S9_S9_NS7_10__identityEEEvT0_T1_T2_T3_T4_T6__param_5[1]
)
.maxntid 256
.minnctapersm 1
{
	.reg .pred 	%p<188>;
	.reg .b16 	%rs<340>;
	.reg .b32 	%r<406>;
	.reg .b64 	%rd<359>;
	// demoted variable
	.shared .align 8 .b8 _ZZN3cub18CUB_300001_SM_10006detail6reduce28DeviceReduceSingleTileKernelINS2_10policy_hubIN4cuda3std3__45tupleIJblEEEjN6thrust24THRUST_300001_SM_1000_NS8cuda_cub9__find_if7functorIS9_EEE10Policy1000EPS9_SI_iSF_S9_S9_NS7_10__identityEEEvT0_T1_T2_T3_T4_T6_E12temp_storage[152];
	ld.param.u64 	%rd106, [_ZN3cub18CUB_300001_SM_10006detail6reduce28DeviceReduceSingleTileKernelINS2_10policy_hubIN4cuda3std3__45tupleIJblEEEjN6thrust24THRUST_300001_SM_1000_NS8cuda_cub9__find_if7functorIS9_EEE10Policy1000EPS9_SI_iSF_S9_S9_NS7_10__identityEEEvT0_T1_T2_T3_T4_T6__param_4+8];
	ld.param.u64 	%rd105, [_ZN3cub18CUB_300001_SM_10006detail6reduce28DeviceReduceSingleTileKernelINS2_10policy_hubIN4cuda3std3__45tupleIJblEEEjN6thrust24THRUST_300001_SM_1000_NS8cuda_cub9__find_if7functorIS9_EEE10Policy1000EPS9_SI_iSF_S9_S9_NS7_10__identityEEEvT0_T1_T2_T3_T4_T6__param_0];
	ld.param.u64 	%rd107, [_ZN3cub18CUB_300001_SM_10006detail6reduce28DeviceReduceSingleTileKernelINS2_10policy_hubIN4cuda3std3__45tupleIJblEEEjN6thrust24THRUST_300001_SM_1000_NS8cuda_cub9__find_if7functorIS9_EEE10Policy1000EPS9_SI_iSF_S9_S9_NS7_10__identityEEEvT0_T1_T2_T3_T4_T6__param_1];
	ld.param.u32 	%r38, [_ZN3cub18CUB_300001_SM_10006detail6reduce28DeviceReduceSingleTileKernelINS2_10policy_hubIN4cuda3std3__45tupleIJblEEEjN6thrust24THRUST_300001_SM_1000_NS8cuda_cub9__find_if7functorIS9_EEE10Policy1000EPS9_SI_iSF_S9_S9_NS7_10__identityEEEvT0_T1_T2_T3_T4_T6__param_2];
	ld.param.u8 	%rs82, [_ZN3cub18CUB_300001_SM_10006detail6reduce28DeviceReduceSingleTileKernelINS2_10policy_hubIN4cuda3std3__45tupleIJblEEEjN6thrust24THRUST_300001_SM_1000_NS8cuda_cub9__find_if7functorIS9_EEE10Policy1000EPS9_SI_iSF_S9_S9_NS7_10__identityEEEvT0_T1_T2_T3_T4_T6__param_4];
	cvta.to.global.u64 	%rd1, %rd107;
	setp.ne.s32 	%p1, %r38, 0;
	@%p1 bra 	$L__BB6_3;
	mov.u32 	%r392, %tid.x;
	setp.ne.s32 	%p187, %r392, 0;
	@%p187 bra 	$L__BB6_112;
	st.global.u8 	[%rd1], %rs82;
	st.global.u64 	[%rd1+8], %rd106;
	bra.uni 	$L__BB6_112;
$L__BB6_3:
	setp.gt.s32 	%p2, %r38, 1023;
	@%p2 bra 	$L__BB6_74;
	mov.u32 	%r1, %tid.x;
	setp.ge.s32 	%p77, %r1, %r38;
	mov.b16 	%rs311, 0;
	mov.b64 	%rd329, 0;
	mov.u32 	%r396, %r1;
	@%p77 bra 	$L__BB6_6;
	mul.wide.u32 	%rd234, %r1, 16;
	add.s64 	%rd231, %rd105, %rd234;
	// begin inline asm
	ld.global.nc.u64 %rd230, [%rd231];
	// end inline asm
	add.s64 	%rd233, %rd231, 8;
	// begin inline asm
	ld.global.nc.u64 %rd329, [%rd233];
	// end inline asm
	cvt.u16.u64 	%rs311, %rd230;
	add.s32 	%r396, %r1, 256;
$L__BB6_6:
	setp.ge.s32 	%p78, %r396, %r38;
	@%p78 bra 	$L__BB6_12;
	not.b32 	%r158, %r396;
	add.s32 	%r4, %r38, %r158;
	and.b32  	%r159, %r4, 768;
	setp.eq.s32 	%p79, %r159, 768;
	@%p79 bra 	$L__BB6_10;
	mul.wide.u32 	%rd236, %r396, 16;
	add.s64 	%rd323, %rd105, %rd236;
	shr.u32 	%r160, %r4, 8;
	add.s32 	%r161, %r160, 1;
	and.b32  	%r162, %r161, 3;
	neg.s32 	%r394, %r162;
$L__BB6_9:
	.pragma "nounroll";
	// begin inline asm
	ld.global.nc.u64 %rd237, [%rd323];
	// end inline asm
	add.s64 	%rd240, %rd323, 8;
	// begin inline asm
	ld.global.nc.u64 %rd239, [%rd240];
	// end inline asm
	cvt.u16.u64 	%rs190, %rd237;
	and.b16  	%rs191, %rs190, 255;
	and.b16  	%rs192, %rs311, 255;
	setp.eq.s16 	%p80, %rs192, 0;
	setp.eq.s16 	%p81, %rs191, 0;
	min.s64 	%rd241, %rd239, %rd329;
	selp.b64 	%rd242, %rd329, %rd241, %p81;
	selp.b64 	%rd329, %rd239, %rd242, %p80;
	selp.b16 	%rs193, %rs311, 1, %p81;
	selp.b16 	%rs311, %rs190, %rs193, %p80;
	add.s32 	%r396, %r396, 256;
	add.s64 	%rd323, %rd323, 4096;
	add.s32 	%r394, %r394, 1;
	setp.ne.s32 	%p82, %r394, 0;
	@%p82 bra 	$L__BB6_9;
$L__BB6_10:
	setp.lt.u32 	%p83, %r4, 768;
	@%p83 bra 	$L__BB6_12;
$L__BB6_11:
	mul.wide.s32 	%rd259, %r396, 16;
	add.s64 	%rd244, %rd105, %rd259;
	// begin inline asm
	ld.global.nc.u64 %rd243, [%rd244];
	// end inline asm
	add.s64 	%rd246, %rd244, 8;
	// begin inline asm
	ld.global.nc.u64 %rd245, [%rd246];
	// end inline asm
	cvt.u16.u64 	%rs194, %rd243;
	and.b16  	%rs195, %rs194, 255;
	and.b16  	%rs196, %rs311, 255;
	setp.eq.s16 	%p84, %rs196, 0;
	setp.eq.s16 	%p85, %rs195, 0;
	min.s64 	%rd260, %rd245, %rd329;
	selp.b64 	%rd261, %rd329, %rd260, %p85;
	selp.b64 	%rd262, %rd245, %rd261, %p84;
	selp.b16 	%rs197, %rs311, 1, %p85;
	selp.b16 	%rs198, %rs194, %rs197, %p84;
	and.b16  	%rs199, %rs198, 255;
	add.s64 	%rd248, %rd244, 4096;
	// begin inline asm
	ld.global.nc.u64 %rd247, [%rd248];
	// end inline asm
	add.s64 	%rd250, %rd244, 4104;
	// begin inline asm
	ld.global.nc.u64 %rd249, [%rd250];
	// end inline asm
	cvt.u16.u64 	%rs200, %rd247;
	and.b16  	%rs201, %rs200, 255;
	setp.eq.s16 	%p86, %rs199, 0;
	setp.eq.s16 	%p87, %rs201, 0;
	min.s64 	%rd263, %rd249, %rd262;
	selp.b64 	%rd264, %rd262, %rd263, %p87;
	selp.b64 	%rd265, %rd249, %rd264, %p86;
	selp.b16 	%rs202, %rs198, 1, %p87;
	selp.b16 	%rs203, %rs200, %rs202, %p86;
	and.b16  	%rs204, %rs203, 255;
	add.s64 	%rd252, %rd244, 8192;
	// begin inline asm
	ld.global.nc.u64 %rd251, [%rd252];
	// end inline asm
	add.s64 	%rd254, %rd244, 8200;
	// begin inline asm
	ld.global.nc.u64 %rd253, [%rd254];
	// end inline asm
	cvt.u16.u64 	%rs205, %rd251;
	and.b16  	%rs206, %rs205, 255;
	setp.eq.s16 	%p88, %rs204, 0;
	setp.eq.s16 	%p89, %rs206, 0;
	min.s64 	%rd266, %rd253, %rd265;
	selp.b64 	%rd267, %rd265, %rd266, %p89;
	selp.b64 	%rd268, %rd253, %rd267, %p88;
	selp.b16 	%rs207, %rs203, 1, %p89;
	selp.b16 	%rs208, %rs205, %rs207, %p88;
	and.b16  	%rs209, %rs208, 255;
	add.s64 	%rd256, %rd244, 12288;
	// begin inline asm
	ld.global.nc.u64 %rd255, [%rd256];
	// end inline asm
	add.s64 	%rd258, %rd244, 12296;
	// begin inline asm
	ld.global.nc.u64 %rd257, [%rd258];
	// end inline asm
	cvt.u16.u64 	%rs210, %rd255;
	and.b16  	%rs211, %rs210, 255;
	setp.eq.s16 	%p90, %rs209, 0;
	setp.eq.s16 	%p91, %rs211, 0;
	min.s64 	%rd269, %rd257, %rd268;
	selp.b64 	%rd270, %rd268, %rd269, %p91;
	selp.b64 	%rd329, %rd257, %rd270, %p90;
	selp.b16 	%rs212, %rs208, 1, %p91;
	selp.b16 	%rs311, %rs210, %rs212, %p90;
	add.s32 	%r396, %r396, 1024;
	setp.lt.s32 	%p92, %r396, %r38;
	@%p92 bra 	$L__BB6_11;
$L__BB6_12:
	setp.lt.s32 	%p93, %r38, 256;
	@%p93 bra 	$L__BB6_37;
	// begin inline asm
	mov.u32 %r281, %laneid;
	// end inline asm
	cvt.u32.u16 	%r302, %rs311;
	and.b32  	%r283, %r302, 255;
	mov.b32 	%r299, 1;
	mov.b32 	%r300, 31;
	mov.b32 	%r301, -1;
	// begin inline asm
	shfl.sync.down.b32 %r282, %r283, %r299, %r300, %r301;
	// end inline asm
	// begin inline asm
	shfl.sync.down.b32 %r287, %r288, %r299, %r300, %r301;
	// end inline asm
	mov.b64 	{%r293, %r298}, %rd329;
	// begin inline asm
	shfl.sync.down.b32 %r292, %r293, %r299, %r300, %r301;
	// end inline asm
	// begin inline asm
	shfl.sync.down.b32 %r297, %r298, %r299, %r300, %r301;
	// end inline asm
	mov.b64 	%rd14, {%r292, %r297};
	cvt.u16.u32 	%rs10, %r282;
	setp.gt.s32 	%p143, %r281, 30;
	@%p143 bra 	$L__BB6_17;
	and.b16  	%rs254, %rs311, 255;
	setp.eq.s16 	%p144, %rs254, 0;
	and.b16  	%rs255, %rs10, 255;
	setp.eq.s16 	%p145, %rs255, 0;
	or.pred  	%p146, %p144, %p145;
	@%p146 bra 	$L__BB6_16;
	min.s64 	%rd329, %rd14, %rd329;
	mov.b16 	%rs311, 1;
	bra.uni 	$L__BB6_17;
$L__BB6_16:
	setp.eq.s16 	%p147, %rs254, 0;
	selp.b64 	%rd329, %rd14, %rd329, %p147;
	selp.b16 	%rs311, %rs10, %rs311, %p147;
$L__BB6_17:
	cvt.u32.u16 	%r323, %rs311;
	and.b32  	%r304, %r323, 255;
	mov.b32 	%r320, 2;
	mov.b32 	%r321, 31;
	mov.b32 	%r322, -1;
	// begin inline asm
	shfl.sync.down.b32 %r303, %r304, %r320, %r321, %r322;
	// end inline asm
	// begin inline asm
	shfl.sync.down.b32 %r308, %r309, %r320, %r321, %r322;
	// end inline asm
	mov.b64 	{%r314, %r319}, %rd329;
	// begin inline asm
	shfl.sync.down.b32 %r313, %r314, %r320, %r321, %r322;
	// end inline asm
	// begin inline asm
	shfl.sync.down.b32 %r318, %r319, %r320, %r321, %r322;
	// end inline asm
	mov.b64 	%rd18, {%r313, %r318};
	cvt.u16.u32 	%rs13, %r303;
	setp.gt.s32 	%p148, %r281, 29;
	@%p148 bra 	$L__BB6_21;
	and.b16  	%rs258, %rs311, 255;
	setp.eq.s16 	%p149, %rs258, 0;
	and.b16  	%rs259, %rs13, 255;
	setp.eq.s16 	%p150, %rs259, 0;
	or.pred  	%p151, %p149, %p150;
	@%p151 bra 	$L__BB6_20;
	min.s64 	%rd329, %rd18, %rd329;
	mov.b16 	%rs311, 1;
	bra.uni 	$L__BB6_21;
$L__BB6_20:
	setp.eq.s16 	%p152, %rs258, 0;
	selp.b64 	%rd329, %rd18, %rd329, %p152;
	selp.b16 	%rs311, %rs13, %rs311, %p152;
$L__BB6_21:
	cvt.u32.u16 	%r344, %rs311;
	and.b32  	%r325, %r344, 255;
	mov.b32 	%r341, 4;
	mov.b32 	%r342, 31;
	mov.b32 	%r343, -1;
	// begin inline asm
	shfl.sync.down.b32 %r324, %r325, %r341, %r342, %r343;
	// end inline asm
	// begin inline asm
	shfl.sync.down.b32 %r329, %r330, %r341, %r342, %r343;
	// end inline asm
	mov.b64 	{%r335, %r340}, %rd329;
	// begin inline asm
	shfl.sync.down.b32 %r334, %r335, %r341, %r342, %r343;
	// end inline asm
	// begin inline asm
	shfl.sync.down.b32 %r339, %r340, %r341, %r342, %r343;
	// end inline asm
	mov.b64 	%rd22, {%r334, %r339};
	cvt.u16.u32 	%rs16, %r324;
	setp.gt.s32 	%p153, %r281, 27;
	@%p153 bra 	$L__BB6_25;
	and.b16  	%rs262, %rs311, 255;
	setp.eq.s16 	%p154, %rs262, 0;
	and.b16  	%rs263, %rs16, 255;
	setp.eq.s16 	%p155, %rs263, 0;
	or.pred  	%p156, %p154, %p155;
	@%p156 bra 	$L__BB6_24;
	min.s64 	%rd329, %rd22, %rd329;
	mov.b16 	%rs311, 1;
	bra.uni 	$L__BB6_25;
$L__BB6_24:
	setp.eq.s16 	%p157, %rs262, 0;
	selp.b64 	%rd329, %rd22, %rd329, %p157;
	selp.b16 	%rs311, %rs16, %rs311, %p157;
$L__BB6_25:
	cvt.u32.u16 	%r365, %rs311;
	and.b32  	%r346, %r365, 255;
	mov.b32 	%r362, 8;
	mov.b32 	%r363, 31;
	mov.b32 	%r364, -1;
	// begin inline asm
	shfl.sync.down.b32 %r345, %r346, %r362, %r363, %r364;
	// end inline asm
	// begin inline asm
	shfl.sync.down.b32 %r350, %r351, %r362, %r363, %r364;
	// end inline asm
	mov.b64 	{%r356, %r361}, %rd329;
	// begin inline asm
	shfl.sync.down.b32 %r355, %r356, %r362, %r363, %r364;
	// end inline asm
	// begin inline asm
	shfl.sync.down.b32 %r360, %r361, %r362, %r363, %r364;
	// end inline asm
	mov.b64 	%rd26, {%r355, %r360};
	cvt.u16.u32 	%rs19, %r345;
	setp.gt.s32 	%p158, %r281, 23;
	@%p158 bra 	$L__BB6_29;
	and.b16  	%rs266, %rs311, 255;
	setp.eq.s16 	%p159, %rs266, 0;
	and.b16  	%rs267, %rs19, 255;
	setp.eq.s16 	%p160, %rs267, 0;
	or.pred  	%p161, %p159, %p160;
	@%p161 bra 	$L__BB6_28;
	min.s64 	%rd329, %rd26, %rd329;
	mov.b16 	%rs311, 1;
	bra.uni 	$L__BB6_29;
$L__BB6_28:
	setp.eq.s16 	%p162, %rs266, 0;
	selp.b64 	%rd329, %rd26, %rd329, %p162;
	selp.b16 	%rs311, %rs19, %rs311, %p162;
$L__BB6_29:
	cvt.u32.u16 	%r386, %rs311;
	and.b32  	%r367, %r386, 255;
	mov.b32 	%r383, 16;
	mov.b32 	%r384, 31;
	mov.b32 	%r385, -1;
	// begin inline asm
	shfl.sync.down.b32 %r366, %r367, %r383, %r384, %r385;
	// end inline asm
	// begin inline asm
	shfl.sync.down.b32 %r371, %r372, %r383, %r384, %r385;
	// end inline asm
	mov.b64 	{%r377, %r382}, %rd329;
	// begin inline asm
	shfl.sync.down.b32 %r376, %r377, %r383, %r384, %r385;
	// end inline asm
	// begin inline asm
	shfl.sync.down.b32 %r381, %r382, %r383, %r384, %r385;
	// end inline asm
	mov.b64 	%rd30, {%r376, %r381};
	cvt.u16.u32 	%rs22, %r366;
	setp.gt.s32 	%p163, %r281, 15;
	@%p163 bra 	$L__BB6_33;
	and.b16  	%rs270, %rs311, 255;
	setp.eq.s16 	%p164, %rs270, 0;
	and.b16  	%rs271, %rs22, 255;
	setp.eq.s16 	%p165, %rs271, 0;
	or.pred  	%p166, %p164, %p165;
	@%p166 bra 	$L__BB6_32;
	min.s64 	%rd329, %rd30, %rd329;
	mov.b16 	%rs311, 1;
	bra.uni 	$L__BB6_33;
$L__BB6_32:
	setp.eq.s16 	%p167, %rs270, 0;
	selp.b64 	%rd329, %rd30, %rd329, %p167;
	selp.b16 	%rs311, %rs22, %rs311, %p167;
$L__BB6_33:
	setp.ne.s32 	%p168, %r281, 0;
	@%p168 bra 	$L__BB6_35;
	shr.u32 	%r387, %r1, 1;
	and.b32  	%r388, %r387, 496;
	mov.u32 	%r389, _ZZN3cub18CUB_300001_SM_10006detail6reduce28DeviceReduceSingleTileKernelINS2_10policy_hubIN4cuda3std3__45tupleIJblEEEjN6thrust24THRUST_300001_SM_1000_NS8cuda_cub9__find_if7functorIS9_EEE10Policy1000EPS9_SI_iSF_S9_S9_NS7_10__identityEEEvT0_T1_T2_T3_T4_T6_E12temp_storage;
	add.s32 	%r390, %r389, %r388;
	st.shared.u8 	[%r390+8], %rs311;
	st.shared.u64 	[%r390+16], %rd329;
$L__BB6_35:
	bar.sync 	0;
	setp.ne.s32 	%p169, %r1, 0;
	@%p169 bra 	$L__BB6_110;
	ld.shared.u8 	%rs274, [_ZZN3cub18CUB_300001_SM_10006detail6reduce28DeviceReduceSingleTileKernelINS2_10policy_hubIN4cuda3std3__45tupleIJblEEEjN6thrust24THRUST_300001_SM_1000_NS8cuda_cub9__find_if7functorIS9_EEE10Policy1000EPS9_SI_iSF_S9_S9_NS7_10__identityEEEvT0_T1_T2_T3_T4_T6_E12temp_storage+24];
	ld.shared.u64 	%rd292, [_ZZN3cub18CUB_300001_SM_10006detail6reduce28DeviceReduceSingleTileKernelINS2_10policy_hubIN4cuda3std3__45tupleIJblEEEjN6thrust24THRUST_300001_SM_1000_NS8cuda_cub9__find_if7functorIS9_EEE10Policy1000EPS9_SI_iSF_S9_S9_NS7_10__identityEEEvT0_T1_T2_T3_T4_T6_E12temp_storage+32];
	and.b16  	%rs275, %rs311, 255;
	setp.eq.s16 	%p170, %rs275, 0;
	setp.eq.s16 	%p171, %rs274, 0;
	min.s64 	%rd293, %rd292, %rd329;
	selp.b64 	%rd294, %rd329, %rd293, %p171;
	selp.b64 	%rd295, %rd292, %rd294, %p170;
	selp.b16 	%rs276, %rs311, 1, %p171;
	selp.b16 	%rs277, %rs274, %rs276, %p170;
	and.b16  	%rs278, %rs277, 255;
	ld.shared.u8 	%rs279, [_ZZN3cub18CUB_300001_SM_10006detail6reduce28DeviceReduceSingleTileKernelINS2_10policy_hubIN4cuda3std3__45tupleIJblEEEjN6thrust24THRUST_300001_SM_1000_NS8cuda_cub9__find_if7functorIS9_EEE10Policy1000EPS9_SI_iSF_S9_S9_NS7_10__identityEEEvT0_T1_T2_T3_T4_T6_E12temp_storage+40];
	ld.shared.u64 	%rd296, [_ZZN3cub18CUB_300001_SM_10006detail6reduce28DeviceReduceSingleTileKernelINS2_10policy_hubIN4cuda3std3__45tupleIJblEEEjN6thrust24THRUST_300001_SM_1000_NS8cuda_cub9__find_if7functorIS9_EEE10Policy1000EPS9_SI_iSF_S9_S9_NS7_10__identityEEEvT0_T1_T2_T3_T4_T6_E12temp_storage+48];
	setp.eq.s16 	%p172, %rs278, 0;
	setp.eq.s16 	%p173, %rs279, 0;
	min.s64 	%rd297, %rd296, %rd295;
	selp.b64 	%rd298, %rd295, %rd297, %p173;
	selp.b64 	%rd299, %rd296, %rd298, %p172;
	selp.b16 	%rs280, %rs277, 1, %p173;
	selp.b16 	%rs281, %rs279, %rs280, %p172;
	and.b16  	%rs282, %rs281, 255;
	ld.shared.u8 	%rs283, [_ZZN3cub18CUB_300001_SM_10006detail6reduce28DeviceReduceSingleTileKernelINS2_10policy_hubIN4cuda3std3__45tupleIJblEEEjN6thrust24THRUST_300001_SM_1000_NS8cuda_cub9__find_if7functorIS9_EEE10Policy1000EPS9_SI_iSF_S9_S9_NS7_10__identityEEEvT0_T1_T2_T3_T4_T6_E12temp_storage+56];
	ld.shared.u64 	%rd300, [_ZZN3cub18CUB_300001_SM_10006detail6reduce28DeviceReduceSingleTileKernelINS2_10policy_hubIN4cuda3std3__45tupleIJblEEEjN6thrust24THRUST_300001_SM_1000_NS8cuda_cub9__find_if7functorIS9_EEE10Policy1000EPS9_SI_iSF_S9_S9_NS7_10__identityEEEvT0_T1_T2_T3_T4_T6_E12temp_storage+64];
	setp.eq.s16 	%p174, %rs282, 0;
	setp.eq.s16 	%p175, %rs283, 0;
	min.s64 	%rd301, %rd300, %rd299;
	selp.b16 	%rs284, %rs281, 1, %p175;
	selp.b16 	%rs285, %rs283, %rs284, %p174;
	and.b16  	%rs286, %rs285, 255;
	selp.b64 	%rd302, %rd299, %rd301, %p175;
	selp.b64 	%rd303, %rd300, %rd302, %p174;
	ld.shared.u8 	%rs287, [_ZZN3cub18CUB_300001_SM_10006detail6reduce28DeviceReduceSingleTileKernelINS2_10policy_hubIN4cuda3std3__45tupleIJblEEEjN6thrust24THRUST_300001_SM_1000_NS8cuda_cub9__find_if7functorIS9_EEE10Policy1000EPS9_SI_iSF_S9_S9_NS7_10__identityEEEvT0_T1_T2_T3_T4_T6_E12temp_storage+72];
	ld.shared.u64 	%rd304, [_ZZN3cub18CUB_300001_SM_10006detail6reduce28DeviceReduceSingleTileKernelINS2_10policy_hubIN4cuda3std3__45tupleIJblEEEjN6thrust24THRUST_300001_SM_1000_NS8cuda_cub9__find_if7functorIS9_EEE10Policy1000EPS9_SI_iSF_S9_S9_NS7_10__identityEEEvT0_T1_T2_T3_T4_T6_E12temp_storage+80];
	setp.eq.s16 	%p176, %rs286, 0;
	setp.eq.s16 	%p177, %rs287, 0;
	min.s64 	%rd305, %rd304, %rd303;
	selp.b16 	%rs288, %rs285, 1, %p177;
	selp.b16 	%rs289, %rs287, %rs288, %p176;
	and.b16  	%rs290, %rs289, 255;
	selp.b64 	%rd306, %rd303, %rd305, %p177;
	selp.b64 	%rd307, %rd304, %rd306, %p176;
	ld.shared.u8 	%rs291, [_ZZN3cub18CUB_300001_SM_10006detail6reduce28DeviceReduceSingleTileKernelINS2_10policy_hubIN4cuda3std3__45tupleIJblEEEjN6thrust24THRUST_300001_SM_1000_NS8cuda_cub9__find_if7functorIS9_EEE10Policy1000EPS9_SI_iSF_S9_S9_NS7_10__identityEEEvT0_T1_T2_T3_T4_T6_E12temp_storage+88];
	ld.shared.u64 	%rd308, [_ZZN3cub18CUB_300001_SM_10006detail6reduce28DeviceReduceSingleTileKernelINS2_10policy_hubIN4cuda3std3__45tupleIJblEEEjN6thrust24THRUST_300001_SM_1000_NS8cuda_cub9__find_if7functorIS9_EEE10Policy1000EPS9_SI_iSF_S9_S9_NS7_10__identityEEEvT0_T1_T2_T3_T4_T6_E12temp_storage+96];
	setp.eq.s16 	%p178, %rs290, 0;
	setp.eq.s16 	%p179, %rs291, 0;
	min.s64 	%rd309, %rd308, %rd307;
	selp.b16 	%rs292, %rs289, 1, %p179;
	selp.b16 	%rs293, %rs291, %rs292, %p178;
	and.b16  	%rs294, %rs293, 255;
	selp.b64 	%rd310, %rd307, %rd309, %p179;
	selp.b64 	%rd311, %rd308, %rd310, %p178;
	ld.shared.u8 	%rs295, [_ZZN3cub18CUB_300001_SM_10006detail6reduce28DeviceReduceSingleTileKernelINS2_10policy_hubIN4cuda3std3__45tupleIJblEEEjN6thrust24THRUST_300001_SM_1000_NS8cuda_cub9__find_if7functorIS9_EEE10Policy1000EPS9_SI_iSF_S9_S9_NS7_10__identityEEEvT0_T1_T2_T3_T4_T6_E12temp_storage+104];
	ld.shared.u64 	%rd312, [_ZZN3cub18CUB_300001_SM_10006detail6reduce28DeviceReduceSingleTileKernelINS2_10policy_hubIN4cuda3std3__45tupleIJblEEEjN6thrust24THRUST_300001_SM_1000_NS8cuda_cub9__find_if7functorIS9_EEE10Policy1000EPS9_SI_iSF_S9_S9_NS7_10__identityEEEvT0_T1_T2_T3_T4_T6_E12temp_storage+112];
	setp.eq.s16 	%p180, %rs294, 0;
	setp.eq.s16 	%p181, %rs295, 0;
	min.s64 	%rd313, %rd312, %rd311;
	selp.b16 	%rs296, %rs293, 1, %p181;
	selp.b16 	%rs297, %rs295, %rs296, %p180;
	and.b16  	%rs298, %rs297, 255;
	selp.b64 	%rd314, %rd311, %rd313, %p181;
	selp.b64 	%rd315, %rd312, %rd314, %p180;
	ld.shared.u8 	%rs299, [_ZZN3cub18CUB_300001_SM_10006detail6reduce28DeviceReduceSingleTileKernelINS2_10policy_hubIN4cuda3std3__45tupleIJblEEEjN6thrust24THRUST_300001_SM_1000_NS8cuda_cub9__find_if7functorIS9_EEE10Policy1000EPS9_SI_iSF_S9_S9_NS7_10__identityEEEvT0_T1_T2_T3_T4_T6_E12temp_storage+120];
	ld.shared.u64 	%rd316, [_ZZN3cub18CUB_300001_SM_10006detail6reduce28DeviceReduceSingleTileKernelINS2_10policy_hubIN4cuda3std3__45tupleIJblEEEjN6thrust24THRUST_300001_SM_1000_NS8cuda_cub9__find_if7functorIS9_EEE10Policy1000EPS9_SI_iSF_S9_S9_NS7_10__identityEEEvT0_T1_T2_T3_T4_T6_E12temp_storage+128];
	setp.eq.s16 	%p182, %rs298, 0;
	setp.eq.s16 	%p183, %rs299, 0;
	min.s64 	%rd317, %rd316, %rd315;
	selp.b16 	%rs300, %rs297, 1, %p183;
	selp.b16 	%rs311, %rs299, %rs300, %p182;
	selp.b64 	%rd318, %rd315, %rd317, %p183;
	selp.b64 	%rd329, %rd316, %rd318, %p182;
	bra.uni 	$L__BB6_110;
$L__BB6_37:
	// begin inline asm
	mov.u32 %r163, %laneid;
	// end inline asm
	and.b32  	%r184, %r1, 992;
	add.s32 	%r185, %r184, 32;
	setp.gt.s32 	%p94, %r185, %r38;
	not.b32 	%r186, %r184;
	add.s32 	%r187, %r38, %r186;
	selp.b32 	%r182, %r187, 31, %p94;
	cvt.u32.u16 	%r188, %rs311;
	and.b32  	%r165, %r188, 255;
	mov.b32 	%r181, 1;
	mov.b32 	%r183, -1;
	// begin inline asm
	shfl.sync.down.b32 %r164, %r165, %r181, %r182, %r183;
	// end inline asm
	// begin inline asm
	shfl.sync.down.b32 %r169, %r170, %r181, %r182, %r183;
	// end inline asm
	mov.b64 	{%r175, %r180}, %rd329;
	// begin inline asm
	shfl.sync.down.b32 %r174, %r175, %r181, %r182, %r183;
	// end inline asm
	// begin inline asm
	shfl.sync.down.b32 %r179, %r180, %r181, %r182, %r183;
	// end inline asm
	mov.b64 	%rd35, {%r174, %r179};
	cvt.u16.u32 	%rs26, %r164;
	setp.ge.s32 	%p95, %r163, %r182;
	@%p95 bra 	$L__BB6_41;
	and.b16  	%rs213, %rs311, 255;
	setp.eq.s16 	%p96, %rs213, 0;
	and.b16  	%rs214, %rs26, 255;
	setp.eq.s16 	%p97, %rs214, 0;
	or.pred  	%p98, %p96, %p97;
	@%p98 bra 	$L__BB6_40;
	min.s64 	%rd329, %rd35, %rd329;
	mov.b16 	%rs311, 1;
	bra.uni 	$L__BB6_41;
$L__BB6_40:
	setp.eq.s16 	%p99, %rs213, 0;
	selp.b16 	%rs311, %rs26, %rs311, %p99;
	selp.b64 	%rd329, %rd35, %rd329, %p99;
$L__BB6_41:
	cvt.u32.u16 	%r209, %rs311;
	and.b32  	%r190, %r209, 255;
	mov.b32 	%r206, 2;
	mov.b32 	%r208, -1;
	// begin inline asm
	shfl.sync.down.b32 %r189, %r190, %r206, %r182, %r208;
	// end inline asm
	// begin inline asm
	shfl.sync.down.b32 %r194, %r195, %r206, %r182, %r208;
	// end inline asm
	mov.b64 	{%r200, %r205}, %rd329;
	// begin inline asm
	shfl.sync.down.b32 %r199, %r200, %r206, %r182, %r208;
	// end inline asm
	// begin inline asm
	shfl.sync.down.b32 %r204, %r205, %r206, %r182, %r208;
	// end inline asm
	mov.b64 	%rd39, {%r199, %r204};
	cvt.u16.u32 	%rs29, %r189;
	add.s32 	%r210, %r163, 2;
	setp.gt.s32 	%p100, %r210, %r182;
	@%p100 bra 	$L__BB6_45;
	and.b16  	%rs217, %rs311, 255;
	setp.eq.s16 	%p101, %rs217, 0;
	and.b16  	%rs218, %rs29, 255;
	setp.eq.s16 	%p102, %rs218, 0;
	or.pred  	%p103, %p101, %p102;
	@%p103 bra 	$L__BB6_44;
	min.s64 	%rd329, %rd39, %rd329;
	mov.b16 	%rs311, 1;
	bra.uni 	$L__BB6_45;
$L__BB6_44:
	setp.eq.s16 	%p104, %rs217, 0;
	selp.b16 	%rs311, %rs29, %rs311, %p104;
	selp.b64 	%rd329, %rd39, %rd329, %p104;
$L__BB6_45:
	cvt.u32.u16 	%r231, %rs311;
	and.b32  	%r212, %r231, 255;
	mov.b32 	%r228, 4;
	mov.b32 	%r230, -1;
	// begin inline asm
	shfl.sync.down.b32 %r211, %r212, %r228, %r182, %r230;
	// end inline asm
	// begin inline asm
	shfl.sync.down.b32 %r216, %r217, %r228, %r182, %r230;
	// end inline asm
	mov.b64 	{%r222, %r227}, %rd329;
	// begin inline asm
	shfl.sync.down.b32 %r221, %r222, %r228, %r182, %r230;
	// end inline asm
	// begin inline asm
	shfl.sync.down.b32 %r226, %r227, %r228, %r182, %r230;
	// end inline asm
	mov.b64 	%rd43, {%r221, %r226};
	cvt.u16.u32 	%rs32, %r211;
	add.s32 	%r232, %r163, 4;
	setp.gt.s32 	%p105, %r232, %r182;
	@%p105 bra 	$L__BB6_49;
	and.b16  	%rs221, %rs311, 255;
	setp.eq.s16 	%p106, %rs221, 0;
	and.b16  	%rs222, %rs32, 255;
	setp.eq.s16 	%p107, %rs222, 0;
	or.pred  	%p108, %p106, %p107;
	@%p108 bra 	$L__BB6_48;
	min.s64 	%rd329, %rd43, %rd329;
	mov.b16 	%rs311, 1;
	bra.uni 	$L__BB6_49;
$L__BB6_48:
	setp.eq.s16 	%p109, %rs221, 0;
	selp.b16 	%rs311, %rs32, %rs311, %p109;
	selp.b64 	%rd329, %rd43, %rd329, %p109;
$L__BB6_49:
	cvt.u32.u16 	%r253, %rs311;
	and.b32  	%r234, %r253, 255;
	mov.b32 	%r250, 8;
	mov.b32 	%r252, -1;
	// begin inline asm
	shfl.sync.down.b32 %r233, %r234, %r250, %r182, %r252;
	// end inline asm
	// begin inline asm
	shfl.sync.down.b32 %r238, %r239, %r250, %r182, %r252;
	// end inline asm
	mov.b64 	{%r244, %r249}, %rd329;
	// begin inline asm
	shfl.sync.down.b32 %r243, %r244, %r250, %r182, %r252;
	// end inline asm
	// begin inline asm
	shfl.sync.down.b32 %r248, %r249, %r250, %r182, %r252;
	// end inline asm
	mov.b64 	%rd47, {%r243, %r248};
	cvt.u16.u32 	%rs35, %r233;
	add.s32 	%r254, %r163, 8;
	setp.gt.s32 	%p110, %r254, %r182;
	@%p110 bra 	$L__BB6_53;
	and.b16  	%rs225, %rs311, 255;
	setp.eq.s16 	%p111, %rs225, 0;
	and.b16  	%rs226, %rs35, 255;
	setp.eq.s16 	%p112, %rs226, 0;
	or.pred  	%p113, %p111, %p112;
	@%p113 bra 	$L__BB6_52;
	min.s64 	%rd329, %rd47, %rd329;
	mov.b16 	%rs311, 1;
	bra.uni 	$L__BB6_53;
$L__BB6_52:
	setp.eq.s16 	%p114, %rs225, 0;
	selp.b16 	%rs311, %rs35, %rs311, %p114;
	selp.b64 	%rd329, %rd47, %rd329, %p114;
$L__BB6_53:
	cvt.u32.u16 	%r275, %rs311;
	and.b32  	%r256, %r275, 255;
	mov.b32 	%r272, 16;
	mov.b32 	%r274, -1;
	// begin inline asm
	shfl.sync.down.b32 %r255, %r256, %r272, %r182, %r274;
	// end inline asm
	// begin inline asm
	shfl.sync.down.b32 %r260, %r261, %r272, %r182, %r274;
	// end inline asm
	mov.b64 	{%r266, %r271}, %rd329;
	// begin inline asm
	shfl.sync.down.b32 %r265, %r266, %r272, %r182, %r274;
	// end inline asm
	// begin inline asm
	shfl.sync.down.b32 %r270, %r271, %r272, %r182, %r274;
	// end inline asm
	mov.b64 	%rd51, {%r265, %r270};
	cvt.u16.u32 	%rs38, %r255;
	add.s32 	%r276, %r163, 16;
	setp.gt.s32 	%p115, %r276, %r182;
	@%p115 bra 	$L__BB6_57;
	and.b16  	%rs229, %rs311, 255;
	setp.eq.s16 	%p116, %rs229, 0;
	and.b16  	%rs230, %rs38, 255;
	setp.eq.s16 	%p117, %rs230, 0;
	or.pred  	%p118, %p116, %p117;
	@%p118 bra 	$L__BB6_56;
	min.s64 	%rd329, %rd51, %rd329;
	mov.b16 	%rs311, 1;
	bra.uni 	$L__BB6_57;
$L__BB6_56:
	setp.eq.s16 	%p119, %rs229, 0;
	selp.b16 	%rs311, %rs38, %rs311, %p119;
	selp.b64 	%rd329, %rd51, %rd329, %p119;
$L__BB6_57:
	setp.ne.s32 	%p120, %r163, 0;
	@%p120 bra 	$L__BB6_59;
	shr.u32 	%r277, %r1, 1;
	and.b32  	%r278, %r277, 496;
	mov.u32 	%r279, _ZZN3cub18CUB_300001_SM_10006detail6reduce28DeviceReduceSingleTileKernelINS2_10policy_hubIN4cuda3std3__45tupleIJblEEEjN6thrust24THRUST_300001_SM_1000_NS8cuda_cub9__find_if7functorIS9_EEE10Policy1000EPS9_SI_iSF_S9_S9_NS7_10__identityEEEvT0_T1_T2_T3_T4_T6_E12temp_storage;
	add.s32 	%r280, %r279, %r278;
	st.shared.u8 	[%r280+8], %rs311;
	st.shared.u64 	[%r280+16], %rd329;
$L__BB6_59:
	bar.sync 	0;
	setp.ne.s32 	%p121, %r1, 0;
	@%p121 bra 	$L__BB6_110;
	setp.lt.s32 	%p122, %r38, 33;
	@%p122 bra 	$L__BB6_62;
	ld.shared.u8 	%rs233, [_ZZN3cub18CUB_300001_SM_10006detail6reduce28DeviceReduceSingleTileKernelINS2_10policy_hubIN4cuda3std3__45tupleIJblEEEjN6thrust24THRUST_300001_SM_1000_NS8cuda_cub9__find_if7functorIS9_EEE10Policy1000EPS9_SI_iSF_S9_S9_NS7_10__identityEEEvT0_T1_T2_T3_T4_T6_E12temp_storage+24];
	ld.shared.u64 	%rd271, [_ZZN3cub18CUB_300001_SM_10006detail6reduce28DeviceReduceSingleTileKernelINS2_10policy_hubIN4cuda3std3__45tupleIJblEEEjN6thrust24THRUST_300001_SM_1000_NS8cuda_cub9__find_if7functorIS9_EEE10Policy1000EPS9_SI_iSF_S9_S9_NS7_10__identityEEEvT0_T1_T2_T3_T4_T6_E12temp_storage+32];
	and.b16  	%rs234, %rs311, 255;
	setp.eq.s16 	%p123, %rs234, 0;
	setp.eq.s16 	%p124, %rs233, 0;
	min.s64 	%rd272, %rd271, %rd329;
	selp.b16 	%rs235, %rs311, 1, %p124;
	selp.b16 	%rs311, %rs233, %rs235, %p123;
	selp.b64 	%rd273, %rd329, %rd272, %p124;
	selp.b64 	%rd329, %rd271, %rd273, %p123;
$L__BB6_62:
	setp.lt.s32 	%p125, %r38, 65;
	@%p125 bra 	$L__BB6_64;
	ld.shared.u8 	%rs236, [_ZZN3cub18CUB_300001_SM_10006detail6reduce28DeviceReduceSingleTileKernelINS2_10policy_hubIN4cuda3std3__45tupleIJblEEEjN6thrust24THRUST_300001_SM_1000_NS8cuda_cub9__find_if7functorIS9_EEE10Policy1000EPS9_SI_iSF_S9_S9_NS7_10__identityEEEvT0_T1_T2_T3_T4_T6_E12temp_storage+40];
	ld.shared.u64 	%rd274, [_ZZN3cub18CUB_300001_SM_10006detail6reduce28DeviceReduceSingleTileKernelINS2_10policy_hubIN4cuda3std3__45tupleIJblEEEjN6thrust24THRUST_300001_SM_1000_NS8cuda_cub9__find_if7functorIS9_EEE10Policy1000EPS9_SI_iSF_S9_S9_NS7_10__identityEEEvT0_T1_T2_T3_T4_T6_E12temp_storage+48];
	and.b16  	%rs237, %rs311, 255;
	setp.eq.s16 	%p126, %rs237, 0;
	setp.eq.s16 	%p127, %rs236, 0;
	min.s64 	%rd275, %rd274, %rd329;
	selp.b16 	%rs238, %rs311, 1, %p127;
	selp.b16 	%rs311, %rs236, %rs238, %p126;
	selp.b64 	%rd276, %rd329, %rd275, %p127;
	selp.b64 	%rd329, %rd274, %rd276, %p126;
$L__BB6_64:
	setp.lt.s32 	%p128, %r38, 97;
	@%p128 bra 	$L__BB6_66;
	ld.shared.u8 	%rs239, [_ZZN3cub18CUB_300001_SM_10006detail6reduce28DeviceReduceSingleTileKernelINS2_10policy_hubIN4cuda3std3__45tupleIJblEEEjN6thrust24THRUST_300001_SM_1000_NS8cuda_cub9__find_if7functorIS9_EEE10Policy1000EPS9_SI_iSF_S9_S9_NS7_10__identityEEEvT0_T1_T2_T3_T4_T6_E12temp_storage+56];
	ld.shared.u64 	%rd277, [_ZZN3cub18CUB_300001_SM_10006detail6reduce28DeviceReduceSingleTileKernelINS2_10policy_hubIN4cuda3std3__45tupleIJblEEEjN6thrust24THRUST_300001_SM_1000_NS8cuda_cub9__find_if7functorIS9_EEE10Policy1000EPS9_SI_iSF_S9_S9_NS7_10__identityEEEvT0_T1_T2_T3_T4_T6_E12temp_storage+64];
	and.b16  	%rs240, %rs311, 255;
	setp.eq.s16 	%p129, %rs240, 0;
	setp.eq.s16 	%p130, %rs239, 0;
	min.s64 	%rd278, %rd277, %rd329;
	selp.b16 	%rs241, %rs311, 1, %p130;
	selp.b16 	%rs311, %rs239, %rs241, %p129;
	selp.b64 	%rd279, %rd329, %rd278, %p130;
	selp.b64 	%rd329, %rd277, %rd279, %p129;
$L__BB6_66:
	setp.lt.s32 	%p131, %r38, 129;
	@%p131 bra 	$L__BB6_68;
	ld.shared.u8 	%rs242, [_ZZN3cub18CUB_300001_SM_10006detail6reduce28DeviceReduceSingleTileKernelINS2_10policy_hubIN4cuda3std3__45tupleIJblEEEjN6thrust24THRUST_300001_SM_1000_NS8cuda_cub9__find_if7functorIS9_EEE10Policy1000EPS9_SI_iSF_S9_S9_NS7_10__identityEEEvT0_T1_T2_T3_T4_T6_E12temp_storage+72];
	ld.shared.u64 	%rd280, [_ZZN3cub18CUB_300001_SM_10006detail6reduce28DeviceReduceSingleTileKernelINS2_10policy_hubIN4cuda3std3__45tupleIJblEEEjN6thrust24THRUST_300001_SM_1000_NS8cuda_cub9__find_if7functorIS9_EEE10Policy1000EPS9_SI_iSF_S9_S9_NS7_10__identityEEEvT0_T1_T2_T3_T4_T6_E12temp_storage+80];
	and.b16  	%rs243, %rs311, 255;
	setp.eq.s16 	%p132, %rs243, 0;
	setp.eq.s16 	%p133, %rs242, 0;
	min.s64 	%rd281, %rd280, %rd329;
	selp.b16 	%rs244, %rs311, 1, %p133;
	selp.b16 	%rs311, %rs242, %rs244, %p132;
	selp.b64 	%rd282, %rd329, %rd281, %p133;
	selp.b64 	%rd329, %rd280, %rd282, %p132;
$L__BB6_68:
	setp.lt.s32 	%p134, %r38, 161;
	@%p134 bra 	$L__BB6_70;
	ld.shared.u8 	%rs245, [_ZZN3cub18CUB_300001_SM_10006detail6reduce28DeviceReduceSingleTileKernelINS2_10policy_hubIN4cuda3std3__45tupleIJblEEEjN6thrust24THRUST_300001_SM_1000_NS8cuda_cub9__find_if7functorIS9_EEE10Policy1000EPS9_SI_iSF_S9_S9_NS7_10__identityEEEvT0_T1_T2_T3_T4_T6_E12temp_storage+88];
	ld.shared.u64 	%rd283, [_ZZN3cub18CUB_300001_SM_10006detail6reduce28DeviceReduceSingleTileKernelINS2_10policy_hubIN4cuda3std3__45tupleIJblEEEjN6thrust24THRUST_300001_SM_1000_NS8cuda_cub9__find_if7functorIS9_EEE10Policy1000EPS9_SI_iSF_S9_S9_NS7_10__identityEEEvT0_T1_T2_T3_T4_T6_E12temp_storage+96];
	and.b16  	%rs246, %rs311, 255;
	setp.eq.s16 	%p135, %rs246, 0;
	setp.eq.s16 	%p136, %rs245, 0;
	min.s64 	%rd284, %rd283, %rd329;
	selp.b16 	%rs247, %rs311, 1, %p136;
	selp.b16 	%rs311, %rs245, %rs247, %p135;
	selp.b64 	%rd285, %rd329, %rd284, %p136;
	selp.b64 	%rd329, %rd283, %rd285, %p135;
$L__BB6_70:
	setp.lt.s32 	%p137, %r38, 193;
	@%p137 bra 	$L__BB6_72;
	ld.shared.u8 	%rs248, [_ZZN3cub18CUB_300001_SM_10006detail6reduce28DeviceReduceSingleTileKernelINS2_10policy_hubIN4cuda3std3__45tupleIJblEEEjN6thrust24THRUST_300001_SM_1000_NS8cuda_cub9__find_if7functorIS9_EEE10Policy1000EPS9_SI_iSF_S9_S9_NS7_10__identityEEEvT0_T1_T2_T3_T4_T6_E12temp_storage+104];
	ld.shared.u64 	%rd286, [_ZZN3cub18CUB_300001_SM_10006detail6reduce28DeviceReduceSingleTileKernelINS2_10policy_hubIN4cuda3std3__45tupleIJblEEEjN6thrust24THRUST_300001_SM_1000_NS8cuda_cub9__find_if7functorIS9_EEE10Policy1000EPS9_SI_iSF_S9_S9_NS7_10__identityEEEvT0_T1_T2_T3_T4_T6_E12temp_storage+112];
	and.b16  	%rs249, %rs311, 255;
	setp.eq.s16 	%p138, %rs249, 0;
	setp.eq.s16 	%p139, %rs248, 0;
	min.s64 	%rd287, %rd286, %rd329;
	selp.b16 	%rs250, %rs311, 1, %p139;
	selp.b16 	%rs311, %rs248, %rs250, %p138;
	selp.b64 	%rd288, %rd329, %rd287, %p139;
	selp.b64 	%rd329, %rd286, %rd288, %p138;
$L__BB6_72:
	setp.lt.s32 	%p140, %r38, 225;
	@%p140 bra 	$L__BB6_110;
	ld.shared.u8 	%rs251, [_ZZN3cub18CUB_300001_SM_10006detail6reduce28DeviceReduceSingleTileKernelINS2_10policy_hubIN4cuda3std3__45tupleIJblEEEjN6thrust24THRUST_300001_SM_1000_NS8cuda_cub9__find_if7functorIS9_EEE10Policy1000EPS9_SI_iSF_S9_S9_NS7_10__identityEEEvT0_T1_T2_T3_T4_T6_E12temp_storage+120];
	ld.shared.u64 	%rd289, [_ZZN3cub18CUB_300001_SM_10006detail6reduce28DeviceReduceSingleTileKernelINS2_10policy_hubIN4cuda3std3__45tupleIJblEEEjN6thrust24THRUST_300001_SM_1000_NS8cuda_cub9__find_if7functorIS9_EEE10Policy1000EPS9_SI_iSF_S9_S9_NS7_10__identityEEEvT0_T1_T2_T3_T4_T6_E12temp_storage+128];
	and.b16  	%rs252, %rs311, 255;
	setp.eq.s16 	%p141, %rs252, 0;
	setp.eq.s16 	%p142, %rs251, 0;
	min.s64 	%rd290, %rd289, %rd329;
	selp.b16 	%rs253, %rs311, 1, %p142;
	selp.b16 	%rs311, %rs251, %rs253, %p141;
	selp.b64 	%rd291, %rd329, %rd290, %p142;
	selp.b64 	%rd329, %rd289, %rd291, %p141;
	bra.uni 	$L__BB6_110;
$L__BB6_74:
	mov.u32 	%r16, %tid.x;
	mul.wide.u32 	%rd124, %r16, 16;
	add.s64 	%rd109, %rd105, %rd124;
	// begin inline asm
	ld.global.nc.u64 %rd108, [%rd109];
	// end inline asm
	add.s64 	%rd111, %rd109, 8;
	// begin inline asm
	ld.global.nc.u64 %rd110, [%rd111];
	// end inline asm
	cvt.u16.u64 	%rs83, %rd108;
	and.b16  	%rs84, %rs83, 255;
	add.s64 	%rd113, %rd109, 4096;
	// begin inline asm
	ld.global.nc.u64 %rd112, [%rd113];
	// end inline asm
	add.s64 	%rd115, %rd109, 4104;
	// begin inline asm
	ld.global.nc.u64 %rd114, [%rd115];
	// end inline asm
	cvt.u16.u64 	%rs85, %rd112;
	and.b16  	%rs86, %rs85, 255;
	add.s64 	%rd117, %rd109, 8192;
	// begin inline asm
	ld.global.nc.u64 %rd116, [%rd117];
	// end inline asm
	add.s64 	%rd119, %rd109, 8200;
	// begin inline asm
	ld.global.nc.u64 %rd118, [%rd119];
	// end inline asm
	cvt.u16.u64 	%rs87, %rd116;
	and.b16  	%rs88, %rs87, 255;
	add.s64 	%rd121, %rd109, 12288;
	// begin inline asm
	ld.global.nc.u64 %rd120, [%rd121];
	// end inline asm
	add.s64 	%rd123, %rd109, 12296;
	// begin inline asm
	ld.global.nc.u64 %rd122, [%rd123];
	// end inline asm
	cvt.u16.u64 	%rs89, %rd120;
	and.b16  	%rs90, %rs89, 255;
	setp.eq.s16 	%p3, %rs84, 0;
	setp.eq.s16 	%p4, %rs86, 0;
	min.s64 	%rd125, %rd114, %rd110;
	selp.b16 	%rs91, %rs83, 1, %p4;
	selp.b64 	%rd126, %rd110, %rd125, %p4;
	selp.b16 	%rs92, %rs85, %rs91, %p3;
	and.b16  	%rs93, %rs92, 255;
	selp.b64 	%rd127, %rd114, %rd126, %p3;
	setp.eq.s16 	%p5, %rs93, 0;
	setp.eq.s16 	%p6, %rs88, 0;
	min.s64 	%rd128, %rd118, %rd127;
	selp.b16 	%rs94, %rs92, 1, %p6;
	selp.b64 	%rd129, %rd127, %rd128, %p6;
	selp.b16 	%rs95, %rs87, %rs94, %p5;
	and.b16  	%rs96, %rs95, 255;
	selp.b64 	%rd130, %rd118, %rd129, %p5;
	setp.eq.s16 	%p7, %rs96, 0;
	setp.eq.s16 	%p8, %rs90, 0;
	min.s64 	%rd131, %rd122, %rd130;
	selp.b16 	%rs97, %rs95, 1, %p8;
	selp.b64 	%rd132, %rd130, %rd131, %p8;
	selp.b16 	%rs311, %rs89, %rs97, %p7;
	selp.b64 	%rd329, %rd122, %rd132, %p7;
	setp.lt.u32 	%p9, %r38, 2048;
	mov.b32 	%r399, 1024;
	@%p9 bra 	$L__BB6_78;
	add.s32 	%r17, %r38, -1024;
	mov.b32 	%r399, 1024;
$L__BB6_76:
	mul.wide.s32 	%rd149, %r399, 16;
	add.s64 	%rd134, %rd109, %rd149;
	// begin inline asm
	ld.global.nc.u64 %rd133, [%rd134];
	// end inline asm
	add.s64 	%rd136, %rd134, 8;
	// begin inline asm
	ld.global.nc.u64 %rd135, [%rd136];
	// end inline asm
	cvt.u16.u64 	%rs98, %rd133;
	and.b16  	%rs99, %rs98, 255;
	add.s64 	%rd138, %rd134, 4096;
	// begin inline asm
	ld.global.nc.u64 %rd137, [%rd138];
	// end inline asm
	add.s64 	%rd140, %rd134, 4104;
	// begin inline asm
	ld.global.nc.u64 %rd139, [%rd140];
	// end inline asm
	cvt.u16.u64 	%rs100, %rd137;
	and.b16  	%rs101, %rs100, 255;
	add.s64 	%rd142, %rd134, 8192;
	// begin inline asm
	ld.global.nc.u64 %rd141, [%rd142];
	// end inline asm
	add.s64 	%rd144, %rd134, 8200;
	// begin inline asm
	ld.global.nc.u64 %rd143, [%rd144];
	// end inline asm
	cvt.u16.u64 	%rs102, %rd141;
	and.b16  	%rs103, %rs102, 255;
	add.s64 	%rd146, %rd134, 12288;
	// begin inline asm
	ld.global.nc.u64 %rd145, [%rd146];
	// end inline asm
	add.s64 	%rd148, %rd134, 12296;
	// begin inline asm
	ld.global.nc.u64 %rd147, [%rd148];
	// end inline asm
	cvt.u16.u64 	%rs104, %rd145;
	and.b16  	%rs105, %rs104, 255;
	and.b16  	%rs106, %rs311, 255;
	setp.eq.s16 	%p10, %rs106, 0;
	setp.eq.s16 	%p11, %rs99, 0;
	min.s64 	%rd150, %rd135, %rd329;
	selp.b16 	%rs107, %rs311, 1, %p11;
	selp.b64 	%rd151, %rd329, %rd150, %p11;
	selp.b16 	%rs108, %rs98, %rs107, %p10;
	and.b16  	%rs109, %rs108, 255;
	selp.b64 	%rd152, %rd135, %rd151, %p10;
	setp.eq.s16 	%p12, %rs109, 0;
	setp.eq.s16 	%p13, %rs101, 0;
	min.s64 	%rd153, %rd139, %rd152;
	selp.b16 	%rs110, %rs108, 1, %p13;
	selp.b64 	%rd154, %rd152, %rd153, %p13;
	selp.b16 	%rs111, %rs100, %rs110, %p12;
	and.b16  	%rs112, %rs111, 255;
	selp.b64 	%rd155, %rd139, %rd154, %p12;
	setp.eq.s16 	%p14, %rs112, 0;
	setp.eq.s16 	%p15, %rs103, 0;
	min.s64 	%rd156, %rd143, %rd155;
	selp.b16 	%rs113, %rs111, 1, %p15;
	selp.b64 	%rd157, %rd155, %rd156, %p15;
	selp.b16 	%rs114, %rs102, %rs113, %p14;
	and.b16  	%rs115, %rs114, 255;
	selp.b64 	%rd158, %rd143, %rd157, %p14;
	setp.eq.s16 	%p16, %rs115, 0;
	setp.eq.s16 	%p17, %rs105, 0;
	min.s64 	%rd159, %rd147, %rd158;
	selp.b16 	%rs116, %rs114, 1, %p17;
	selp.b64 	%rd160, %rd158, %rd159, %p17;
	selp.b16 	%rs311, %rs104, %rs116, %p16;
	selp.b64 	%rd329, %rd147, %rd160, %p16;
	sub.s32 	%r41, %r38, %r399;
	setp.lt.s32 	%p18, %r41, 1024;
	@%p18 bra 	$L__BB6_86;
	add.s32 	%r399, %r399, 1024;
	setp.le.s32 	%p19, %r399, %r17;
	@%p19 bra 	$L__BB6_76;
$L__BB6_78:
	setp.le.s32 	%p20, %r38, %r399;
	@%p20 bra 	$L__BB6_86;
	sub.s32 	%r21, %r38, %r399;
	setp.ge.s32 	%p21, %r16, %r21;
	@%p21 bra 	$L__BB6_86;
	not.b32 	%r42, %r16;
	add.s32 	%r43, %r38, %r42;
	sub.s32 	%r22, %r43, %r399;
	and.b32  	%r44, %r22, 768;
	setp.eq.s32 	%p22, %r44, 768;
	mov.u32 	%r403, %r16;
	@%p22 bra 	$L__BB6_83;
	add.s32 	%r401, %r16, %r399;
	shr.u32 	%r45, %r22, 8;
	add.s32 	%r46, %r45, 1;
	and.b32  	%r47, %r46, 3;
	neg.s32 	%r400, %r47;
	mov.u32 	%r403, %r16;
$L__BB6_82:
	.pragma "nounroll";
	mul.wide.u32 	%rd166, %r401, 16;
	add.s64 	%rd163, %rd105, %rd166;
	// begin inline asm
	ld.global.nc.u64 %rd162, [%rd163];
	// end inline asm
	add.s64 	%rd165, %rd163, 8;
	// begin inline asm
	ld.global.nc.u64 %rd164, [%rd165];
	// end inline asm
	cvt.u16.u64 	%rs118, %rd162;
	and.b16  	%rs119, %rs118, 255;
	and.b16  	%rs120, %rs311, 255;
	setp.eq.s16 	%p23, %rs120, 0;
	setp.eq.s16 	%p24, %rs119, 0;
	min.s64 	%rd167, %rd164, %rd329;
	selp.b16 	%rs121, %rs311, 1, %p24;
	selp.b16 	%rs311, %rs118, %rs121, %p23;
	selp.b64 	%rd168, %rd329, %rd167, %p24;
	selp.b64 	%rd329, %rd164, %rd168, %p23;
	add.s32 	%r403, %r403, 256;
	add.s32 	%r401, %r401, 256;
	add.s32 	%r400, %r400, 1;
	setp.ne.s32 	%p25, %r400, 0;
	@%p25 bra 	$L__BB6_82;
$L__BB6_83:
	setp.lt.u32 	%p26, %r22, 768;
	@%p26 bra 	$L__BB6_86;
	cvt.u64.u32 	%rd169, %r403;
	cvt.u64.u32 	%rd170, %r399;
	add.s64 	%rd171, %rd169, %rd170;
	shl.b64 	%rd172, %rd171, 4;
	add.s64 	%rd173, %rd172, %rd105;
	add.s64 	%rd350, %rd173, 12296;
	add.s32 	%r404, %r403, %r399;
$L__BB6_85:
	mul.wide.u32 	%rd190, %r404, 16;
	add.s64 	%rd175, %rd105, %rd190;
	// begin inline asm
	ld.global.nc.u64 %rd174, [%rd175];
	// end inline asm
	add.s64 	%rd177, %rd175, 8;
	// begin inline asm
	ld.global.nc.u64 %rd176, [%rd177];
	// end inline asm
	cvt.u16.u64 	%rs122, %rd174;
	and.b16  	%rs123, %rs122, 255;
	and.b16  	%rs124, %rs311, 255;
	setp.eq.s16 	%p27, %rs124, 0;
	setp.eq.s16 	%p28, %rs123, 0;
	min.s64 	%rd191, %rd176, %rd329;
	selp.b16 	%rs125, %rs311, 1, %p28;
	selp.b16 	%rs126, %rs122, %rs125, %p27;
	and.b16  	%rs127, %rs126, 255;
	selp.b64 	%rd192, %rd329, %rd191, %p28;
	selp.b64 	%rd193, %rd176, %rd192, %p27;
	add.s64 	%rd179, %rd350, -8200;
	// begin inline asm
	ld.global.nc.u64 %rd178, [%rd179];
	// end inline asm
	add.s64 	%rd181, %rd350, -8192;
	// begin inline asm
	ld.global.nc.u64 %rd180, [%rd181];
	// end inline asm
	cvt.u16.u64 	%rs128, %rd178;
	and.b16  	%rs129, %rs128, 255;
	setp.eq.s16 	%p29, %rs127, 0;
	setp.eq.s16 	%p30, %rs129, 0;
	min.s64 	%rd194, %rd180, %rd193;
	selp.b16 	%rs130, %rs126, 1, %p30;
	selp.b16 	%rs131, %rs128, %rs130, %p29;
	and.b16  	%rs132, %rs131, 255;
	selp.b64 	%rd195, %rd193, %rd194, %p30;
	selp.b64 	%rd196, %rd180, %rd195, %p29;
	add.s64 	%rd183, %rd350, -4104;
	// begin inline asm
	ld.global.nc.u64 %rd182, [%rd183];
	// end inline asm
	add.s64 	%rd185, %rd350, -4096;
	// begin inline asm
	ld.global.nc.u64 %rd184, [%rd185];
	// end inline asm
	cvt.u16.u64 	%rs133, %rd182;
	and.b16  	%rs134, %rs133, 255;
	setp.eq.s16 	%p31, %rs132, 0;
	setp.eq.s16 	%p32, %rs134, 0;
	min.s64 	%rd197, %rd184, %rd196;
	selp.b16 	%rs135, %rs131, 1, %p32;
	selp.b16 	%rs136, %rs133, %rs135, %p31;
	and.b16  	%rs137, %rs136, 255;
	selp.b64 	%rd198, %rd196, %rd197, %p32;
	selp.b64 	%rd199, %rd184, %rd198, %p31;
	add.s64 	%rd187, %rd350, -8;
	// begin inline asm
	ld.global.nc.u64 %rd186, [%rd187];
	// end inline asm
	// begin inline asm
	ld.global.nc.u64 %rd188, [%rd350];
	// end inline asm
	cvt.u16.u64 	%rs138, %rd186;
	and.b16  	%rs139, %rs138, 255;
	setp.eq.s16 	%p33, %rs137, 0;
	setp.eq.s16 	%p34, %rs139, 0;
	min.s64 	%rd200, %rd188, %rd199;
	selp.b16 	%rs140, %rs136, 1, %p34;
	selp.b16 	%rs311, %rs138, %rs140, %p33;
	selp.b64 	%rd201, %rd199, %rd200, %p34;
	selp.b64 	%rd329, %rd188, %rd201, %p33;
	add.s32 	%r403, %r403, 1024;
	add.s64 	%rd350, %rd350, 16384;
	add.s32 	%r404, %r404, 1024;
	setp.lt.s32 	%p35, %r403, %r21;
	@%p35 bra 	$L__BB6_85;
$L__BB6_86:
	// begin inline asm
	mov.u32 %r48, %laneid;
	// end inline asm
	cvt.u32.u16 	%r69, %rs311;
	and.b32  	%r50, %r69, 255;
	mov.b32 	%r66, 1;
	mov.b32 	%r67, 31;
	mov.b32 	%r68, -1;
	// begin inline asm
	shfl.sync.down.b32 %r49, %r50, %r66, %r67, %r68;
	// end inline asm
	// begin inline asm
	shfl.sync.down.b32 %r54, %r55, %r66, %r67, %r68;
	// end inline asm
	mov.b64 	{%r60, %r65}, %rd329;
	// begin inline asm
	shfl.sync.down.b32 %r59, %r60, %r66, %r67, %r68;
	// end inline asm
	// begin inline asm
	shfl.sync.down.b32 %r64, %r65, %r66, %r67, %r68;
	// end inline asm
	mov.b64 	%rd83, {%r59, %r64};
	cvt.u16.u32 	%rs65, %r49;
	setp.gt.s32 	%p36, %r48, 30;
	@%p36 bra 	$L__BB6_90;
	and.b16  	%rs141, %rs311, 255;
	setp.eq.s16 	%p37, %rs141, 0;
	and.b16  	%rs142, %rs65, 255;
	setp.eq.s16 	%p38, %rs142, 0;
	or.pred  	%p39, %p37, %p38;
	@%p39 bra 	$L__BB6_89;
	min.s64 	%rd329, %rd83, %rd329;
	mov.b16 	%rs311, 1;
	bra.uni 	$L__BB6_90;
$L__BB6_89:
	setp.eq.s16 	%p40, %rs141, 0;
	selp.b16 	%rs311, %rs65, %rs311, %p40;
	selp.b64 	%rd329, %rd83, %rd329, %p40;
$L__BB6_90:
	cvt.u32.u16 	%r90, %rs311;
	and.b32  	%r71, %r90, 255;
	mov.b32 	%r87, 2;
	mov.b32 	%r88, 31;
	mov.b32 	%r89, -1;
	// begin inline asm
	shfl.sync.down.b32 %r70, %r71, %r87, %r88, %r89;
	// end inline asm
	// begin inline asm
	shfl.sync.down.b32 %r75, %r76, %r87, %r88, %r89;
	// end inline asm
	mov.b64 	{%r81, %r86}, %rd329;
	// begin inline asm
	shfl.sync.down.b32 %r80, %r81, %r87, %r88, %r89;
	// end inline asm
	// begin inline asm
	shfl.sync.down.b32 %r85, %r86, %r87, %r88, %r89;
	// end inline asm
	mov.b64 	%rd87, {%r80, %r85};
	cvt.u16.u32 	%rs68, %r70;
	setp.gt.s32 	%p41, %r48, 29;
	@%p41 bra 	$L__BB6_94;
	and.b16  	%rs145, %rs311, 255;
	setp.eq.s16 	%p42, %rs145, 0;
	and.b16  	%rs146, %rs68, 255;
	setp.eq.s16 	%p43, %rs146, 0;
	or.pred  	%p44, %p42, %p43;
	@%p44 bra 	$L__BB6_93;
	min.s64 	%rd329, %rd87, %rd329;
	mov.b16 	%rs311, 1;
	bra.uni 	$L__BB6_94;
$L__BB6_93:
	setp.eq.s16 	%p45, %rs145, 0;
	selp.b16 	%rs311, %rs68, %rs311, %p45;
	selp.b64 	%rd329, %rd87, %rd329, %p45;
$L__BB6_94:
	cvt.u32.u16 	%r111, %rs311;
	and.b32  	%r92, %r111, 255;
	mov.b32 	%r108, 4;
	mov.b32 	%r109, 31;
	mov.b32 	%r110, -1;
	// begin inline asm
	shfl.sync.down.b32 %r91, %r92, %r108, %r109, %r110;
	// end inline asm
	// begin inline asm
	shfl.sync.down.b32 %r96, %r97, %r108, %r109, %r110;
	// end inline asm
	mov.b64 	{%r102, %r107}, %rd329;
	// begin inline asm
	shfl.sync.down.b32 %r101, %r102, %r108, %r109, %r110;
	// end inline asm
	// begin inline asm
	shfl.sync.down.b32 %r106, %r107, %r108, %r109, %r110;
	// end inline asm
	mov.b64 	%rd91, {%r101, %r106};
	cvt.u16.u32 	%rs71, %r91;
	setp.gt.s32 	%p46, %r48, 27;
	@%p46 bra 	$L__BB6_98;
	and.b16  	%rs149, %rs311, 255;
	setp.eq.s16 	%p47, %rs149, 0;
	and.b16  	%rs150, %rs71, 255;
	setp.eq.s16 	%p48, %rs150, 0;
	or.pred  	%p49, %p47, %p48;
	@%p49 bra 	$L__BB6_97;
	min.s64 	%rd329, %rd91, %rd329;
	mov.b16 	%rs311, 1;
	bra.uni 	$L__BB6_98;
$L__BB6_97:
	setp.eq.s16 	%p50, %rs149, 0;
	selp.b16 	%rs311, %rs71, %rs311, %p50;
	selp.b64 	%rd329, %rd91, %rd329, %p50;
$L__BB6_98:
	cvt.u32.u16 	%r132, %rs311;
	and.b32  	%r113, %r132, 255;
	mov.b32 	%r129, 8;
	mov.b32 	%r130, 31;
	mov.b32 	%r131, -1;
	// begin inline asm
	shfl.sync.down.b32 %r112, %r113, %r129, %r130, %r131;
	// end inline asm
	// begin inline asm
	shfl.sync.down.b32 %r117, %r118, %r129, %r130, %r131;
	// end inline asm
	mov.b64 	{%r123, %r128}, %rd329;
	// begin inline asm
	shfl.sync.down.b32 %r122, %r123, %r129, %r130, %r131;
	// end inline asm
	// begin inline asm
	shfl.sync.down.b32 %r127, %r128, %r129, %r130, %r131;
	// end inline asm
	mov.b64 	%rd95, {%r122, %r127};
	cvt.u16.u32 	%rs74, %r112;
	setp.gt.s32 	%p51, %r48, 23;
	@%p51 bra 	$L__BB6_102;
	and.b16  	%rs153, %rs311, 255;
	setp.eq.s16 	%p52, %rs153, 0;
	and.b16  	%rs154, %rs74, 255;
	setp.eq.s16 	%p53, %rs154, 0;
	or.pred  	%p54, %p52, %p53;
	@%p54 bra 	$L__BB6_101;
	min.s64 	%rd329, %rd95, %rd329;
	mov.b16 	%rs311, 1;
	bra.uni 	$L__BB6_102;
$L__BB6_101:
	setp.eq.s16 	%p55, %rs153, 0;
	selp.b16 	%rs311, %rs74, %rs311, %p55;
	selp.b64 	%rd329, %rd95, %rd329, %p55;
$L__BB6_102:
	cvt.u32.u16 	%r153, %rs311;
	and.b32  	%r134, %r153, 255;
	mov.b32 	%r150, 16;
	mov.b32 	%r151, 31;
	mov.b32 	%r152, -1;
	// begin inline asm
	shfl.sync.down.b32 %r133, %r134, %r150, %r151, %r152;
	// end inline asm
	// begin inline asm
	shfl.sync.down.b32 %r138, %r139, %r150, %r151, %r152;
	// end inline asm
	mov.b64 	{%r144, %r149}, %rd329;
	// begin inline asm
	shfl.sync.down.b32 %r143, %r144, %r150, %r151, %r152;
	// end inline asm
	// begin inline asm
	shfl.sync.down.b32 %r148, %r149, %r150, %r151, %r152;
	// end inline asm
	mov.b64 	%rd99, {%r143, %r148};
	cvt.u16.u32 	%rs77, %r133;
	setp.gt.s32 	%p56, %r48, 15;
	@%p56 bra 	$L__BB6_106;
	and.b16  	%rs157, %rs311, 255;
	setp.eq.s16 	%p57, %rs157, 0;
	and.b16  	%rs158, %rs77, 255;
	setp.eq.s16 	%p58, %rs158, 0;
	or.pred  	%p59, %p57, %p58;
	@%p59 bra 	$L__BB6_105;
	min.s64 	%rd329, %rd99, %rd329;
	mov.b16 	%rs311, 1;
	bra.uni 	$L__BB6_106;
$L__BB6_105:
	setp.eq.s16 	%p60, %rs157, 0;
	selp.b16 	%rs311, %rs77, %rs311, %p60;
	selp.b64 	%rd329, %rd99, %rd329, %p60;
$L__BB6_106:
	setp.ne.s32 	%p61, %r48, 0;
	@%p61 bra 	$L__BB6_108;
	shr.u32 	%r154, %r16, 1;
	and.b32  	%r155, %r154, 496;
	mov.u32 	%r156, _ZZN3cub18CUB_300001_SM_10006detail6reduce28DeviceReduceSingleTileKernelINS2_10policy_hubIN4cuda3std3__45tupleIJblEEEjN6thrust24THRUST_300001_SM_1000_NS8cuda_cub9__find_if7functorIS9_EEE10Policy1000EPS9_SI_iSF_S9_S9_NS7_10__identityEEEvT0_T1_T2_T3_T4_T6_E12temp_storage;
	add.s32 	%r157, %r156, %r155;
	st.shared.u8 	[%r157+8], %rs311;
	st.shared.u64 	[%r157+16], %rd329;
$L__BB6_108:
	bar.sync 	0;
	setp.ne.s32 	%p62, %r16, 0;
	@%p62 bra 	$L__BB6_110;
	ld.shared.u8 	%rs161, [_ZZN3cub18CUB_300001_SM_10006detail6reduce28DeviceReduceSingleTileKernelINS2_10policy_hubIN4cuda3std3__45tupleIJblEEEjN6thrust24THRUST_300001_SM_1000_NS8cuda_cub9__find_if7functorIS9_EEE10Policy1000EPS9_SI_iSF_S9_S9_NS7_10__identityEEEvT0_T1_T2_T3_T4_T6_E12temp_storage+24];
	ld.shared.u64 	%rd202, [_ZZN3cub18CUB_300001_SM_10006detail6reduce28DeviceReduceSingleTileKernelINS2_10policy_hubIN4cuda3std3__45tupleIJblEEEjN6thrust24THRUST_300001_SM_1000_NS8cuda_cub9__find_if7functorIS9_EEE10Policy1000EPS9_SI_iSF_S9_S9_NS7_10__identityEEEvT0_T1_T2_T3_T4_T6_E12temp_storage+32];
	and.b16  	%rs162, %rs311, 255;
	setp.eq.s16 	%p63, %rs162, 0;
	setp.eq.s16 	%p64, %rs161, 0;
	min.s64 	%rd203, %rd202, %rd329;
	selp.b16 	%rs163, %rs311, 1, %p64;
	selp.b16 	%rs164, %rs161, %rs163, %p63;
	and.b16  	%rs165, %rs164, 255;
	selp.b64 	%rd204, %rd329, %rd203, %p64;
	selp.b64 	%rd205, %rd202, %rd204, %p63;
	ld.shared.u8 	%rs166, [_ZZN3cub18CUB_300001_SM_10006detail6reduce28DeviceReduceSingleTileKernelINS2_10policy_hubIN4cuda3std3__45tupleIJblEEEjN6thrust24THRUST_300001_SM_1000_NS8cuda_cub9__find_if7functorIS9_EEE10Policy1000EPS9_SI_iSF_S9_S9_NS7_10__identityEEEvT0_T1_T2_T3_T4_T6_E12temp_storage+40];
	ld.shared.u64 	%rd206, [_ZZN3cub18CUB_300001_SM_10006detail6reduce28DeviceReduceSingleTileKernelINS2_10policy_hubIN4cuda3std3__45tupleIJblEEEjN6thrust24THRUST_300001_SM_1000_NS8cuda_cub9__find_if7functorIS9_EEE10Policy1000EPS9_SI_iSF_S9_S9_NS7_10__identityEEEvT0_T1_T2_T3_T4_T6_E12temp_storage+48];
	setp.eq.s16 	%p65, %rs165, 0;
	setp.eq.s16 	%p66, %rs166, 0;
	min.s64 	%rd207, %rd206, %rd205;
	selp.b16 	%rs167, %rs164, 1, %p66;
	selp.b16 	%rs168, %rs166, %rs167, %p65;
	and.b16  	%rs169, %rs168, 255;
	selp.b64 	%rd208, %rd205, %rd207, %p66;
	selp.b64 	%rd209, %rd206, %rd208, %p65;
	ld.shared.u8 	%rs170, [_ZZN3cub18CUB_300001_SM_10006detail6reduce28DeviceReduceSingleTileKernelINS2_10policy_hubIN4cuda3std3__45tupleIJblEEEjN6thrust24THRUST_300001_SM_1000_NS8cuda_cub9__find_if7functorIS9_EEE10Policy1000EPS9_SI_iSF_S9_S9_NS7_10__identityEEEvT0_T1_T2_T3_T4_T6_E12temp_storage+56];
	ld.shared.u64 	%rd210, [_ZZN3cub18CUB_300001_SM_10006detail6reduce28DeviceReduceSingleTileKernelINS2_10policy_hubIN4cuda3std3__45tupleIJblEEEjN6thrust24THRUST_300001_SM_1000_NS8cuda_cub9__find_if7functorIS9_EEE10Policy1000EPS9_SI_iSF_S9_S9_NS7_10__identityEEEvT0_T1_T2_T3_T4_T6_E12temp_storage+64];
	setp.eq.s16 	%p67, %rs169, 0;
	setp.eq.s16 	%p68, %rs170, 0;
	min.s64 	%rd211, %rd210, %rd209;
	selp.b16 	%rs171, %rs168, 1, %p68;
	selp.b16 	%rs172, %rs170, %rs171, %p67;
	and.b16  	%rs173, %rs172, 255;
	selp.b64 	%rd212, %rd209, %rd211, %p68;
	selp.b64 	%rd213, %rd210, %rd212, %p67;
	ld.shared.u8 	%rs174, [_ZZN3cub18CUB_300001_SM_10006detail6reduce28DeviceReduceSingleTileKernelINS2_10policy_hubIN4cuda3std3__45tupleIJblEEEjN6thrust24THRUST_300001_SM_1000_NS8cuda_cub9__find_if7functorIS9_EEE10Policy1000EPS9_SI_iSF_S9_S9_NS7_10__identityEEEvT0_T1_T2_T3_T4_T6_E12temp_storage+72];
	ld.shared.u64 	%rd214, [_ZZN3cub18CUB_300001_SM_10006detail6reduce28DeviceReduceSingleTileKernelINS2_10policy_hubIN4cuda3std3__45tupleIJblEEEjN6thrust24THRUST_300001_SM_1000_NS8cuda_cub9__find_if7functorIS9_EEE10Policy1000EPS9_SI_iSF_S9_S9_NS7_10__identityEEEvT0_T1_T2_T3_T4_T6_E12temp_storage+80];
	setp.eq.s16 	%p69, %rs173, 0;
	setp.eq.s16 	%p70, %rs174, 0;
	min.s64 	%rd215, %rd214, %rd213;
	selp.b16 	%rs175, %rs172, 1, %p70;
	selp.b16 	%rs176, %rs174, %rs175, %p69;
	and.b16  	%rs177, %rs176, 255;
	selp.b64 	%rd216, %rd213, %rd215, %p70;
	selp.b64 	%rd217, %rd214, %rd216, %p69;
	ld.shared.u8 	%rs178, [_ZZN3cub18CUB_300001_SM_10006detail6reduce28DeviceReduceSingleTileKernelINS2_10policy_hubIN4cuda3std3__45tupleIJblEEEjN6thrust24THRUST_300001_SM_1000_NS8cuda_cub9__find_if7functorIS9_EEE10Policy1000EPS9_SI_iSF_S9_S9_NS7_10__identityEEEvT0_T1_T2_T3_T4_T6_E12temp_storage+88];
	ld.shared.u64 	%rd218, [_ZZN3cub18CUB_300001_SM_10006detail6reduce28DeviceReduceSingleTileKernelINS2_10policy_hubIN4cuda3std3__45tupleIJblEEEjN6thrust24THRUST_300001_SM_1000_NS8cuda_cub9__find_if7functorIS9_EEE10Policy1000EPS9_SI_iSF_S9_S9_NS7_10__identityEEEvT0_T1_T2_T3_T4_T6_E12temp_storage+96];
	setp.eq.s16 	%p71, %rs177, 0;
	setp.eq.s16 	%p72, %rs178, 0;
	min.s64 	%rd219, %rd218, %rd217;
	selp.b16 	%rs179, %rs176, 1, %p72;
	selp.b16 	%rs180, %rs178, %rs179, %p71;
	and.b16  	%rs181, %rs180, 255;
	selp.b64 	%rd220, %rd217, %rd219, %p72;
	selp.b64 	%rd221, %rd218, %rd220, %p71;
	ld.shared.u8 	%rs182, [_ZZN3cub18CUB_300001_SM_10006detail6reduce28DeviceReduceSingleTileKernelINS2_10policy_hubIN4cuda3std3__45tupleIJblEEEjN6thrust24THRUST_300001_SM_1000_NS8cuda_cub9__find_if7functorIS9_EEE10Policy1000EPS9_SI_iSF_S9_S9_NS7_10__identityEEEvT0_T1_T2_T3_T4_T6_E12temp_storage+104];
	ld.shared.u64 	%rd222, [_ZZN3cub18CUB_300001_SM_10006detail6reduce28DeviceReduceSingleTileKernelINS2_10policy_hubIN4cuda3std3__45tupleIJblEEEjN6thrust24THRUST_300001_SM_1000_NS8cuda_cub9__find_if7functorIS9_EEE10Policy1000EPS9_SI_iSF_S9_S9_NS7_10__identityEEEvT0_T1_T2_T3_T4_T6_E12temp_storage+112];
	setp.eq.s16 	%p73, %rs181, 0;
	setp.eq.s16 	%p74, %rs182, 0;
	min.s64 	%rd223, %rd222, %rd221;
	selp.b16 	%rs183, %rs180, 1, %p74;
	selp.b16 	%rs184, %rs182, %rs183, %p73;
	and.b16  	%rs185, %rs184, 255;
	selp.b64 	%rd224, %rd221, %rd223, %p74;
	selp.b64 	%rd225, %rd222, %rd224, %p73;
	ld.shared.u8 	%rs186, [_ZZN3cub18CUB_300001_SM_10006detail6reduce28DeviceReduceSingleTileKernelINS2_10policy_hubIN4cuda3std3__45tupleIJblEEEjN6thrust24THRUST_300001_SM_1000_NS8cuda_cub9__find_if7functorIS9_EEE10Policy1000EPS9_SI_iSF_S9_S9_NS7_10__identityEEEvT0_T1_T2_T3_T4_T6_E12temp_storage+120];
	ld.shared.u64 	%rd226, [_ZZN3cub18CUB_300001_SM_10006detail6reduce28DeviceReduceSingleTileKernelINS2_10policy_hubIN4cuda3std3__45tupleIJblEEEjN6thrust24THRUST_300001_SM_1000_NS8cuda_cub9__find_if7functorIS9_EEE10Policy1000EPS9_SI_iSF_S9_S9_NS7_10__identityEEEvT0_T1_T2_T3_T4_T6_E12temp_storage+128];
	setp.eq.s16 	%p75, %rs185, 0;
	setp.eq.s16 	%p76, %rs186, 0;
	min.s64 	%rd227, %rd226, %rd225;
	selp.b16 	%rs187, %rs184, 1, %p76;
	selp.b16 	%rs311, %rs186, %rs187, %p75;
	selp.b64 	%rd228, %rd225, %rd227, %p76;
	selp.b64 	%rd329, %rd226, %rd228, %p75;
$L__BB6_110:
	mov.u32 	%r391, %tid.x;
	setp.ne.s32 	%p184, %r391, 0;
	@%p184 bra 	$L__BB6_112;
	setp.eq.s16 	%p185, %rs82, 0;
	and.b16  	%rs302, %rs311, 255;
	setp.eq.s16 	%p186, %rs302, 0;
	min.s64 	%rd319, %rd329, %rd106;
	selp.b16 	%rs303, %rs82, 1, %p186;
	selp.b16 	%rs304, %rs311, %rs303, %p185;
	selp.b64 	%rd320, %rd106, %rd319, %p186;
	selp.b64 	%rd321, %rd329, %rd320, %p185;
	st.global.u8 	[%rd1], %rs304;
	st.global.u64 	[%rd1+8], %rd321;
$L__BB6_112:
	ret;

}
	// .globl	_ZN3cub18CUB_300001_SM_10006detail6reduce28DeviceReduceSingleTileKernelINS2_10policy_hubIN4cuda3std3__45tupleIJblEEEyN6thrust24THRUST_300001_SM_1000_NS8cuda_cub9__find_if7functorIS9_EEE10Policy1000ENSB_12zip_iteratorINS8_IJNSD_26transform_input_iterator_tIbNSB_6detail15normal_iteratorINSB_10device_ptrIcEEEENSK_10functional5actorINSP_9compositeIJNSP_16operator_adaptorINS7_8equal_toIvEEEENSQ_INSP_8argumentILj0EEEEENSQ_INSP_5valueINSB_16device_referenceIcEEEEEEEEEEEEENSB_17counting_iteratorIlNSB_11use_defaultES18_S18_EEEEEEEPS9_ySF_S9_S9_NS7_10__identityEEEvT0_T1_T2_T3_T4_T6_
.visible .entry _ZN3cub18CUB_300001_SM_10006detail6reduce28DeviceReduceSingleTileKernelINS2_10policy_hubIN4cuda3std3__45tupleIJblEEEyN6thrust24THRUST_300001_SM_1000_NS8cuda_cub9__find_if7functorIS9_EEE10Policy1000ENSB_12zip_iteratorINS8_IJNSD_26transform_input_iterator_tIbNSB_6detail15normal_iteratorINSB_10device_ptrIcEEEENSK_10functional5actorINSP_9compositeIJNSP_16operator_adaptorINS7_8equal_toIvEEEENSQ_INSP_8argumentILj0EEEEENSQ_INSP_5valueINSB_16device_referenceIcEEEEEEEEEEEEENSB_17counting_iteratorIlNSB_11use_defaultES18_S18_EEEEEEEPS9_ySF_S9_S9_NS7_10__identityEEEvT0_T1_T2_T3_T4_T6_(
	.param .align 8 .b8 _ZN3cub18CUB_300001_SM_10006detail6reduce28DeviceReduceSingleTileKernelINS2_10policy_hubIN4cuda3std3__45tupleIJblEEEyN6thrust24THRUST_300001_SM_1000_NS8cuda_cub9__find_if7functorIS9_EEE10Policy1000ENSB_12zip_iteratorINS8_IJNSD_26transform_input_iterator_tIbNSB_6detail15normal_iteratorINSB_10device_ptrIcEEEENSK_10functional5actorINSP_9compositeIJNSP_16operator_adaptorINS7_8equal_toIvEEEENSQ_INSP_8argumentILj0EEEEENSQ_INSP_5valueINSB_16device_referenceIcEEEEEEEEEEEEENSB_17counting_iteratorIlNSB_11use_defaultES18_S18_EEEEEEEPS9_ySF_S9_S9_NS7_10__identityEEEvT0_T1_T2_T3_T4_T6__param_0[32],
	.param .u64 .ptr .align 1 _ZN3cub18CUB_300001_SM_10006detail6reduce28DeviceReduceSingleTileKernelINS2_10policy_hubIN4cuda3std3__45tupleIJblEEEyN6thrust24THRUST_300001_SM_1000_NS8cuda_cub9__find_if7functorIS9_EEE10Policy1000ENSB_12zip_iteratorINS8_IJNSD_26transform_input_iterator_tIbNSB_6detail15normal_iteratorINSB_10device_ptrIcEEEENSK_10functional5actorINSP_9compositeIJNSP_16operator_adaptorINS7_8equal_toIvEEEENSQ_INSP_8argumentILj0EEEEENSQ_INSP_5valueINSB_16device_referenceIcEEEEEEEEEEEEENSB_17counting_iteratorIlNSB_11use_defaultES18_S18_EEEEEEEPS9_ySF_S9_S9_NS7_10__identityEEEvT0_T1_T2_T3_T4_T6__param_1,
	.param .u64 _ZN3cub18CUB_300001_SM_10006detail6reduce28DeviceReduceSingleTileKernelINS2_10policy_hubIN4cuda3std3__45tupleIJblEEEyN6thrust24THRUST_300001_SM_1000_NS8cuda_cub9__find_if7functorIS9_EEE10Policy1000ENSB_12zip_iteratorINS8_IJNSD_26transform_input_iterator_tIbNSB_6detail15normal_iteratorINSB_10device_ptrIcEEEENSK_10functional5actorINSP_9compositeIJNSP_16operator_adaptorINS7_8equal_toIvEEEENSQ_INSP_8argumentILj0EEEEENSQ_INSP_5valueINSB_16device_referenceIcEEEEEEEEEEEEENSB_17counting_iteratorIlNSB_11use_defaultES18_S18_EEEEEEEPS9_ySF_S9_S9_NS7_10__identityEEEvT0_T1_T2_T3_T4_T6__param_2,
	.param .align 1 .b8 _ZN3cub18CUB_300001_SM_10006detail6reduce28DeviceReduceSingleTileKernelINS2_10policy_hubIN4cuda3std3__45tupleIJblEEEyN6thrust24THRUST_300001_SM_1000_NS8cuda_cub9__find_if7functorIS9_EEE10Policy1000ENSB_12zip_iteratorINS8_IJNSD_26transform_input_iterator_tIbNSB_6detail15normal_iteratorINSB_10device_ptrIcEEEENSK_10functional5actorINSP_9compositeIJNSP_16operator_adaptorINS7_8equal_toIvEEEENSQ_INSP_8argumentILj0EEEEENSQ_INSP_5valueINSB_16device_referenceIcEEEEEEEEEEEEENSB_17counting_iteratorIlNSB_11use_defaultES18_S18_EEEEEEEPS9_ySF_S9_S9_NS7_10__identityEEEvT0_T1_T2_T3_T4_T6__param_3[1],
	.param .align 8 .b8 _ZN3cub18CUB_300001_SM_10006detail6reduce28DeviceReduceSingleTileKernelINS2_10policy_hubIN4cuda3std3__45tupleIJblEEEyN6thrust24THRUST_300001_SM_1000_NS8cuda_cub9__find_if7functorIS9_EEE10Policy1000ENSB_12zip_iteratorINS8_IJNSD_26transform_input_iterator_tIbNSB_6detail15normal_iteratorINSB_10device_ptrIcEEEENSK_10functional5actorINSP_9compositeIJNSP_16operator_adaptorINS7_8equal_toIvEEEENSQ_INSP_8argumentILj0EEEEENSQ_INSP_5valueINSB_16device_referenceIcEEEEEEEEEEEEENSB_17counting_iteratorIlNSB_11use_defaultES18_S18_EEEEEEEPS9_ySF_S9_S9_NS7_10__identityEEEvT0_T1_T2_T3_T4_T6__param_4[16],
	.param .align 1 .b8 _ZN3cub18CUB_300001_SM_10006detail6reduce28DeviceReduceSingleTileKernelINS2_10policy_hubIN4cuda3std3__45tupleIJblEEEyN6thrust24THRUST_300001_SM_1000_NS8cuda_cub9__find_if7functorIS9_EEE10Policy1000ENSB_12zip_iteratorINS8_IJNSD_26transform_input_iterator_tIbNSB_6detail15normal_iteratorINSB_10device_ptrIcEEEENSK_10functional5actorINSP_9compositeIJNSP_16operator_adaptorINS7_8equal_toIvEEEENSQ_INSP_8argumentILj0EEEEENSQ_INSP_5valueINSB_16device_referenceIcEEEEEEEEEEEEENSB_17counting_iteratorIlNSB_11use_defaultES18_S18_EEEEEEEPS9_ySF_S9_S9_NS7_10__identityEEEvT0_T1_T2_T3_T4_T6__param_5[1]
)
.maxntid 256
.minnctapersm 1
{
	.reg .pred 	%p<329>;
	.reg .b16 	%rs<464>;
	.reg .b32 	%r<414>;
	.reg .b64 	%rd<433>;
	// demoted variable
	.shared .align 8 .b8 _ZZN3cub18CUB_300001_SM_10006detail6reduce28DeviceReduceSingleTileKernelINS2_10policy_hubIN4cuda3std3__45tupleIJblEEEyN6thrust24THRUST_300001_SM_1000_NS8cuda_cub9__find_if7functorIS9_EEE10Policy1000ENSB_12zip_iteratorINS8_IJNSD_26transform_input_iterator_tIbNSB_6detail15normal_iteratorINSB_10device_ptrIcEEEENSK_10functional5actorINSP_9compositeIJNSP_16operator_adaptorINS7_8equal_toIvEEEENSQ_INSP_8argumentILj0EEEEENSQ_INSP_5valueINSB_16device_referenceIcEEEEEEEEEEEEENSB_17counting_iteratorIlNSB_11use_defaultES18_S18_EEEEEEEPS9_ySF_S9_S9_NS7_10__identityEEEvT0_T1_T2_T3_T4_T6_E12temp_storage[152];
	ld.param.u64 	%rd123, [_ZN3cub18CUB_300001_SM_10006detail6reduce28DeviceReduceSingleTileKernelINS2_10policy_hubIN4cuda3std3__45tupleIJblEEEyN6thrust24THRUST_300001_SM_1000_NS8cuda_cub9__find_if7functorIS9_EEE10Policy1000ENSB_12zip_iteratorINS8_IJNSD_26transform_input_iterator_tIbNSB_6detail15normal_iteratorINSB_10device_ptrIcEEEENSK_10functional5actorINSP_9compositeIJNSP_16operator_adaptorINS7_8equal_toIvEEEENSQ_INSP_8argumentILj0EEEEENSQ_INSP_5valueINSB_16device_referenceIcEEEEEEEEEEEEENSB_17counting_iteratorIlNSB_11use_defaultES18_S18_EEEEEEEPS9_ySF_S9_S9_NS7_10__identityEEEvT0_T1_T2_T3_T4_T6__param_4+8];
	ld.param.u64 	%rd121, [_ZN3cub18CUB_300001_SM_10006detail6reduce28DeviceReduceSingleTileKernelINS2_10policy_hubIN4cuda3std3__45tupleIJblEEEyN6thrust24THRUST_300001_SM_1000_NS8cuda_cub9__find_if7functorIS9_EEE10Policy1000ENSB_12zip_iteratorINS8_IJNSD_26transform_input_iterator_tIbNSB_6detail15normal_iteratorINSB_10device_ptrIcEEEENSK_10functional5actorINSP_9compositeIJNSP_16operator_adaptorINS7_8equal_toIvEEEENSQ_INSP_8argumentILj0EEEEENSQ_INSP_5valueINSB_16device_referenceIcEEEEEEEEEEEEENSB_17counting_iteratorIlNSB_11use_defaultES18_S18_EEEEEEEPS9_ySF_S9_S9_NS7_10__identityEEEvT0_T1_T2_T3_T4_T6__param_0+24];
	ld.param.u64 	%rd120, [_ZN3cub18CUB_300001_SM_10006detail6reduce28DeviceReduceSingleTileKernelINS2_10policy_hubIN4cuda3std3__45tupleIJblEEEyN6thrust24THRUST_300001_SM_1000_NS8cuda_cub9__find_if7functorIS9_EEE10Policy1000ENSB_12zip_iteratorINS8_IJNSD_26transform_input_iterator_tIbNSB_6detail15normal_iteratorINSB_10device_ptrIcEEEENSK_10functional5actorINSP_9compositeIJNSP_16operator_adaptorINS7_8equal_toIvEEEENSQ_INSP_8argumentILj0EEEEENSQ_INSP_5valueINSB_16device_referenceIcEEEEEEEEEEEEENSB_17counting_iteratorIlNSB_11use_defaultES18_S18_EEEEEEEPS9_ySF_S9_S9_NS7_10__identityEEEvT0_T1_T2_T3_T4_T6__param_0+16];
	ld.param.u64 	%rd119, [_ZN3cub18CUB_300001_SM_10006detail6reduce28DeviceReduceSingleTileKernelINS2_10policy_hubIN4cuda3std3__45tupleIJblEEEyN6thrust24THRUST_300001_SM_1000_NS8cuda_cub9__find_if7functorIS9_EEE10Policy1000ENSB_12zip_iteratorINS8_IJNSD_26transform_input_iterator_tIbNSB_6detail15normal_iteratorINSB_10device_ptrIcEEEENSK_10functional5actorINSP_9compositeIJNSP_16operator_adaptorINS7_8equal_toIvEEEENSQ_INSP_8argumentILj0EEEEENSQ_INSP_5valueINSB_16device_referenceIcEEEEEEEEEEEEENSB_17counting_iteratorIlNSB_11use_defaultES18_S18_EEEEEEEPS9_ySF_S9_S9_NS7_10__identityEEEvT0_T1_T2_T3_T4_T6__param_0];
	ld.param.u64 	%rd124, [_ZN3cub18CUB_300001_SM_10006detail6reduce28DeviceReduceSingleTileKernelINS2_10policy_hubIN4cuda3std3__45tupleIJblEEEyN6thrust24THRUST_300001_SM_1000_NS8cuda_cub9__find_if7functorIS9_EEE10Policy1000ENSB_12zip_iteratorINS8_IJNSD_26transform_input_iterator_tIbNSB_6detail15normal_iteratorINSB_10device_ptrIcEEEENSK_10functional5actorINSP_9compositeIJNSP_16operator_adaptorINS7_8equal_toIvEEEENSQ_INSP_8argumentILj0EEEEENSQ_INSP_5valueINSB_16device_referenceIcEEEEEEEEEEEEENSB_17counting_iteratorIlNSB_11use_defaultES18_S18_EEEEEEEPS9_ySF_S9_S9_NS7_10__identityEEEvT0_T1_T2_T3_T4_T6__param_1];
	ld.param.u64 	%rd122, [_ZN3cub18CUB_300001_SM_10006detail6reduce28DeviceReduceSingleTileKernelINS2_10policy_hubIN4cuda3std3__45tupleIJblEEEyN6thrust24THRUST_300001_SM_1000_NS8cuda_cub9__find_if7functorIS9_EEE10Policy1000ENSB_12zip_iteratorINS8_IJNSD_26transform_input_iterator_tIbNSB_6detail15normal_iteratorINSB_10device_ptrIcEEEENSK_10functional5actorINSP_9compositeIJNSP_16operator_adaptorINS7_8equal_toIvEEEENSQ_INSP_8argumentILj0EEEEENSQ_INSP_5valueINSB_16device_referenceIcEEEEEEEEEEEEENSB_17counting_iteratorIlNSB_11use_defaultES18_S18_EEEEEEEPS9_ySF_S9_S9_NS7_10__identityEEEvT0_T1_T2_T3_T4_T6__param_2];
	ld.param.u8 	%rs96, [_ZN3cub18CUB_300001_SM_10006detail6reduce28DeviceReduceSingleTileKernelINS2_10policy_hubIN4cuda3std3__45tupleIJblEEEyN6thrust24THRUST_300001_SM_1000_NS8cuda_cub9__find_if7functorIS9_EEE10Policy1000ENSB_12zip_iteratorINS8_IJNSD_26transform_input_iterator_tIbNSB_6detail15normal_iteratorINSB_10device_ptrIcEEEENSK_10functional5actorINSP_9compositeIJNSP_16operator_adaptorINS7_8equal_toIvEEEENSQ_INSP_8argumentILj0EEEEENSQ_INSP_5valueINSB_16device_referenceIcEEEEEEEEEEEEENSB_17counting_iteratorIlNSB_11use_defaultES18_S18_EEEEEEEPS9_ySF_S9_S9_NS7_10__identityEEEvT0_T1_T2_T3_T4_T6__param_4];
	cvta.to.global.u64 	%rd1, %rd124;
	setp.ne.s64 	%p1, %rd122, 0;
	@%p1 bra 	$L__BB7_3;
	mov.u32 	%r402, %tid.x;
	setp.ne.s32 	%p328, %r402, 0;
	@%p328 bra 	$L__BB7_122;
	st.global.u8 	[%rd1], %rs96;
	st.global.u64 	[%rd1+8], %rd123;
	bra.uni 	$L__BB7_122;
$L__BB7_3:
	cvta.to.global.u64 	%rd2, %rd119;
	setp.gt.u64 	%p2, %rd122, 1023;
	@%p2 bra 	$L__BB7_80;
	cvt.u32.u64 	%r1, %rd122;
	mov.u32 	%r2, %tid.x;
	setp.ge.u32 	%p149, %r2, %r1;
	mov.b16 	%rs432, 0;
	mov.b64 	%rd399, 0;
	mov.u32 	%r406, %r2;
	@%p149 bra 	$L__BB7_6;
	cvt.u64.u32 	%rd264, %r2;
	cvta.to.global.u64 	%rd265, %rd120;
	add.s64 	%rd266, %rd2, %rd264;
	add.s64 	%rd399, %rd121, %rd264;
	ld.global.u8 	%rs251, [%rd266];
	ld.global.u8 	%rs252, [%rd265];
	setp.eq.s16 	%p150, %rs251, %rs252;
	selp.u16 	%rs432, 1, 0, %p150;
	add.s32 	%r406, %r2, 256;
$L__BB7_6:
	setp.ge.u32 	%p151, %r406, %r1;
	@%p151 bra 	$L__BB7_18;
	cvta.to.global.u64 	%rd268, %rd120;
	ld.global.u8 	%rs3, [%rd268];
	not.b32 	%r164, %r406;
	add.s32 	%r5, %r164, %r1;
	shr.u32 	%r165, %r5, 8;
	add.s32 	%r6, %r165, 1;
	and.b32  	%r7, %r6, 7;
	setp.lt.u32 	%p152, %r5, 1792;
	@%p152 bra 	$L__BB7_10;
	and.b32  	%r166, %r6, 33554424;
	neg.s32 	%r404, %r166;
$L__BB7_9:
	.pragma "nounroll";
	cvt.u64.u32 	%rd269, %r406;
	add.s64 	%rd270, %rd2, %rd269;
	add.s64 	%rd271, %rd121, %rd269;
	ld.global.u8 	%rs254, [%rd270];
	setp.eq.s16 	%p153, %rs254, %rs3;
	selp.u16 	%rs256, 1, 0, %p153;
	and.b16  	%rs257, %rs432, 255;
	setp.ne.s16 	%p155, %rs257, 0;
	and.pred  	%p156, %p155, %p153;
	min.s64 	%rd272, %rd271, %rd399;
	setp.eq.s16 	%p157, %rs257, 0;
	selp.b64 	%rd273, %rd271, %rd399, %p157;
	selp.b16 	%rs258, %rs256, %rs432, %p157;
	selp.b64 	%rd274, %rd272, %rd273, %p156;
	selp.b16 	%rs259, 1, %rs258, %p156;
	and.b16  	%rs260, %rs259, 255;
	add.s64 	%rd275, %rd271, 256;
	ld.global.u8 	%rs261, [%rd270+256];
	setp.eq.s16 	%p158, %rs261, %rs3;
	selp.u16 	%rs262, 1, 0, %p158;
	setp.ne.s16 	%p160, %rs260, 0;
	and.pred  	%p161, %p160, %p158;
	min.s64 	%rd276, %rd275, %rd274;
	setp.eq.s16 	%p162, %rs260, 0;
	selp.b64 	%rd277, %rd275, %rd274, %p162;
	selp.b16 	%rs263, %rs262, %rs259, %p162;
	selp.b64 	%rd278, %rd276, %rd277, %p161;
	selp.b16 	%rs264, 1, %rs263, %p161;
	and.b16  	%rs265, %rs264, 255;
	add.s64 	%rd279, %rd271, 512;
	ld.global.u8 	%rs266, [%rd270+512];
	setp.eq.s16 	%p163, %rs266, %rs3;
	selp.u16 	%rs267, 1, 0, %p163;
	setp.ne.s16 	%p165, %rs265, 0;
	and.pred  	%p166, %p165, %p163;
	min.s64 	%rd280, %rd279, %rd278;
	setp.eq.s16 	%p167, %rs265, 0;
	selp.b64 	%rd281, %rd279, %rd278, %p167;
	selp.b16 	%rs268, %rs267, %rs264, %p167;
	selp.b64 	%rd282, %rd280, %rd281, %p166;
	selp.b16 	%rs269, 1, %rs268, %p166;
	and.b16  	%rs270, %rs269, 255;
	add.s64 	%rd283, %rd271, 768;
	ld.global.u8 	%rs271, [%rd270+768];
	setp.eq.s16 	%p168, %rs271, %rs3;
	selp.u16 	%rs272, 1, 0, %p168;
	setp.ne.s16 	%p170, %rs270, 0;
	and.pred  	%p171, %p170, %p168;
	min.s64 	%rd284, %rd283, %rd282;
	setp.eq.s16 	%p172, %rs270, 0;
	selp.b64 	%rd285, %rd283, %rd282, %p172;
	selp.b16 	%rs273, %rs272, %rs269, %p172;
	selp.b64 	%rd286, %rd284, %rd285, %p171;
	selp.b16 	%rs274, 1, %rs273, %p171;
	and.b16  	%rs275, %rs274, 255;
	add.s64 	%rd287, %rd271, 1024;
	ld.global.u8 	%rs276, [%rd270+1024];
	setp.eq.s16 	%p173, %rs276, %rs3;
	selp.u16 	%rs277, 1, 0, %p173;
	setp.ne.s16 	%p175, %rs275, 0;
	and.pred  	%p176, %p175, %p173;
	min.s64 	%rd288, %rd287, %rd286;
	setp.eq.s16 	%p177, %rs275, 0;
	selp.b64 	%rd289, %rd287, %rd286, %p177;
	selp.b16 	%rs278, %rs277, %rs274, %p177;
	selp.b64 	%rd290, %rd288, %rd289, %p176;
	selp.b16 	%rs279, 1, %rs278, %p176;
	and.b16  	%rs280, %rs279, 255;
	add.s64 	%rd291, %rd271, 1280;
	ld.global.u8 	%rs281, [%rd270+1280];
	setp.eq.s16 	%p178, %rs281, %rs3;
	selp.u16 	%rs282, 1, 0, %p178;
	setp.ne.s16 	%p180, %rs280, 0;
	and.pred  	%p181, %p180, %p178;
	min.s64 	%rd292, %rd291, %rd290;
	setp.eq.s16 	%p182, %rs280, 0;
	selp.b64 	%rd293, %rd291, %rd290, %p182;
	selp.b16 	%rs283, %rs282, %rs279, %p182;
	selp.b64 	%rd294, %rd292, %rd293, %p181;
	selp.b16 	%rs284, 1, %rs283, %p181;
	and.b16  	%rs285, %rs284, 255;
	add.s64 	%rd295, %rd271, 1536;
	ld.global.u8 	%rs286, [%rd270+1536];
	setp.eq.s16 	%p183, %rs286, %rs3;
	selp.u16 	%rs287, 1, 0, %p183;
	setp.ne.s16 	%p185, %rs285, 0;
	and.pred  	%p186, %p185, %p183;
	min.s64 	%rd296, %rd295, %rd294;
	setp.eq.s16 	%p187, %rs285, 0;
	selp.b64 	%rd297, %rd295, %rd294, %p187;
	selp.b16 	%rs288, %rs287, %rs284, %p187;
	selp.b64 	%rd298, %rd296, %rd297, %p186;
	selp.b16 	%rs289, 1, %rs288, %p186;
	and.b16  	%rs290, %rs289, 255;
	add.s64 	%rd299, %rd271, 1792;
	ld.global.u8 	%rs291, [%rd270+1792];
	setp.eq.s16 	%p188, %rs291, %rs3;
	selp.u16 	%rs292, 1, 0, %p188;
	setp.ne.s16 	%p190, %rs290, 0;
	and.pred  	%p191, %p190, %p188;
	min.s64 	%rd300, %rd299, %rd298;
	setp.eq.s16 	%p192, %rs290, 0;
	selp.b64 	%rd301, %rd299, %rd298, %p192;
	selp.b16 	%rs293, %rs292, %rs289, %p192;
	selp.b64 	%rd399, %rd300, %rd301, %p191;
	selp.b16 	%rs432, 1, %rs293, %p191;
	add.s32 	%r406, %r406, 2048;
	add.s32 	%r404, %r404, 8;
	setp.ne.s32 	%p193, %r404, 0;
	@%p193 bra 	$L__BB7_9;
$L__BB7_10:
	setp.eq.s32 	%p194, %r7, 0;
	@%p194 bra 	$L__BB7_18;
	setp.lt.u32 	%p195, %r7, 4;
	@%p195 bra 	$L__BB7_13;
	cvt.u64.u32 	%rd303, %r406;
	add.s64 	%rd304, %rd2, %rd303;
	add.s64 	%rd305, %rd121, %rd303;
	ld.global.u8 	%rs295, [%rd304];
	setp.eq.s16 	%p196, %rs295, %rs3;
	selp.u16 	%rs297, 1, 0, %p196;
	and.b16  	%rs298, %rs432, 255;
	setp.ne.s16 	%p198, %rs298, 0;
	and.pred  	%p199, %p198, %p196;
	min.s64 	%rd306, %rd305, %rd399;
	setp.eq.s16 	%p200, %rs298, 0;
	selp.b64 	%rd307, %rd305, %rd399, %p200;
	selp.b16 	%rs299, %rs297, %rs432, %p200;
	selp.b64 	%rd308, %rd306, %rd307, %p199;
	selp.b16 	%rs300, 1, %rs299, %p199;
	and.b16  	%rs301, %rs300, 255;
	add.s32 	%r167, %r406, 256;
	cvt.u64.u32 	%rd309, %r167;
	add.s64 	%rd310, %rd121, %rd309;
	ld.global.u8 	%rs302, [%rd304+256];
	setp.eq.s16 	%p201, %rs302, %rs3;
	selp.u16 	%rs303, 1, 0, %p201;
	setp.ne.s16 	%p203, %rs301, 0;
	and.pred  	%p204, %p203, %p201;
	min.s64 	%rd311, %rd310, %rd308;
	setp.eq.s16 	%p205, %rs301, 0;
	selp.b64 	%rd312, %rd310, %rd308, %p205;
	selp.b16 	%rs304, %rs303, %rs300, %p205;
	selp.b64 	%rd313, %rd311, %rd312, %p204;
	selp.b16 	%rs305, 1, %rs304, %p204;
	and.b16  	%rs306, %rs305, 255;
	add.s32 	%r168, %r406, 512;
	cvt.u64.u32 	%rd314, %r168;
	add.s64 	%rd315, %rd121, %rd314;
	ld.global.u8 	%rs307, [%rd304+512];
	setp.eq.s16 	%p206, %rs307, %rs3;
	selp.u16 	%rs308, 1, 0, %p206;
	setp.ne.s16 	%p208, %rs306, 0;
	and.pred  	%p209, %p208, %p206;
	min.s64 	%rd316, %rd315, %rd313;
	setp.eq.s16 	%p210, %rs306, 0;
	selp.b64 	%rd317, %rd315, %rd313, %p210;
	selp.b16 	%rs309, %rs308, %rs305, %p210;
	selp.b64 	%rd318, %rd316, %rd317, %p209;
	selp.b16 	%rs310, 1, %rs309, %p209;
	and.b16  	%rs311, %rs310, 255;
	add.s32 	%r169, %r406, 768;
	cvt.u64.u32 	%rd319, %r169;
	add.s64 	%rd320, %rd121, %rd319;
	ld.global.u8 	%rs312, [%rd304+768];
	setp.eq.s16 	%p211, %rs312, %rs3;
	selp.u16 	%rs313, 1, 0, %p211;
	setp.ne.s16 	%p213, %rs311, 0;
	and.pred  	%p214, %p213, %p211;
	min.s64 	%rd321, %rd320, %rd318;
	setp.eq.s16 	%p215, %rs311, 0;
	selp.b64 	%rd322, %rd320, %rd318, %p215;
	selp.b16 	%rs314, %rs313, %rs310, %p215;
	selp.b64 	%rd399, %rd321, %rd322, %p214;
	selp.b16 	%rs432, 1, %rs314, %p214;
	add.s32 	%r406, %r406, 1024;
$L__BB7_13:
	and.b32  	%r170, %r6, 3;
	setp.eq.s32 	%p216, %r170, 0;
	@%p216 bra 	$L__BB7_18;
	setp.eq.s32 	%p217, %r170, 1;
	@%p217 bra 	$L__BB7_16;
	cvt.u64.u32 	%rd324, %r406;
	add.s64 	%rd325, %rd2, %rd324;
	add.s64 	%rd326, %rd121, %rd324;
	ld.global.u8 	%rs316, [%rd325];
	setp.eq.s16 	%p218, %rs316, %rs3;
	selp.u16 	%rs318, 1, 0, %p218;
	and.b16  	%rs319, %rs432, 255;
	setp.ne.s16 	%p220, %rs319, 0;
	and.pred  	%p221, %p220, %p218;
	min.s64 	%rd327, %rd326, %rd399;
	setp.eq.s16 	%p222, %rs319, 0;
	selp.b64 	%rd328, %rd326, %rd399, %p222;
	selp.b16 	%rs320, %rs318, %rs432, %p222;
	selp.b64 	%rd329, %rd327, %rd328, %p221;
	selp.b16 	%rs321, 1, %rs320, %p221;
	and.b16  	%rs322, %rs321, 255;
	add.s32 	%r171, %r406, 256;
	cvt.u64.u32 	%rd330, %r171;
	add.s64 	%rd331, %rd121, %rd330;
	ld.global.u8 	%rs323, [%rd325+256];
	setp.eq.s16 	%p223, %rs323, %rs3;
	selp.u16 	%rs324, 1, 0, %p223;
	setp.ne.s16 	%p225, %rs322, 0;
	and.pred  	%p226, %p225, %p223;
	min.s64 	%rd332, %rd331, %rd329;
	setp.eq.s16 	%p227, %rs322, 0;
	selp.b64 	%rd333, %rd331, %rd329, %p227;
	selp.b16 	%rs325, %rs324, %rs321, %p227;
	selp.b64 	%rd399, %rd332, %rd333, %p226;
	selp.b16 	%rs432, 1, %rs325, %p226;
	add.s32 	%r406, %r406, 512;
$L__BB7_16:
	and.b32  	%r172, %r5, 256;
	setp.ne.s32 	%p228, %r172, 0;
	@%p228 bra 	$L__BB7_18;
	cvt.u64.u32 	%rd334, %r406;
	add.s64 	%rd335, %rd2, %rd334;
	add.s64 	%rd336, %rd121, %rd334;
	ld.global.u8 	%rs326, [%rd335];
	setp.eq.s16 	%p229, %rs326, %rs3;
	selp.u16 	%rs328, 1, 0, %p229;
	and.b16  	%rs329, %rs432, 255;
	setp.ne.s16 	%p231, %rs329, 0;
	and.pred  	%p232, %p231, %p229;
	min.s64 	%rd337, %rd336, %rd399;
	setp.eq.s16 	%p233, %rs329, 0;
	selp.b64 	%rd338, %rd336, %rd399, %p233;
	selp.b16 	%rs330, %rs328, %rs432, %p233;
	selp.b64 	%rd399, %rd337, %rd338, %p232;
	selp.b16 	%rs432, 1, %rs330, %p232;
$L__BB7_18:
	setp.lt.u64 	%p234, %rd122, 256;
	@%p234 bra 	$L__BB7_43;
	// begin inline asm
	mov.u32 %r291, %laneid;
	// end inline asm
	cvt.u32.u16 	%r312, %rs432;
	and.b32  	%r293, %r312, 255;
	mov.b32 	%r309, 1;
	mov.b32 	%r310, 31;
	mov.b32 	%r311, -1;
	// begin inline asm
	shfl.sync.down.b32 %r292, %r293, %r309, %r310, %r311;
	// end inline asm
	// begin inline asm
	shfl.sync.down.b32 %r297, %r298, %r309, %r310, %r311;
	// end inline asm
	mov.b64 	{%r303, %r308}, %rd399;
	// begin inline asm
	shfl.sync.down.b32 %r302, %r303, %r309, %r310, %r311;
	// end inline asm
	// begin inline asm
	shfl.sync.down.b32 %r307, %r308, %r309, %r310, %r311;
	// end inline asm
	mov.b64 	%rd21, {%r302, %r307};
	cvt.u16.u32 	%rs16, %r292;
	setp.gt.s32 	%p284, %r291, 30;
	@%p284 bra 	$L__BB7_23;
	and.b16  	%rs372, %rs432, 255;
	setp.eq.s16 	%p285, %rs372, 0;
	and.b16  	%rs373, %rs16, 255;
	setp.eq.s16 	%p286, %rs373, 0;
	or.pred  	%p287, %p285, %p286;
	@%p287 bra 	$L__BB7_22;
	min.s64 	%rd399, %rd21, %rd399;
	mov.b16 	%rs432, 1;
	bra.uni 	$L__BB7_23;
$L__BB7_22:
	setp.eq.s16 	%p288, %rs372, 0;
	selp.b64 	%rd399, %rd21, %rd399, %p288;
	selp.b16 	%rs432, %rs16, %rs432, %p288;
$L__BB7_23:
	cvt.u32.u16 	%r333, %rs432;
	and.b32  	%r314, %r333, 255;
	mov.b32 	%r330, 2;
	mov.b32 	%r331, 31;
	mov.b32 	%r332, -1;
	// begin inline asm
	shfl.sync.down.b32 %r313, %r314, %r330, %r331, %r332;
	// end inline asm
	// begin inline asm
	shfl.sync.down.b32 %r318, %r319, %r330, %r331, %r332;
	// end inline asm
	mov.b64 	{%r324, %r329}, %rd399;
	// begin inline asm
	shfl.sync.down.b32 %r323, %r324, %r330, %r331, %r332;
	// end inline asm
	// begin inline asm
	shfl.sync.down.b32 %r328, %r329, %r330, %r331, %r332;
	// end inline asm
	mov.b64 	%rd25, {%r323, %r328};
	cvt.u16.u32 	%rs19, %r313;
	setp.gt.s32 	%p289, %r291, 29;
	@%p289 bra 	$L__BB7_27;
	and.b16  	%rs376, %rs432, 255;
	setp.eq.s16 	%p290, %rs376, 0;
	and.b16  	%rs377, %rs19, 255;
	setp.eq.s16 	%p291, %rs377, 0;
	or.pred  	%p292, %p290, %p291;
	@%p292 bra 	$L__BB7_26;
	min.s64 	%rd399, %rd25, %rd399;
	mov.b16 	%rs432, 1;
	bra.uni 	$L__BB7_27;
$L__BB7_26:
	setp.eq.s16 	%p293, %rs376, 0;
	selp.b64 	%rd399, %rd25, %rd399, %p293;
	selp.b16 	%rs432, %rs19, %rs432, %p293;
$L__BB7_27:
	cvt.u32.u16 	%r354, %rs432;
	and.b32  	%r335, %r354, 255;
	mov.b32 	%r351, 4;
	mov.b32 	%r352, 31;
	mov.b32 	%r353, -1;
	// begin inline asm
	shfl.sync.down.b32 %r334, %r335, %r351, %r352, %r353;
	// end inline asm
	// begin inline asm
	shfl.sync.down.b32 %r339, %r340, %r351, %r352, %r353;
	// end inline asm
	mov.b64 	{%r345, %r350}, %rd399;
	// begin inline asm
	shfl.sync.down.b32 %r344, %r345, %r351, %r352, %r353;
	// end inline asm
	// begin inline asm
	shfl.sync.down.b32 %r349, %r350, %r351, %r352, %r353;
	// end inline asm
	mov.b64 	%rd29, {%r344, %r349};
	cvt.u16.u32 	%rs22, %r334;
	setp.gt.s32 	%p294, %r291, 27;
	@%p294 bra 	$L__BB7_31;
	and.b16  	%rs380, %rs432, 255;
	setp.eq.s16 	%p295, %rs380, 0;
	and.b16  	%rs381, %rs22, 255;
	setp.eq.s16 	%p296, %rs381, 0;
	or.pred  	%p297, %p295, %p296;
	@%p297 bra 	$L__BB7_30;
	min.s64 	%rd399, %rd29, %rd399;
	mov.b16 	%rs432, 1;
	bra.uni 	$L__BB7_31;
$L__BB7_30:
	setp.eq.s16 	%p298, %rs380, 0;
	selp.b64 	%rd399, %rd29, %rd399, %p298;
	selp.b16 	%rs432, %rs22, %rs432, %p298;
$L__BB7_31:
	cvt.u32.u16 	%r375, %rs432;
	and.b32  	%r356, %r375, 255;
	mov.b32 	%r372, 8;
	mov.b32 	%r373, 31;
	mov.b32 	%r374, -1;
	// begin inline asm
	shfl.sync.down.b32 %r355, %r356, %r372, %r373, %r374;
	// end inline asm
	// begin inline asm
	shfl.sync.down.b32 %r360, %r361, %r372, %r373, %r374;
	// end inline asm
	mov.b64 	{%r366, %r371}, %rd399;
	// begin inline asm
	shfl.sync.down.b32 %r365, %r366, %r372, %r373, %r374;
	// end inline asm
	// begin inline asm
	shfl.sync.down.b32 %r370, %r371, %r372, %r373, %r374;
	// end inline asm
	mov.b64 	%rd33, {%r365, %r370};
	cvt.u16.u32 	%rs25, %r355;
	setp.gt.s32 	%p299, %r291, 23;
	@%p299 bra 	$L__BB7_35;
	and.b16  	%rs384, %rs432, 255;
	setp.eq.s16 	%p300, %rs384, 0;
	and.b16  	%rs385, %rs25, 255;
	setp.eq.s16 	%p301, %rs385, 0;
	or.pred  	%p302, %p300, %p301;
	@%p302 bra 	$L__BB7_34;
	min.s64 	%rd399, %rd33, %rd399;
	mov.b16 	%rs432, 1;
	bra.uni 	$L__BB7_35;
$L__BB7_34:
	setp.eq.s16 	%p303, %rs384, 0;
	selp.b64 	%rd399, %rd33, %rd399, %p303;
	selp.b16 	%rs432, %rs25, %rs432, %p303;
$L__BB7_35:
	cvt.u32.u16 	%r396, %rs432;
	and.b32  	%r377, %r396, 255;
	mov.b32 	%r393, 16;
	mov.b32 	%r394, 31;
	mov.b32 	%r395, -1;
	// begin inline asm
	shfl.sync.down.b32 %r376, %r377, %r393, %r394, %r395;
	// end inline asm
	// begin inline asm
	shfl.sync.down.b32 %r381, %r382, %r393, %r394, %r395;
	// end inline asm
	mov.b64 	{%r387, %r392}, %rd399;
	// begin inline asm
	shfl.sync.down.b32 %r386, %r387, %r393, %r394, %r395;
	// end inline asm
	// begin inline asm
	shfl.sync.down.b32 %r391, %r392, %r393, %r394, %r395;
	// end inline asm
	mov.b64 	%rd37, {%r386, %r391};
	cvt.u16.u32 	%rs28, %r376;
	setp.gt.s32 	%p304, %r291, 15;
	@%p304 bra 	$L__BB7_39;
	and.b16  	%rs388, %rs432, 255;
	setp.eq.s16 	%p305, %rs388, 0;
	and.b16  	%rs389, %rs28, 255;
	setp.eq.s16 	%p306, %rs389, 0;
	or.pred  	%p307, %p305, %p306;
	@%p307 bra 	$L__BB7_38;
	min.s64 	%rd399, %rd37, %rd399;
	mov.b16 	%rs432, 1;
	bra.uni 	$L__BB7_39;
$L__BB7_38:
	setp.eq.s16 	%p308, %rs388, 0;
	selp.b64 	%rd399, %rd37, %rd399, %p308;
	selp.b16 	%rs432, %rs28, %rs432, %p308;
$L__BB7_39:
	setp.ne.s32 	%p309, %r291, 0;
	@%p309 bra 	$L__BB7_41;
	shr.u32 	%r397, %r2, 1;
	and.b32  	%r398, %r397, 496;
	mov.u32 	%r399, _ZZN3cub18CUB_300001_SM_10006detail6reduce28DeviceReduceSingleTileKernelINS2_10policy_hubIN4cuda3std3__45tupleIJblEEEyN6thrust24THRUST_300001_SM_1000_NS8cuda_cub9__find_if7functorIS9_EEE10Policy1000ENSB_12zip_iteratorINS8_IJNSD_26transform_input_iterator_tIbNSB_6detail15normal_iteratorINSB_10device_ptrIcEEEENSK_10functional5actorINSP_9compositeIJNSP_16operator_adaptorINS7_8equal_toIvEEEENSQ_INSP_8argumentILj0EEEEENSQ_INSP_5valueINSB_16device_referenceIcEEEEEEEEEEEEENSB_17counting_iteratorIlNSB_11use_defaultES18_S18_EEEEEEEPS9_ySF_S9_S9_NS7_10__identityEEEvT0_T1_T2_T3_T4_T6_E12temp_storage;
	add.s32 	%r400, %r399, %r398;
	st.shared.u8 	[%r400+8], %rs432;
	st.shared.u64 	[%r400+16], %rd399;
$L__BB7_41:
	bar.sync 	0;
	setp.ne.s32 	%p310, %r2, 0;
	@%p310 bra 	$L__BB7_120;
	ld.shared.u8 	%rs392, [_ZZN3cub18CUB_300001_SM_10006detail6reduce28DeviceReduceSingleTileKernelINS2_10policy_hubIN4cuda3std3__45tupleIJblEEEyN6thrust24THRUST_300001_SM_1000_NS8cuda_cub9__find_if7functorIS9_EEE10Policy1000ENSB_12zip_iteratorINS8_IJNSD_26transform_input_iterator_tIbNSB_6detail15normal_iteratorINSB_10device_ptrIcEEEENSK_10functional5actorINSP_9compositeIJNSP_16operator_adaptorINS7_8equal_toIvEEEENSQ_INSP_8argumentILj0EEEEENSQ_INSP_5valueINSB_16device_referenceIcEEEEEEEEEEEEENSB_17counting_iteratorIlNSB_11use_defaultES18_S18_EEEEEEEPS9_ySF_S9_S9_NS7_10__identityEEEvT0_T1_T2_T3_T4_T6_E12temp_storage+24];
	ld.shared.u64 	%rd360, [_ZZN3cub18CUB_300001_SM_10006detail6reduce28DeviceReduceSingleTileKernelINS2_10policy_hubIN4cuda3std3__45tupleIJblEEEyN6thrust24THRUST_300001_SM_1000_NS8cuda_cub9__find_if7functorIS9_EEE10Policy1000ENSB_12zip_iteratorINS8_IJNSD_26transform_input_iterator_tIbNSB_6detail15normal_iteratorINSB_10device_ptrIcEEEENSK_10functional5actorINSP_9compositeIJNSP_16operator_adaptorINS7_8equal_toIvEEEENSQ_INSP_8argumentILj0EEEEENSQ_INSP_5valueINSB_16device_referenceIcEEEEEEEEEEEEENSB_17counting_iteratorIlNSB_11use_defaultES18_S18_EEEEEEEPS9_ySF_S9_S9_NS7_10__identityEEEvT0_T1_T2_T3_T4_T6_E12temp_storage+32];
	and.b16  	%rs393, %rs432, 255;
	setp.eq.s16 	%p311, %rs393, 0;
	setp.eq.s16 	%p312, %rs392, 0;
	min.s64 	%rd361, %rd360, %rd399;
	selp.b16 	%rs394, %rs432, 1, %p312;
	selp.b16 	%rs395, %rs392, %rs394, %p311;
	and.b16  	%rs396, %rs395, 255;
	selp.b64 	%rd362, %rd399, %rd361, %p312;
	selp.b64 	%rd363, %rd360, %rd362, %p311;
	ld.shared.u8 	%rs397, [_ZZN3cub18CUB_300001_SM_10006detail6reduce28DeviceReduceSingleTileKernelINS2_10policy_hubIN4cuda3std3__45tupleIJblEEEyN6thrust24THRUST_300001_SM_1000_NS8cuda_cub9__find_if7functorIS9_EEE10Policy1000ENSB_12zip_iteratorINS8_IJNSD_26transform_input_iterator_tIbNSB_6detail15normal_iteratorINSB_10device_ptrIcEEEENSK_10functional5actorINSP_9compositeIJNSP_16operator_adaptorINS7_8equal_toIvEEEENSQ_INSP_8argumentILj0EEEEENSQ_INSP_5valueINSB_16device_referenceIcEEEEEEEEEEEEENSB_17counting_iteratorIlNSB_11use_defaultES18_S18_EEEEEEEPS9_ySF_S9_S9_NS7_10__identityEEEvT0_T1_T2_T3_T4_T6_E12temp_storage+40];
	ld.shared.u64 	%rd364, [_ZZN3cub18CUB_300001_SM_10006detail6reduce28DeviceReduceSingleTileKernelINS2_10policy_hubIN4cuda3std3__45tupleIJblEEEyN6thrust24THRUST_300001_SM_1000_NS8cuda_cub9__find_if7functorIS9_EEE10Policy1000ENSB_12zip_iteratorINS8_IJNSD_26transform_input_iterator_tIbNSB_6detail15normal_iteratorINSB_10device_ptrIcEEEENSK_10functional5actorINSP_9compositeIJNSP_16operator_adaptorINS7_8equal_toIvEEEENSQ_INSP_8argumentILj0EEEEENSQ_INSP_5valueINSB_16device_referenceIcEEEEEEEEEEEEENSB_17counting_iteratorIlNSB_11use_defaultES18_S18_EEEEEEEPS9_ySF_S9_S9_NS7_10__identityEEEvT0_T1_T2_T3_T4_T6_E12temp_storage+48];
	setp.eq.s16 	%p313, %rs396, 0;
	setp.eq.s16 	%p314, %rs397, 0;
	min.s64 	%rd365, %rd364, %rd363;
	selp.b16 	%rs398, %rs395, 1, %p314;
	selp.b16 	%rs399, %rs397, %rs398, %p313;
	and.b16  	%rs400, %rs399, 255;
	selp.b64 	%rd366, %rd363, %rd365, %p314;
	selp.b64 	%rd367, %rd364, %rd366, %p313;
	ld.shared.u8 	%rs401, [_ZZN3cub18CUB_300001_SM_10006detail6reduce28DeviceReduceSingleTileKernelINS2_10policy_hubIN4cuda3std3__45tupleIJblEEEyN6thrust24THRUST_300001_SM_1000_NS8cuda_cub9__find_if7functorIS9_EEE10Policy1000ENSB_12zip_iteratorINS8_IJNSD_26transform_input_iterator_tIbNSB_6detail15normal_iteratorINSB_10device_ptrIcEEEENSK_10functional5actorINSP_9compositeIJNSP_16operator_adaptorINS7_8equal_toIvEEEENSQ_INSP_8argumentILj0EEEEENSQ_INSP_5valueINSB_16device_referenceIcEEEEEEEEEEEEENSB_17counting_iteratorIlNSB_11use_defaultES18_S18_EEEEEEEPS9_ySF_S9_S9_NS7_10__identityEEEvT0_T1_T2_T3_T4_T6_E12temp_storage+56];
	ld.shared.u64 	%rd368, [_ZZN3cub18CUB_300001_SM_10006detail6reduce28DeviceReduceSingleTileKernelINS2_10policy_hubIN4cuda3std3__45tupleIJblEEEyN6thrust24THRUST_300001_SM_1000_NS8cuda_cub9__find_if7functorIS9_EEE10Policy1000ENSB_12zip_iteratorINS8_IJNSD_26transform_input_iterator_tIbNSB_6detail15normal_iteratorINSB_10device_ptrIcEEEENSK_10functional5actorINSP_9compositeIJNSP_16operator_adaptorINS7_8equal_toIvEEEENSQ_INSP_8argumentILj0EEEEENSQ_INSP_5valueINSB_16device_referenceIcEEEEEEEEEEEEENSB_17counting_iteratorIlNSB_11use_defaultES18_S18_EEEEEEEPS9_ySF_S9_S9_NS7_10__identityEEEvT0_T1_T2_T3_T4_T6_E12temp_storage+64];
	setp.eq.s16 	%p315, %rs400, 0;
	setp.eq.s16 	%p316, %rs401, 0;
	min.s64 	%rd369, %rd368, %rd367;
	selp.b16 	%rs402, %rs399, 1, %p316;
	selp.b16 	%rs403, %rs401, %rs402, %p315;
	and.b16  	%rs404, %rs403, 255;
	selp.b64 	%rd370, %rd367, %rd369, %p316;
	selp.b64 	%rd371, %rd368, %rd370, %p315;
	ld.shared.u8 	%rs405, [_ZZN3cub18CUB_300001_SM_10006detail6reduce28DeviceReduceSingleTileKernelINS2_10policy_hubIN4cuda3std3__45tupleIJblEEEyN6thrust24THRUST_300001_SM_1000_NS8cuda_cub9__find_if7functorIS9_EEE10Policy1000ENSB_12zip_iteratorINS8_IJNSD_26transform_input_iterator_tIbNSB_6detail15normal_iteratorINSB_10device_ptrIcEEEENSK_10functional5actorINSP_9compositeIJNSP_16operator_adaptorINS7_8equal_toIvEEEENSQ_INSP_8argumentILj0EEEEENSQ_INSP_5valueINSB_16device_referenceIcEEEEEEEEEEEEENSB_17counting_iteratorIlNSB_11use_defaultES18_S18_EEEEEEEPS9_ySF_S9_S9_NS7_10__identityEEEvT0_T1_T2_T3_T4_T6_E12temp_storage+72];
	ld.shared.u64 	%rd372, [_ZZN3cub18CUB_300001_SM_10006detail6reduce28DeviceReduceSingleTileKernelINS2_10policy_hubIN4cuda3std3__45tupleIJblEEEyN6thrust24THRUST_300001_SM_1000_NS8cuda_cub9__find_if7functorIS9_EEE10Policy1000ENSB_12zip_iteratorINS8_IJNSD_26transform_input_iterator_tIbNSB_6detail15normal_iteratorINSB_10device_ptrIcEEEENSK_10functional5actorINSP_9compositeIJNSP_16operator_adaptorINS7_8equal_toIvEEEENSQ_INSP_8argumentILj0EEEEENSQ_INSP_5valueINSB_16device_referenceIcEEEEEEEEEEEEENSB_17counting_iteratorIlNSB_11use_defaultES18_S18_EEEEEEEPS9_ySF_S9_S9_NS7_10__identityEEEvT0_T1_T2_T3_T4_T6_E12temp_storage+80];
	setp.eq.s16 	%p317, %rs404, 0;
	setp.eq.s16 	%p318, %rs405, 0;
	min.s64 	%rd373, %rd372, %rd371;
	selp.b16 	%rs406, %rs403, 1, %p318;
	selp.b16 	%rs407, %rs405, %rs406, %p317;
	and.b16  	%rs408, %rs407, 255;
	selp.b64 	%rd374, %rd371, %rd373, %p318;
	selp.b64 	%rd375, %rd372, %rd374, %p317;
	ld.shared.u8 	%rs409, [_ZZN3cub18CUB_300001_SM_10006detail6reduce28DeviceReduceSingleTileKernelINS2_10policy_hubIN4cuda3std3__45tupleIJblEEEyN6thrust24THRUST_300001_SM_1000_NS8cuda_cub9__find_if7functorIS9_EEE10Policy1000ENSB_12zip_iteratorINS8_IJNSD_26transform_input_iterator_tIbNSB_6detail15normal_iteratorINSB_10device_ptrIcEEEENSK_10functional5actorINSP_9compositeIJNSP_16operator_adaptorINS7_8equal_toIvEEEENSQ_INSP_8argumentILj0EEEEENSQ_INSP_5valueINSB_16device_referenceIcEEEEEEEEEEEEENSB_17counting_iteratorIlNSB_11use_defaultES18_S18_EEEEEEEPS9_ySF_S9_S9_NS7_10__identityEEEvT0_T1_T2_T3_T4_T6_E12temp_storage+88];
	ld.shared.u64 	%rd376, [_ZZN3cub18CUB_300001_SM_10006detail6reduce28DeviceReduceSingleTileKernelINS2_10policy_hubIN4cuda3std3__45tupleIJblEEEyN6thrust24THRUST_300001_SM_1000_NS8cuda_cub9__find_if7functorIS9_EEE10Policy1000ENSB_12zip_iteratorINS8_IJNSD_26transform_input_iterator_tIbNSB_6detail15normal_iteratorINSB_10device_ptrIcEEEENSK_10functional5actorINSP_9compositeIJNSP_16operator_adaptorINS7_8equal_toIvEEEENSQ_INSP_8argumentILj0EEEEENSQ_INSP_5valueINSB_16device_referenceIcEEEEEEEEEEEEENSB_17counting_iteratorIlNSB_11use_defaultES18_S18_EEEEEEEPS9_ySF_S9_S9_NS7_10__identityEEEvT0_T1_T2_T3_T4_T6_E12temp_storage+96];
	setp.eq.s16 	%p319, %rs408, 0;
	setp.eq.s16 	%p320, %rs409, 0;
	min.s64 	%rd377, %rd376, %rd375;
	selp.b16 	%rs410, %rs407, 1, %p320;
	selp.b16 	%rs411, %rs409, %rs410, %p319;
	and.b16  	%rs412, %rs411, 255;
	selp.b64 	%rd378, %rd375, %rd377, %p320;
	selp.b64 	%rd379, %rd376, %rd378, %p319;
	ld.shared.u8 	%rs413, [_ZZN3cub18CUB_300001_SM_10006detail6reduce28DeviceReduceSingleTileKernelINS2_10policy_hubIN4cuda3std3__45tupleIJblEEEyN6thrust24THRUST_300001_SM_1000_NS8cuda_cub9__find_if7functorIS9_EEE10Policy1000ENSB_12zip_iteratorINS8_IJNSD_26transform_input_iterator_tIbNSB_6detail15normal_iteratorINSB_10device_ptrIcEEEENSK_10functional5actorINSP_9compositeIJNSP_16operator_adaptorINS7_8equal_toIvEEEENSQ_INSP_8argumentILj0EEEEENSQ_INSP_5valueINSB_16device_referenceIcEEEEEEEEEEEEENSB_17counting_iteratorIlNSB_11use_defaultES18_S18_EEEEEEEPS9_ySF_S9_S9_NS7_10__identityEEEvT0_T1_T2_T3_T4_T6_E12temp_storage+104];
	ld.shared.u64 	%rd380, [_ZZN3cub18CUB_300001_SM_10006detail6reduce28DeviceReduceSingleTileKernelINS2_10policy_hubIN4cuda3std3__45tupleIJblEEEyN6thrust24THRUST_300001_SM_1000_NS8cuda_cub9__find_if7functorIS9_EEE10Policy1000ENSB_12zip_iteratorINS8_IJNSD_26transform_input_iterator_tIbNSB_6detail15normal_iteratorINSB_10device_ptrIcEEEENSK_10functional5actorINSP_9compositeIJNSP_16operator_adaptorINS7_8equal_toIvEEEENSQ_INSP_8argumentILj0EEEEENSQ_INSP_5valueINSB_16device_referenceIcEEEEEEEEEEEEENSB_17counting_iteratorIlNSB_11use_defaultES18_S18_EEEEEEEPS9_ySF_S9_S9_NS7_10__identityEEEvT0_T1_T2_T3_T4_T6_E12temp_storage+112];
	setp.eq.s16 	%p321, %rs412, 0;
	setp.eq.s16 	%p322, %rs413, 0;
	min.s64 	%rd381, %rd380, %rd379;
	selp.b16 	%rs414, %rs411, 1, %p322;
	selp.b16 	%rs415, %rs413, %rs414, %p321;
	and.b16  	%rs416, %rs415, 255;
	selp.b64 	%rd382, %rd379, %rd381, %p322;
	selp.b64 	%rd383, %rd380, %rd382, %p321;
	ld.shared.u8 	%rs417, [_ZZN3cub18CUB_300001_SM_10006detail6reduce28DeviceReduceSingleTileKernelINS2_10policy_hubIN4cuda3std3__45tupleIJblEEEyN6thrust24THRUST_300001_SM_1000_NS8cuda_cub9__find_if7functorIS9_EEE10Policy1000ENSB_12zip_iteratorINS8_IJNSD_26transform_input_iterator_tIbNSB_6detail15normal_iteratorINSB_10device_ptrIcEEEENSK_10functional5actorINSP_9compositeIJNSP_16operator_adaptorINS7_8equal_toIvEEEENSQ_INSP_8argumentILj0EEEEENSQ_INSP_5valueINSB_16device_referenceIcEEEEEEEEEEEEENSB_17counting_iteratorIlNSB_11use_defaultES18_S18_EEEEEEEPS9_ySF_S9_S9_NS7_10__identityEEEvT0_T1_T2_T3_T4_T6_E12temp_storage+120];
	ld.shared.u64 	%rd384, [_ZZN3cub18CUB_300001_SM_10006detail6reduce28DeviceReduceSingleTileKernelINS2_10policy_hubIN4cuda3std3__45tupleIJblEEEyN6thrust24THRUST_300001_SM_1000_NS8cuda_cub9__find_if7functorIS9_EEE10Policy1000ENSB_12zip_iteratorINS8_IJNSD_26transform_input_iterator_tIbNSB_6detail15normal_iteratorINSB_10device_ptrIcEEEENSK_10functional5actorINSP_9compositeIJNSP_16operator_adaptorINS7_8equal_toIvEEEENSQ_INSP_8argumentILj0EEEEENSQ_INSP_5valueINSB_16device_referenceIcEEEEEEEEEEEEENSB_17counting_iteratorIlNSB_11use_defaultES18_S18_EEEEEEEPS9_ySF_S9_S9_NS7_10__identityEEEvT0_T1_T2_T3_T4_T6_E12temp_storage+128];
	setp.eq.s16 	%p323, %rs416, 0;
	setp.eq.s16 	%p324, %rs417, 0;
	min.s64 	%rd385, %rd384, %rd383;
	selp.b16 	%rs418, %rs415, 1, %p324;
	selp.b16 	%rs432, %rs417, %rs418, %p323;
	selp.b64 	%rd386, %rd383, %rd385, %p324;
	selp.b64 	%rd399, %rd384, %rd386, %p323;
	bra.uni 	$L__BB7_120;
$L__BB7_43:
	// begin inline asm
	mov.u32 %r173, %laneid;
	// end inline asm
	and.b32  	%r194, %r2, 992;
	add.s32 	%r195, %r194, 32;
	setp.gt.u32 	%p235, %r195, %r1;
	not.b32 	%r196, %r194;
	add.s32 	%r197, %r1, %r196;
	selp.b32 	%r192, %r197, 31, %p235;
	cvt.u32.u16 	%r198, %rs432;
	and.b32  	%r175, %r198, 255;
	mov.b32 	%r191, 1;
	mov.b32 	%r193, -1;
	// begin inline asm
	shfl.sync.down.b32 %r174, %r175, %r191, %r192, %r193;
	// end inline asm
	// begin inline asm
	shfl.sync.down.b32 %r179, %r180, %r191, %r192, %r193;
	// end inline asm
	mov.b64 	{%r185, %r190}, %rd399;
	// begin inline asm
	shfl.sync.down.b32 %r184, %r185, %r191, %r192, %r193;
	// end inline asm
	// begin inline asm
	shfl.sync.down.b32 %r189, %r190, %r191, %r192, %r193;
	// end inline asm
	mov.b64 	%rd42, {%r184, %r189};
	cvt.u16.u32 	%rs32, %r174;
	setp.ge.s32 	%p236, %r173, %r192;
	@%p236 bra 	$L__BB7_47;
	and.b16  	%rs331, %rs432, 255;
	setp.eq.s16 	%p237, %rs331, 0;
	and.b16  	%rs332, %rs32, 255;
	setp.eq.s16 	%p238, %rs332, 0;
	or.pred  	%p239, %p237, %p238;
	@%p239 bra 	$L__BB7_46;
	min.s64 	%rd399, %rd42, %rd399;
	mov.b16 	%rs432, 1;
	bra.uni 	$L__BB7_47;
$L__BB7_46:
	setp.eq.s16 	%p240, %rs331, 0;
	selp.b16 	%rs432, %rs32, %rs432, %p240;
	selp.b64 	%rd399, %rd42, %rd399, %p240;
$L__BB7_47:
	cvt.u32.u16 	%r219, %rs432;
	and.b32  	%r200, %r219, 255;
	mov.b32 	%r216, 2;
	mov.b32 	%r218, -1;
	// begin inline asm
	shfl.sync.down.b32 %r199, %r200, %r216, %r192, %r218;
	// end inline asm
	// begin inline asm
	shfl.sync.down.b32 %r204, %r205, %r216, %r192, %r218;
	// end inline asm
	mov.b64 	{%r210, %r215}, %rd399;
	// begin inline asm
	shfl.sync.down.b32 %r209, %r210, %r216, %r192, %r218;
	// end inline asm
	// begin inline asm
	shfl.sync.down.b32 %r214, %r215, %r216, %r192, %r218;
	// end inline asm
	mov.b64 	%rd46, {%r209, %r214};
	cvt.u16.u32 	%rs35, %r199;
	add.s32 	%r220, %r173, 2;
	setp.gt.s32 	%p241, %r220, %r192;
	@%p241 bra 	$L__BB7_51;
	and.b16  	%rs335, %rs432, 255;
	setp.eq.s16 	%p242, %rs335, 0;
	and.b16  	%rs336, %rs35, 255;
	setp.eq.s16 	%p243, %rs336, 0;
	or.pred  	%p244, %p242, %p243;
	@%p244 bra 	$L__BB7_50;
	min.s64 	%rd399, %rd46, %rd399;
	mov.b16 	%rs432, 1;
	bra.uni 	$L__BB7_51;
$L__BB7_50:
	setp.eq.s16 	%p245, %rs335, 0;
	selp.b16 	%rs432, %rs35, %rs432, %p245;
	selp.b64 	%rd399, %rd46, %rd399, %p245;
$L__BB7_51:
	cvt.u32.u16 	%r241, %rs432;
	and.b32  	%r222, %r241, 255;
	mov.b32 	%r238, 4;
	mov.b32 	%r240, -1;
	// begin inline asm
	shfl.sync.down.b32 %r221, %r222, %r238, %r192, %r240;
	// end inline asm
	// begin inline asm
	shfl.sync.down.b32 %r226, %r227, %r238, %r192, %r240;
	// end inline asm
	mov.b64 	{%r232, %r237}, %rd399;
	// begin inline asm
	shfl.sync.down.b32 %r231, %r232, %r238, %r192, %r240;
	// end inline asm
	// begin inline asm
	shfl.sync.down.b32 %r236, %r237, %r238, %r192, %r240;
	// end inline asm
	mov.b64 	%rd50, {%r231, %r236};
	cvt.u16.u32 	%rs38, %r221;
	add.s32 	%r242, %r173, 4;
	setp.gt.s32 	%p246, %r242, %r192;
	@%p246 bra 	$L__BB7_55;
	and.b16  	%rs339, %rs432, 255;
	setp.eq.s16 	%p247, %rs339, 0;
	and.b16  	%rs340, %rs38, 255;
	setp.eq.s16 	%p248, %rs340, 0;
	or.pred  	%p249, %p247, %p248;
	@%p249 bra 	$L__BB7_54;
	min.s64 	%rd399, %rd50, %rd399;
	mov.b16 	%rs432, 1;
	bra.uni 	$L__BB7_55;
$L__BB7_54:
	setp.eq.s16 	%p250, %rs339, 0;
	selp.b16 	%rs432, %rs38, %rs432, %p250;
	selp.b64 	%rd399, %rd50, %rd399, %p250;
$L__BB7_55:
	cvt.u32.u16 	%r263, %rs432;
	and.b32  	%r244, %r263, 255;
	mov.b32 	%r260, 8;
	mov.b32 	%r262, -1;
	// begin inline asm
	shfl.sync.down.b32 %r243, %r244, %r260, %r192, %r262;
	// end inline asm
	// begin inline asm
	shfl.sync.down.b32 %r248, %r249, %r260, %r192, %r262;
	// end inline asm
	mov.b64 	{%r254, %r259}, %rd399;
	// begin inline asm
	shfl.sync.down.b32 %r253, %r254, %r260, %r192, %r262;
	// end inline asm
	// begin inline asm
	shfl.sync.down.b32 %r258, %r259, %r260, %r192, %r262;
	// end inline asm
	mov.b64 	%rd54, {%r253, %r258};
	cvt.u16.u32 	%rs41, %r243;
	add.s32 	%r264, %r173, 8;
	setp.gt.s32 	%p251, %r264, %r192;
	@%p251 bra 	$L__BB7_59;
	and.b16  	%rs343, %rs432, 255;
	setp.eq.s16 	%p252, %rs343, 0;
	and.b16  	%rs344, %rs41, 255;
	setp.eq.s16 	%p253, %rs344, 0;
	or.pred  	%p254, %p252, %p253;
	@%p254 bra 	$L__BB7_58;
	min.s64 	%rd399, %rd54, %rd399;
	mov.b16 	%rs432, 1;
	bra.uni 	$L__BB7_59;
$L__BB7_58:
	setp.eq.s16 	%p255, %rs343, 0;
	selp.b16 	%rs432, %rs41, %rs432, %p255;
	selp.b64 	%rd399, %rd54, %rd399, %p255;
$L__BB7_59:
	cvt.u32.u16 	%r285, %rs432;
	and.b32  	%r266, %r285, 255;
	mov.b32 	%r282, 16;
	mov.b32 	%r284, -1;
	// begin inline asm
	shfl.sync.down.b32 %r265, %r266, %r282, %r192, %r284;
	// end inline asm
	// begin inline asm
	shfl.sync.down.b32 %r270, %r271, %r282, %r192, %r284;
	// end inline asm
	mov.b64 	{%r276, %r281}, %rd399;
	// begin inline asm
	shfl.sync.down.b32 %r275, %r276, %r282, %r192, %r284;
	// end inline asm
	// begin inline asm
	shfl.sync.down.b32 %r280, %r281, %r282, %r192, %r284;
	// end inline asm
	mov.b64 	%rd58, {%r275, %r280};
	cvt.u16.u32 	%rs44, %r265;
	add.s32 	%r286, %r173, 16;
	setp.gt.s32 	%p256, %r286, %r192;
	@%p256 bra 	$L__BB7_63;
	and.b16  	%rs347, %rs432, 255;
	setp.eq.s16 	%p257, %rs347, 0;
	and.b16  	%rs348, %rs44, 255;
	setp.eq.s16 	%p258, %rs348, 0;
	or.pred  	%p259, %p257, %p258;
	@%p259 bra 	$L__BB7_62;
	min.s64 	%rd399, %rd58, %rd399;
	mov.b16 	%rs432, 1;
	bra.uni 	$L__BB7_63;
$L__BB7_62:
	setp.eq.s16 	%p260, %rs347, 0;
	selp.b16 	%rs432, %rs44, %rs432, %p260;
	selp.b64 	%rd399, %rd58, %rd399, %p260;
$L__BB7_63:
	setp.ne.s32 	%p261, %r173, 0;
	@%p261 bra 	$L__BB7_65;
	shr.u32 	%r287, %r2, 1;
	and.b32  	%r288, %r287, 496;
	mov.u32 	%r289, _ZZN3cub18CUB_300001_SM_10006detail6reduce28DeviceReduceSingleTileKernelINS2_10policy_hubIN4cuda3std3__45tupleIJblEEEyN6thrust24THRUST_300001_SM_1000_NS8cuda_cub9__find_if7functorIS9_EEE10Policy1000ENSB_12zip_iteratorINS8_IJNSD_26transform_input_iterator_tIbNSB_6detail15normal_iteratorINSB_10device_ptrIcEEEENSK_10functional5actorINSP_9compositeIJNSP_16operator_adaptorINS7_8equal_toIvEEEENSQ_INSP_8argumentILj0EEEEENSQ_INSP_5valueINSB_16device_referenceIcEEEEEEEEEEEEENSB_17counting_iteratorIlNSB_11use_defaultES18_S18_EEEEEEEPS9_ySF_S9_S9_NS7_10__identityEEEvT0_T1_T2_T3_T4_T6_E12temp_storage;
	add.s32 	%r290, %r289, %r288;
	st.shared.u8 	[%r290+8], %rs432;
	st.shared.u64 	[%r290+16], %rd399;
$L__BB7_65:
	bar.sync 	0;
	setp.ne.s32 	%p262, %r2, 0;
	@%p262 bra 	$L__BB7_120;
	setp.lt.u64 	%p263, %rd122, 33;
	@%p263 bra 	$L__BB7_68;
	ld.shared.u8 	%rs351, [_ZZN3cub18CUB_300001_SM_10006detail6reduce28DeviceReduceSingleTileKernelINS2_10policy_hubIN4cuda3std3__45tupleIJblEEEyN6thrust24THRUST_300001_SM_1000_NS8cuda_cub9__find_if7functorIS9_EEE10Policy1000ENSB_12zip_iteratorINS8_IJNSD_26transform_input_iterator_tIbNSB_6detail15normal_iteratorINSB_10device_ptrIcEEEENSK_10functional5actorINSP_9compositeIJNSP_16operator_adaptorINS7_8equal_toIvEEEENSQ_INSP_8argumentILj0EEEEENSQ_INSP_5valueINSB_16device_referenceIcEEEEEEEEEEEEENSB_17counting_iteratorIlNSB_11use_defaultES18_S18_EEEEEEEPS9_ySF_S9_S9_NS7_10__identityEEEvT0_T1_T2_T3_T4_T6_E12temp_storage+24];
	ld.shared.u64 	%rd339, [_ZZN3cub18CUB_300001_SM_10006detail6reduce28DeviceReduceSingleTileKernelINS2_10policy_hubIN4cuda3std3__45tupleIJblEEEyN6thrust24THRUST_300001_SM_1000_NS8cuda_cub9__find_if7functorIS9_EEE10Policy1000ENSB_12zip_iteratorINS8_IJNSD_26transform_input_iterator_tIbNSB_6detail15normal_iteratorINSB_10device_ptrIcEEEENSK_10functional5actorINSP_9compositeIJNSP_16operator_adaptorINS7_8equal_toIvEEEENSQ_INSP_8argumentILj0EEEEENSQ_INSP_5valueINSB_16device_referenceIcEEEEEEEEEEEEENSB_17counting_iteratorIlNSB_11use_defaultES18_S18_EEEEEEEPS9_ySF_S9_S9_NS7_10__identityEEEvT0_T1_T2_T3_T4_T6_E12temp_storage+32];
	and.b16  	%rs352, %rs432, 255;
	setp.eq.s16 	%p264, %rs352, 0;
	setp.eq.s16 	%p265, %rs351, 0;
	min.s64 	%rd340, %rd339, %rd399;
	selp.b16 	%rs353, %rs432, 1, %p265;
	selp.b16 	%rs432, %rs351, %rs353, %p264;
	selp.b64 	%rd341, %rd399, %rd340, %p265;
	selp.b64 	%rd399, %rd339, %rd341, %p264;
$L__BB7_68:
	setp.lt.u64 	%p266, %rd122, 65;
	@%p266 bra 	$L__BB7_70;
	ld.shared.u8 	%rs354, [_ZZN3cub18CUB_300001_SM_10006detail6reduce28DeviceReduceSingleTileKernelINS2_10policy_hubIN4cuda3std3__45tupleIJblEEEyN6thrust24THRUST_300001_SM_1000_NS8cuda_cub9__find_if7functorIS9_EEE10Policy1000ENSB_12zip_iteratorINS8_IJNSD_26transform_input_iterator_tIbNSB_6detail15normal_iteratorINSB_10device_ptrIcEEEENSK_10functional5actorINSP_9compositeIJNSP_16operator_adaptorINS7_8equal_toIvEEEENSQ_INSP_8argumentILj0EEEEENSQ_INSP_5valueINSB_16device_referenceIcEEEEEEEEEEEEENSB_17counting_iteratorIlNSB_11use_defaultES18_S18_EEEEEEEPS9_ySF_S9_S9_NS7_10__identityEEEvT0_T1_T2_T3_T4_T6_E12temp_storage+40];
	ld.shared.u64 	%rd342, [_ZZN3cub18CUB_300001_SM_10006detail6reduce28DeviceReduceSingleTileKernelINS2_10policy_hubIN4cuda3std3__45tupleIJblEEEyN6thrust24THRUST_300001_SM_1000_NS8cuda_cub9__find_if7functorIS9_EEE10Policy1000ENSB_12zip_iteratorINS8_IJNSD_26transform_input_iterator_tIbNSB_6detail15normal_iteratorINSB_10device_ptrIcEEEENSK_10functional5actorINSP_9compositeIJNSP_16operator_adaptorINS7_8equal_toIvEEEENSQ_INSP_8argumentILj0EEEEENSQ_INSP_5valueINSB_16device_referenceIcEEEEEEEEEEEEENSB_17counting_iteratorIlNSB_11use_defaultES18_S18_EEEEEEEPS9_ySF_S9_S9_NS7_10__identityEEEvT0_T1_T2_T3_T4_T6_E12temp_storage+48];
	and.b16  	%rs355, %rs432, 255;
	setp.eq.s16 	%p267, %rs355, 0;
	setp.eq.s16 	%p268, %rs354, 0;
	min.s64 	%rd343, %rd342, %rd399;
	selp.b16 	%rs356, %rs432, 1, %p268;
	selp.b16 	%rs432, %rs354, %rs356, %p267;
	selp.b64 	%rd344, %rd399, %rd343, %p268;
	selp.b64 	%rd399, %rd342, %rd344, %p267;
$L__BB7_70:
	setp.lt.u64 	%p269, %rd122, 97;
	@%p269 bra 	$L__BB7_72;
	ld.shared.u8 	%rs357, [_ZZN3cub18CUB_300001_SM_10006detail6reduce28DeviceReduceSingleTileKernelINS2_10policy_hubIN4cuda3std3__45tupleIJblEEEyN6thrust24THRUST_300001_SM_1000_NS8cuda_cub9__find_if7functorIS9_EEE10Policy1000ENSB_12zip_iteratorINS8_IJNSD_26transform_input_iterator_tIbNSB_6detail15normal_iteratorINSB_10device_ptrIcEEEENSK_10functional5actorINSP_9compositeIJNSP_16operator_adaptorINS7_8equal_toIvEEEENSQ_INSP_8argumentILj0EEEEENSQ_INSP_5valueINSB_16device_referenceIcEEEEEEEEEEEEENSB_17counting_iteratorIlNSB_11use_defaultES18_S18_EEEEEEEPS9_ySF_S9_S9_NS7_10__identityEEEvT0_T1_T2_T3_T4_T6_E12temp_storage+56];
	ld.shared.u64 	%rd345, [_ZZN3cub18CUB_300001_SM_10006detail6reduce28DeviceReduceSingleTileKernelINS2_10policy_hubIN4cuda3std3__45tupleIJblEEEyN6thrust24THRUST_300001_SM_1000_NS8cuda_cub9__find_if7functorIS9_EEE10Policy1000ENSB_12zip_iteratorINS8_IJNSD_26transform_input_iterator_tIbNSB_6detail15normal_iteratorINSB_10device_ptrIcEEEENSK_10functional5actorINSP_9compositeIJNSP_16operator_adaptorINS7_8equal_toIvEEEENSQ_INSP_8argumentILj0EEEEENSQ_INSP_5valueINSB_16device_referenceIcEEEEEEEEEEEEENSB_17counting_iteratorIlNSB_11use_defaultES18_S18_EEEEEEEPS9_ySF_S9_S9_NS7_10__identityEEEvT0_T1_T2_T3_T4_T6_E12temp_storage+64];
	and.b16  	%rs358, %rs432, 255;
	setp.eq.s16 	%p270, %rs358, 0;
	setp.eq.s16 	%p271, %rs357, 0;
	min.s64 	%rd346, %rd345, %rd399;
	selp.b16 	%rs359, %rs432, 1, %p271;
	selp.b16 	%rs432, %rs357, %rs359, %p270;
	selp.b64 	%rd347, %rd399, %rd346, %p271;
	selp.b64 	%rd399, %rd345, %rd347, %p270;
$L__BB7_72:
	setp.lt.u64 	%p272, %rd122, 129;
	@%p272 bra 	$L__BB7_74;
	ld.shared.u8 	%rs360, [_ZZN3cub18CUB_300001_SM_10006detail6reduce28DeviceReduceSingleTileKernelINS2_10policy_hubIN4cuda3std3__45tupleIJblEEEyN6thrust24THRUST_300001_SM_1000_NS8cuda_cub9__find_if7functorIS9_EEE10Policy1000ENSB_12zip_iteratorINS8_IJNSD_26transform_input_iterator_tIbNSB_6detail15normal_iteratorINSB_10device_ptrIcEEEENSK_10functional5actorINSP_9compositeIJNSP_16operator_adaptorINS7_8equal_toIvEEEENSQ_INSP_8argumentILj0EEEEENSQ_INSP_5valueINSB_16device_referenceIcEEEEEEEEEEEEENSB_17counting_iteratorIlNSB_11use_defaultES18_S18_EEEEEEEPS9_ySF_S9_S9_NS7_10__identityEEEvT0_T1_T2_T3_T4_T6_E12temp_storage+72];
	ld.shared.u64 	%rd348, [_ZZN3cub18CUB_300001_SM_10006detail6reduce28DeviceReduceSingleTileKernelINS2_10policy_hubIN4cuda3std3__45tupleIJblEEEyN6thrust24THRUST_300001_SM_1000_NS8cuda_cub9__find_if7functorIS9_EEE10Policy1000ENSB_12zip_iteratorINS8_IJNSD_26transform_input_iterator_tIbNSB_6detail15normal_iteratorINSB_10device_ptrIcEEEENSK_10functional5actorINSP_9compositeIJNSP_16operator_adaptorINS7_8equal_toIvEEEENSQ_INSP_8argumentILj0EEEEENSQ_INSP_5valueINSB_16device_referenceIcEEEEEEEEEEEEENSB_17counting_iteratorIlNSB_11use_defaultES18_S18_EEEEEEEPS9_ySF_S9_S9_NS7_10__identityEEEvT0_T1_T2_T3_T4_T6_E12temp_storage+80];
	and.b16  	%rs361, %rs432, 255;
	setp.eq.s16 	%p273, %rs361, 0;
	setp.eq.s16 	%p274, %rs360, 0;
	min.s64 	%rd349, %rd348, %rd399;
	selp.b16 	%rs362, %rs432, 1, %p274;
	selp.b16 	%rs432, %rs360, %rs362, %p273;
	selp.b64 	%rd350, %rd399, %rd349, %p274;
	selp.b64 	%rd399, %rd348, %rd350, %p273;
$L__BB7_74:
	setp.lt.u64 	%p275, %rd122, 161;
	@%p275 bra 	$L__BB7_76;
	ld.shared.u8 	%rs363, [_ZZN3cub18CUB_300001_SM_10006detail6reduce28DeviceReduceSingleTileKernelINS2_10policy_hubIN4cuda3std3__45tupleIJblEEEyN6thrust24THRUST_300001_SM_1000_NS8cuda_cub9__find_if7functorIS9_EEE10Policy1000ENSB_12zip_iteratorINS8_IJNSD_26transform_input_iterator_tIbNSB_6detail15normal_iteratorINSB_10device_ptrIcEEEENSK_10functional5actorINSP_9compositeIJNSP_16operator_adaptorINS7_8equal_toIvEEEENSQ_INSP_8argumentILj0EEEEENSQ_INSP_5valueINSB_16device_referenceIcEEEEEEEEEEEEENSB_17counting_iteratorIlNSB_11use_defaultES18_S18_EEEEEEEPS9_ySF_S9_S9_NS7_10__identityEEEvT0_T1_T2_T3_T4_T6_E12temp_storage+88];
	ld.shared.u64 	%rd351, [_ZZN3cub18CUB_300001_SM_10006detail6reduce28DeviceReduceSingleTileKernelINS2_10policy_hubIN4cuda3std3__45tupleIJblEEEyN6thrust24THRUST_300001_SM_1000_NS8cuda_cub9__find_if7functorIS9_EEE10Policy1000ENSB_12zip_iteratorINS8_IJNSD_26transform_input_iterator_tIbNSB_6detail15normal_iteratorINSB_10device_ptrIcEEEENSK_10functional5actorINSP_9compositeIJNSP_16operator_adaptorINS7_8equal_toIvEEEENSQ_INSP_8argumentILj0EEEEENSQ_INSP_5valueINSB_16device_referenceIcEEEEEEEEEEEEENSB_17counting_iteratorIlNSB_11use_defaultES18_S18_EEEEEEEPS9_ySF_S9_S9_NS7_10__identityEEEvT0_T1_T2_T3_T4_T6_E12temp_storage+96];
	and.b16  	%rs364, %rs432, 255;
	setp.eq.s16 	%p276, %rs364, 0;
	setp.eq.s16 	%p277, %rs363, 0;
	min.s64 	%rd352, %rd351, %rd399;
	selp.b16 	%rs365, %rs432, 1, %p277;
	selp.b16 	%rs432, %rs363, %rs365, %p276;
	selp.b64 	%rd353, %rd399, %rd352, %p277;
	selp.b64 	%rd399, %rd351, %rd353, %p276;
$L__BB7_76:
	setp.lt.u64 	%p278, %rd122, 193;
	@%p278 bra 	$L__BB7_78;
	ld.shared.u8 	%rs366, [_ZZN3cub18CUB_300001_SM_10006detail6reduce28DeviceReduceSingleTileKernelINS2_10policy_hubIN4cuda3std3__45tupleIJblEEEyN6thrust24THRUST_300001_SM_1000_NS8cuda_cub9__find_if7functorIS9_EEE10Policy1000ENSB_12zip_iteratorINS8_IJNSD_26transform_input_iterator_tIbNSB_6detail15normal_iteratorINSB_10device_ptrIcEEEENSK_10functional5actorINSP_9compositeIJNSP_16operator_adaptorINS7_8equal_toIvEEEENSQ_INSP_8argumentILj0EEEEENSQ_INSP_5valueINSB_16device_referenceIcEEEEEEEEEEEEENSB_17counting_iteratorIlNSB_11use_defaultES18_S18_EEEEEEEPS9_ySF_S9_S9_NS7_10__identityEEEvT0_T1_T2_T3_T4_T6_E12temp_storage+104];
	ld.shared.u64 	%rd354, [_ZZN3cub18CUB_300001_SM_10006detail6reduce28DeviceReduceSingleTileKernelINS2_10policy_hubIN4cuda3std3__45tupleIJblEEEyN6thrust24THRUST_300001_SM_1000_NS8cuda_cub9__find_if7functorIS9_EEE10Policy1000ENSB_12zip_iteratorINS8_IJNSD_26transform_input_iterator_tIbNSB_6detail15normal_iteratorINSB_10device_ptrIcEEEENSK_10functional5actorINSP_9compositeIJNSP_16operator_adaptorINS7_8equal_toIvEEEENSQ_INSP_8argumentILj0EEEEENSQ_INSP_5valueINSB_16device_referenceIcEEEEEEEEEEEEENSB_17counting_iteratorIlNSB_11use_defaultES18_S18_EEEEEEEPS9_ySF_S9_S9_NS7_10__identityEEEvT0_T1_T2_T3_T4_T6_E12temp_storage+112];
	and.b16  	%rs367, %rs432, 255;
	setp.eq.s16 	%p279, %rs367, 0;
	setp.eq.s16 	%p280, %rs366, 0;
	min.s64 	%rd355, %rd354, %rd399;
	selp.b16 	%rs368, %rs432, 1, %p280;
	selp.b16 	%rs432, %rs366, %rs368, %p279;
	selp.b64 	%rd356, %rd399, %rd355, %p280;
	selp.b64 	%rd399, %rd354, %rd356, %p279;
$L__BB7_78:
	setp.lt.u64 	%p281, %rd122, 225;
	@%p281 bra 	$L__BB7_120;
	ld.shared.u8 	%rs369, [_ZZN3cub18CUB_300001_SM_10006detail6reduce28DeviceReduceSingleTileKernelINS2_10policy_hubIN4cuda3std3__45tupleIJblEEEyN6thrust24THRUST_300001_SM_1000_NS8cuda_cub9__find_if7functorIS9_EEE10Policy1000ENSB_12zip_iteratorINS8_IJNSD_26transform_input_iterator_tIbNSB_6detail15normal_iteratorINSB_10device_ptrIcEEEENSK_10functional5actorINSP_9compositeIJNSP_16operator_adaptorINS7_8equal_toIvEEEENSQ_INSP_8argumentILj0EEEEENSQ_INSP_5valueINSB_16device_referenceIcEEEEEEEEEEEEENSB_17counting_iteratorIlNSB_11use_defaultES18_S18_EEEEEEEPS9_ySF_S9_S9_NS7_10__identityEEEvT0_T1_T2_T3_T4_T6_E12temp_storage+120];
	ld.shared.u64 	%rd357, [_ZZN3cub18CUB_300001_SM_10006detail6reduce28DeviceReduceSingleTileKernelINS2_10policy_hubIN4cuda3std3__45tupleIJblEEEyN6thrust24THRUST_300001_SM_1000_NS8cuda_cub9__find_if7functorIS9_EEE10Policy1000ENSB_12zip_iteratorINS8_IJNSD_26transform_input_iterator_tIbNSB_6detail15normal_iteratorINSB_10device_ptrIcEEEENSK_10functional5actorINSP_9compositeIJNSP_16operator_adaptorINS7_8equal_toIvEEEENSQ_INSP_8argumentILj0EEEEENSQ_INSP_5valueINSB_16device_referenceIcEEEEEEEEEEEEENSB_17counting_iteratorIlNSB_11use_defaultES18_S18_EEEEEEEPS9_ySF_S9_S9_NS7_10__identityEEEvT0_T1_T2_T3_T4_T6_E12temp_storage+128];
	and.b16  	%rs370, %rs432, 255;
	setp.eq.s16 	%p282, %rs370, 0;
	setp.eq.s16 	%p283, %rs369, 0;
	min.s64 	%rd358, %rd357, %rd399;
	selp.b16 	%rs371, %rs432, 1, %p283;
	selp.b16 	%rs432, %rs369, %rs371, %p282;
	selp.b64 	%rd359, %rd399, %rd358, %p283;
	selp.b64 	%rd399, %rd357, %rd359, %p282;
	bra.uni 	$L__BB7_120;
$L__BB7_80:
	mov.u32 	%r21, %tid.x;
	cvta.to.global.u64 	%rd126, %rd120;
	ld.global.u8 	%rs97, [%rd126];
	cvt.u64.u32 	%rd75, %r21;
	add.s64 	%rd76, %rd2, %rd75;
	ld.global.u8 	%rs99, [%rd76];
	setp.eq.s16 	%p3, %rs99, %rs97;
	add.s32 	%r36, %r21, 256;
	cvt.u64.u32 	%rd127, %r36;
	ld.global.u8 	%rs100, [%rd76+256];
	setp.eq.s16 	%p4, %rs100, %rs97;
	add.s32 	%r37, %r21, 512;
	cvt.u64.u32 	%rd128, %r37;
	add.s64 	%rd129, %rd121, %rd128;
	ld.global.u8 	%rs103, [%rd76+512];
	setp.eq.s16 	%p5, %rs103, %rs97;
	add.s64 	%rd130, %rd129, 256;
	ld.global.u8 	%rs104, [%rd76+768];
	setp.eq.s16 	%p7, %rs104, %rs97;
	or.pred  	%p9, %p3, %p4;
	selp.b64 	%rd131, %rd75, %rd127, %p3;
	add.s64 	%rd132, %rd121, %rd131;
	min.s64 	%rd133, %rd129, %rd132;
	selp.b64 	%rd134, %rd133, %rd132, %p5;
	or.pred  	%p10, %p9, %p5;
	selp.b64 	%rd135, %rd134, %rd129, %p9;
	min.s64 	%rd136, %rd130, %rd135;
	selp.b64 	%rd137, %rd136, %rd135, %p7;
	or.pred  	%p11, %p10, %p7;
	selp.u16 	%rs432, 1, 0, %p11;
	selp.b64 	%rd399, %rd137, %rd130, %p10;
	add.s64 	%rd78, %rd122, -1024;
	setp.lt.u64 	%p12, %rd78, 1024;
	mov.b64 	%rd418, 1024;
	@%p12 bra 	$L__BB7_84;
	mov.b64 	%rd418, 1024;
$L__BB7_82:
	add.s64 	%rd139, %rd418, %rd75;
	add.s64 	%rd140, %rd76, %rd418;
	add.s64 	%rd141, %rd139, %rd121;
	ld.global.u8 	%rs105, [%rd140];
	setp.eq.s16 	%p13, %rs105, %rs97;
	add.s64 	%rd142, %rd141, 256;
	ld.global.u8 	%rs107, [%rd140+256];
	setp.eq.s16 	%p14, %rs107, %rs97;
	selp.u16 	%rs108, 1, 0, %p14;
	add.s64 	%rd143, %rd141, 512;
	ld.global.u8 	%rs109, [%rd140+512];
	setp.eq.s16 	%p15, %rs109, %rs97;
	selp.u16 	%rs110, 1, 0, %p15;
	add.s64 	%rd144, %rd141, 768;
	ld.global.u8 	%rs111, [%rd140+768];
	setp.eq.s16 	%p16, %rs111, %rs97;
	selp.u16 	%rs112, 1, 0, %p16;
	and.b16  	%rs113, %rs432, 255;
	setp.eq.s16 	%p17, %rs113, 0;
	selp.u16 	%rs114, 1, 0, %p13;
	min.s64 	%rd145, %rd141, %rd399;
	selp.b16 	%rs115, 1, %rs432, %p13;
	selp.b64 	%rd146, %rd145, %rd399, %p13;
	selp.b16 	%rs116, %rs114, %rs115, %p17;
	and.b16  	%rs117, %rs116, 255;
	selp.b64 	%rd147, %rd141, %rd146, %p17;
	setp.eq.s16 	%p18, %rs117, 0;
	min.s64 	%rd148, %rd142, %rd147;
	selp.b16 	%rs118, 1, %rs116, %p14;
	selp.b64 	%rd149, %rd148, %rd147, %p14;
	selp.b16 	%rs119, %rs108, %rs118, %p18;
	and.b16  	%rs120, %rs119, 255;
	selp.b64 	%rd150, %rd142, %rd149, %p18;
	setp.eq.s16 	%p19, %rs120, 0;
	min.s64 	%rd151, %rd143, %rd150;
	selp.b16 	%rs121, 1, %rs119, %p15;
	selp.b64 	%rd152, %rd151, %rd150, %p15;
	selp.b16 	%rs122, %rs110, %rs121, %p19;
	and.b16  	%rs123, %rs122, 255;
	selp.b64 	%rd153, %rd143, %rd152, %p19;
	setp.eq.s16 	%p20, %rs123, 0;
	min.s64 	%rd154, %rd144, %rd153;
	selp.b16 	%rs124, 1, %rs122, %p16;
	selp.b64 	%rd155, %rd154, %rd153, %p16;
	selp.b16 	%rs432, %rs112, %rs124, %p20;
	selp.b64 	%rd399, %rd144, %rd155, %p20;
	sub.s64 	%rd156, %rd122, %rd418;
	setp.lt.u64 	%p21, %rd156, 1024;
	@%p21 bra 	$L__BB7_96;
	add.s64 	%rd418, %rd418, 1024;
	setp.le.u64 	%p22, %rd418, %rd78;
	@%p22 bra 	$L__BB7_82;
$L__BB7_84:
	setp.le.u64 	%p23, %rd122, %rd418;
	cvt.u32.u64 	%r38, %rd418;
	cvt.u32.u64 	%r39, %rd122;
	sub.s32 	%r40, %r39, %r38;
	setp.ge.s32 	%p24, %r21, %r40;
	or.pred  	%p25, %p23, %p24;
	@%p25 bra 	$L__BB7_96;
	not.b32 	%r43, %r21;
	add.s32 	%r44, %r43, %r39;
	sub.s32 	%r22, %r44, %r38;
	shr.u32 	%r46, %r22, 8;
	add.s32 	%r23, %r46, 1;
	and.b32  	%r24, %r23, 7;
	setp.lt.u32 	%p26, %r22, 1792;
	mov.u32 	%r411, %r21;
	@%p26 bra 	$L__BB7_88;
	and.b32  	%r47, %r23, 33554424;
	neg.s32 	%r409, %r47;
	mov.u32 	%r411, %r21;
$L__BB7_87:
	.pragma "nounroll";
	cvt.u64.u32 	%rd158, %r411;
	add.s64 	%rd159, %rd418, %rd158;
	add.s64 	%rd160, %rd2, %rd159;
	add.s64 	%rd161, %rd159, %rd121;
	ld.global.u8 	%rs126, [%rd160];
	setp.eq.s16 	%p27, %rs126, %rs97;
	selp.u16 	%rs128, 1, 0, %p27;
	and.b16  	%rs129, %rs432, 255;
	setp.ne.s16 	%p29, %rs129, 0;
	and.pred  	%p30, %p29, %p27;
	min.s64 	%rd162, %rd161, %rd399;
	setp.eq.s16 	%p31, %rs129, 0;
	selp.b16 	%rs130, %rs128, %rs432, %p31;
	selp.b64 	%rd163, %rd161, %rd399, %p31;
	selp.b16 	%rs131, 1, %rs130, %p30;
	and.b16  	%rs132, %rs131, 255;
	selp.b64 	%rd164, %rd162, %rd163, %p30;
	add.s64 	%rd165, %rd161, 256;
	ld.global.u8 	%rs133, [%rd160+256];
	setp.eq.s16 	%p32, %rs133, %rs97;
	selp.u16 	%rs134, 1, 0, %p32;
	setp.ne.s16 	%p34, %rs132, 0;
	and.pred  	%p35, %p34, %p32;
	min.s64 	%rd166, %rd165, %rd164;
	setp.eq.s16 	%p36, %rs132, 0;
	selp.b16 	%rs135, %rs134, %rs131, %p36;
	selp.b64 	%rd167, %rd165, %rd164, %p36;
	selp.b16 	%rs136, 1, %rs135, %p35;
	and.b16  	%rs137, %rs136, 255;
	selp.b64 	%rd168, %rd166, %rd167, %p35;
	add.s64 	%rd169, %rd161, 512;
	ld.global.u8 	%rs138, [%rd160+512];
	setp.eq.s16 	%p37, %rs138, %rs97;
	selp.u16 	%rs139, 1, 0, %p37;
	setp.ne.s16 	%p39, %rs137, 0;
	and.pred  	%p40, %p39, %p37;
	min.s64 	%rd170, %rd169, %rd168;
	setp.eq.s16 	%p41, %rs137, 0;
	selp.b16 	%rs140, %rs139, %rs136, %p41;
	selp.b64 	%rd171, %rd169, %rd168, %p41;
	selp.b16 	%rs141, 1, %rs140, %p40;
	and.b16  	%rs142, %rs141, 255;
	selp.b64 	%rd172, %rd170, %rd171, %p40;
	add.s64 	%rd173, %rd161, 768;
	ld.global.u8 	%rs143, [%rd160+768];
	setp.eq.s16 	%p42, %rs143, %rs97;
	selp.u16 	%rs144, 1, 0, %p42;
	setp.ne.s16 	%p44, %rs142, 0;
	and.pred  	%p45, %p44, %p42;
	min.s64 	%rd174, %rd173, %rd172;
	setp.eq.s16 	%p46, %rs142, 0;
	selp.b16 	%rs145, %rs144, %rs141, %p46;
	selp.b64 	%rd175, %rd173, %rd172, %p46;
	selp.b16 	%rs146, 1, %rs145, %p45;
	and.b16  	%rs147, %rs146, 255;
	selp.b64 	%rd176, %rd174, %rd175, %p45;
	add.s64 	%rd177, %rd161, 1024;
	ld.global.u8 	%rs148, [%rd160+1024];
	setp.eq.s16 	%p47, %rs148, %rs97;
	selp.u16 	%rs149, 1, 0, %p47;
	setp.ne.s16 	%p49, %rs147, 0;
	and.pred  	%p50, %p49, %p47;
	min.s64 	%rd178, %rd177, %rd176;
	setp.eq.s16 	%p51, %rs147, 0;
	selp.b16 	%rs150, %rs149, %rs146, %p51;
	selp.b64 	%rd179, %rd177, %rd176, %p51;
	selp.b16 	%rs151, 1, %rs150, %p50;
	and.b16  	%rs152, %rs151, 255;
	selp.b64 	%rd180, %rd178, %rd179, %p50;
	add.s64 	%rd181, %rd161, 1280;
	ld.global.u8 	%rs153, [%rd160+1280];
	setp.eq.s16 	%p52, %rs153, %rs97;
	selp.u16 	%rs154, 1, 0, %p52;
	setp.ne.s16 	%p54, %rs152, 0;
	and.pred  	%p55, %p54, %p52;
	min.s64 	%rd182, %rd181, %rd180;
	setp.eq.s16 	%p56, %rs152, 0;
	selp.b16 	%rs155, %rs154, %rs151, %p56;
	selp.b64 	%rd183, %rd181, %rd180, %p56;
	selp.b16 	%rs156, 1, %rs155, %p55;
	and.b16  	%rs157, %rs156, 255;
	selp.b64 	%rd184, %rd182, %rd183, %p55;
	add.s64 	%rd185, %rd161, 1536;
	ld.global.u8 	%rs158, [%rd160+1536];
	setp.eq.s16 	%p57, %rs158, %rs97;
	selp.u16 	%rs159, 1, 0, %p57;
	setp.ne.s16 	%p59, %rs157, 0;
	and.pred  	%p60, %p59, %p57;
	min.s64 	%rd186, %rd185, %rd184;
	setp.eq.s16 	%p61, %rs157, 0;
	selp.b16 	%rs160, %rs159, %rs156, %p61;
	selp.b64 	%rd187, %rd185, %rd184, %p61;
	selp.b16 	%rs161, 1, %rs160, %p60;
	and.b16  	%rs162, %rs161, 255;
	selp.b64 	%rd188, %rd186, %rd187, %p60;
	add.s64 	%rd189, %rd161, 1792;
	ld.global.u8 	%rs163, [%rd160+1792];
	setp.eq.s16 	%p62, %rs163, %rs97;
	selp.u16 	%rs164, 1, 0, %p62;
	setp.ne.s16 	%p64, %rs162, 0;
	and.pred  	%p65, %p64, %p62;
	min.s64 	%rd190, %rd189, %rd188;
	setp.eq.s16 	%p66, %rs162, 0;
	selp.b16 	%rs165, %rs164, %rs161, %p66;
	selp.b64 	%rd191, %rd189, %rd188, %p66;
	selp.b16 	%rs432, 1, %rs165, %p65;
	selp.b64 	%rd399, %rd190, %rd191, %p65;
	add.s32 	%r411, %r411, 2048;
	add.s32 	%r409, %r409, 8;
	setp.ne.s32 	%p67, %r409, 0;
	@%p67 bra 	$L__BB7_87;
$L__BB7_88:
	setp.eq.s32 	%p68, %r24, 0;
	@%p68 bra 	$L__BB7_96;
	setp.lt.u32 	%p69, %r24, 4;
	@%p69 bra 	$L__BB7_91;
	cvt.u64.u32 	%rd193, %r411;
	add.s64 	%rd194, %rd418, %rd193;
	add.s64 	%rd195, %rd2, %rd194;
	add.s64 	%rd196, %rd194, %rd121;
	ld.global.u8 	%rs167, [%rd195];
	setp.eq.s16 	%p70, %rs167, %rs97;
	selp.u16 	%rs169, 1, 0, %p70;
	and.b16  	%rs170, %rs432, 255;
	setp.ne.s16 	%p72, %rs170, 0;
	and.pred  	%p73, %p72, %p70;
	min.s64 	%rd197, %rd196, %rd399;
	setp.eq.s16 	%p74, %rs170, 0;
	selp.b16 	%rs171, %rs169, %rs432, %p74;
	selp.b64 	%rd198, %rd196, %rd399, %p74;
	selp.b16 	%rs172, 1, %rs171, %p73;
	and.b16  	%rs173, %rs172, 255;
	selp.b64 	%rd199, %rd197, %rd198, %p73;
	add.s32 	%r48, %r411, 256;
	cvt.u64.u32 	%rd200, %r48;
	add.s64 	%rd201, %rd418, %rd200;
	add.s64 	%rd202, %rd201, %rd121;
	ld.global.u8 	%rs174, [%rd195+256];
	setp.eq.s16 	%p75, %rs174, %rs97;
	selp.u16 	%rs175, 1, 0, %p75;
	setp.ne.s16 	%p77, %rs173, 0;
	and.pred  	%p78, %p77, %p75;
	min.s64 	%rd203, %rd202, %rd199;
	setp.eq.s16 	%p79, %rs173, 0;
	selp.b16 	%rs176, %rs175, %rs172, %p79;
	selp.b64 	%rd204, %rd202, %rd199, %p79;
	selp.b16 	%rs177, 1, %rs176, %p78;
	and.b16  	%rs178, %rs177, 255;
	selp.b64 	%rd205, %rd203, %rd204, %p78;
	add.s32 	%r49, %r411, 512;
	cvt.u64.u32 	%rd206, %r49;
	add.s64 	%rd207, %rd418, %rd206;
	add.s64 	%rd208, %rd207, %rd121;
	ld.global.u8 	%rs179, [%rd195+512];
	setp.eq.s16 	%p80, %rs179, %rs97;
	selp.u16 	%rs180, 1, 0, %p80;
	setp.ne.s16 	%p82, %rs178, 0;
	and.pred  	%p83, %p82, %p80;
	min.s64 	%rd209, %rd208, %rd205;
	setp.eq.s16 	%p84, %rs178, 0;
	selp.b16 	%rs181, %rs180, %rs177, %p84;
	selp.b64 	%rd210, %rd208, %rd205, %p84;
	selp.b16 	%rs182, 1, %rs181, %p83;
	and.b16  	%rs183, %rs182, 255;
	selp.b64 	%rd211, %rd209, %rd210, %p83;
	add.s32 	%r50, %r411, 768;
	cvt.u64.u32 	%rd212, %r50;
	add.s64 	%rd213, %rd418, %rd212;
	add.s64 	%rd214, %rd213, %rd121;
	ld.global.u8 	%rs184, [%rd195+768];
	setp.eq.s16 	%p85, %rs184, %rs97;
	selp.u16 	%rs185, 1, 0, %p85;
	setp.ne.s16 	%p87, %rs183, 0;
	and.pred  	%p88, %p87, %p85;
	min.s64 	%rd215, %rd214, %rd211;
	setp.eq.s16 	%p89, %rs183, 0;
	selp.b16 	%rs186, %rs185, %rs182, %p89;
	selp.b64 	%rd216, %rd214, %rd211, %p89;
	selp.b16 	%rs432, 1, %rs186, %p88;
	selp.b64 	%rd399, %rd215, %rd216, %p88;
	add.s32 	%r411, %r411, 1024;
$L__BB7_91:
	and.b32  	%r51, %r23, 3;
	setp.eq.s32 	%p90, %r51, 0;
	@%p90 bra 	$L__BB7_96;
	setp.eq.s32 	%p91, %r51, 1;
	@%p91 bra 	$L__BB7_94;
	cvt.u64.u32 	%rd218, %r411;
	add.s64 	%rd219, %rd418, %rd218;
	add.s64 	%rd220, %rd2, %rd219;
	add.s64 	%rd221, %rd219, %rd121;
	ld.global.u8 	%rs188, [%rd220];
	setp.eq.s16 	%p92, %rs188, %rs97;
	selp.u16 	%rs190, 1, 0, %p92;
	and.b16  	%rs191, %rs432, 255;
	setp.ne.s16 	%p94, %rs191, 0;
	and.pred  	%p95, %p94, %p92;
	min.s64 	%rd222, %rd221, %rd399;
	setp.eq.s16 	%p96, %rs191, 0;
	selp.b16 	%rs192, %rs190, %rs432, %p96;
	selp.b64 	%rd223, %rd221, %rd399, %p96;
	selp.b16 	%rs193, 1, %rs192, %p95;
	and.b16  	%rs194, %rs193, 255;
	selp.b64 	%rd224, %rd222, %rd223, %p95;
	add.s32 	%r52, %r411, 256;
	cvt.u64.u32 	%rd225, %r52;
	add.s64 	%rd226, %rd418, %rd225;
	add.s64 	%rd227, %rd226, %rd121;
	ld.global.u8 	%rs195, [%rd220+256];
	setp.eq.s16 	%p97, %rs195, %rs97;
	selp.u16 	%rs196, 1, 0, %p97;
	setp.ne.s16 	%p99, %rs194, 0;
	and.pred  	%p100, %p99, %p97;
	min.s64 	%rd228, %rd227, %rd224;
	setp.eq.s16 	%p101, %rs194, 0;
	selp.b16 	%rs197, %rs196, %rs193, %p101;
	selp.b64 	%rd229, %rd227, %rd224, %p101;
	selp.b16 	%rs432, 1, %rs197, %p100;
	selp.b64 	%rd399, %rd228, %rd229, %p100;
	add.s32 	%r411, %r411, 512;
$L__BB7_94:
	and.b32  	%r53, %r22, 256;
	setp.ne.s32 	%p102, %r53, 0;
	@%p102 bra 	$L__BB7_96;
	cvt.u64.u32 	%rd230, %r411;
	add.s64 	%rd231, %rd418, %rd230;
	add.s64 	%rd232, %rd2, %rd231;
	add.s64 	%rd233, %rd231, %rd121;
	ld.global.u8 	%rs198, [%rd232];
	setp.eq.s16 	%p103, %rs198, %rs97;
	selp.u16 	%rs200, 1, 0, %p103;
	and.b16  	%rs201, %rs432, 255;
	setp.ne.s16 	%p105, %rs201, 0;
	and.pred  	%p106, %p105, %p103;
	min.s64 	%rd234, %rd233, %rd399;
	setp.eq.s16 	%p107, %rs201, 0;
	selp.b16 	%rs202, %rs200, %rs432, %p107;
	selp.b64 	%rd235, %rd233, %rd399, %p107;
	selp.b16 	%rs432, 1, %rs202, %p106;
	selp.b64 	%rd399, %rd234, %rd235, %p106;
$L__BB7_96:
	// begin inline asm
	mov.u32 %r54, %laneid;
	// end inline asm
	cvt.u32.u16 	%r75, %rs432;
	and.b32  	%r56, %r75, 255;
	mov.b32 	%r72, 1;
	mov.b32 	%r73, 31;
	mov.b32 	%r74, -1;
	// begin inline asm
	shfl.sync.down.b32 %r55, %r56, %r72, %r73, %r74;
	// end inline asm
	// begin inline asm
	shfl.sync.down.b32 %r60, %r61, %r72, %r73, %r74;
	// end inline asm
	mov.b64 	{%r66, %r71}, %rd399;
	// begin inline asm
	shfl.sync.down.b32 %r65, %r66, %r72, %r73, %r74;
	// end inline asm
	// begin inline asm
	shfl.sync.down.b32 %r70, %r71, %r72, %r73, %r74;
	// end inline asm
	mov.b64 	%rd97, {%r65, %r70};
	cvt.u16.u32 	%rs77, %r55;
	setp.gt.s32 	%p108, %r54, 30;
	@%p108 bra 	$L__BB7_100;
	and.b16  	%rs203, %rs432, 255;
	setp.eq.s16 	%p109, %rs203, 0;
	and.b16  	%rs204, %rs77, 255;
	setp.eq.s16 	%p110, %rs204, 0;
	or.pred  	%p111, %p109, %p110;
	@%p111 bra 	$L__BB7_99;
	min.s64 	%rd399, %rd97, %rd399;
	mov.b16 	%rs432, 1;
	bra.uni 	$L__BB7_100;
$L__BB7_99:
	setp.eq.s16 	%p112, %rs203, 0;
	selp.b16 	%rs432, %rs77, %rs432, %p112;
	selp.b64 	%rd399, %rd97, %rd399, %p112;
$L__BB7_100:
	cvt.u32.u16 	%r96, %rs432;
	and.b32  	%r77, %r96, 255;
	mov.b32 	%r93, 2;
	mov.b32 	%r94, 31;
	mov.b32 	%r95, -1;
	// begin inline asm
	shfl.sync.down.b32 %r76, %r77, %r93, %r94, %r95;
	// end inline asm
	// begin inline asm
	shfl.sync.down.b32 %r81, %r82, %r93, %r94, %r95;
	// end inline asm
	mov.b64 	{%r87, %r92}, %rd399;
	// begin inline asm
	shfl.sync.down.b32 %r86, %r87, %r93, %r94, %r95;
	// end inline asm
	// begin inline asm
	shfl.sync.down.b32 %r91, %r92, %r93, %r94, %r95;
	// end inline asm
	mov.b64 	%rd101, {%r86, %r91};
	cvt.u16.u32 	%rs80, %r76;
	setp.gt.s32 	%p113, %r54, 29;
	@%p113 bra 	$L__BB7_104;
	and.b16  	%rs207, %rs432, 255;
	setp.eq.s16 	%p114, %rs207, 0;
	and.b16  	%rs208, %rs80, 255;
	setp.eq.s16 	%p115, %rs208, 0;
	or.pred  	%p116, %p114, %p115;
	@%p116 bra 	$L__BB7_103;
	min.s64 	%rd399, %rd101, %rd399;
	mov.b16 	%rs432, 1;
	bra.uni 	$L__BB7_104;
$L__BB7_103:
	setp.eq.s16 	%p117, %rs207, 0;
	selp.b16 	%rs432, %rs80, %rs432, %p117;
	selp.b64 	%rd399, %rd101, %rd399, %p117;
$L__BB7_104:
	cvt.u32.u16 	%r117, %rs432;
	and.b32  	%r98, %r117, 255;
	mov.b32 	%r114, 4;
	mov.b32 	%r115, 31;
	mov.b32 	%r116, -1;
	// begin inline asm
	shfl.sync.down.b32 %r97, %r98, %r114, %r115, %r116;
	// end inline asm
	// begin inline asm
	shfl.sync.down.b32 %r102, %r103, %r114, %r115, %r116;
	// end inline asm
	mov.b64 	{%r108, %r113}, %rd399;
	// begin inline asm
	shfl.sync.down.b32 %r107, %r108, %r114, %r115, %r116;
	// end inline asm
	// begin inline asm
	shfl.sync.down.b32 %r112, %r113, %r114, %r115, %r116;
	// end inline asm
	mov.b64 	%rd105, {%r107, %r112};
	cvt.u16.u32 	%rs83, %r97;
	setp.gt.s32 	%p118, %r54, 27;
	@%p118 bra 	$L__BB7_108;
	and.b16  	%rs211, %rs432, 255;
	setp.eq.s16 	%p119, %rs211, 0;
	and.b16  	%rs212, %rs83, 255;
	setp.eq.s16 	%p120, %rs212, 0;
	or.pred  	%p121, %p119, %p120;
	@%p121 bra 	$L__BB7_107;
	min.s64 	%rd399, %rd105, %rd399;
	mov.b16 	%rs432, 1;
	bra.uni 	$L__BB7_108;
$L__BB7_107:
	setp.eq.s16 	%p122, %rs211, 0;
	selp.b16 	%rs432, %rs83, %rs432, %p122;
	selp.b64 	%rd399, %rd105, %rd399, %p122;
$L__BB7_108:
	cvt.u32.u16 	%r138, %rs432;
	and.b32  	%r119, %r138, 255;
	mov.b32 	%r135, 8;
	mov.b32 	%r136, 31;
	mov.b32 	%r137, -1;
	// begin inline asm
	shfl.sync.down.b32 %r118, %r119, %r135, %r136, %r137;
	// end inline asm
	// begin inline asm
	shfl.sync.down.b32 %r123, %r124, %r135, %r136, %r137;
	// end inline asm
	mov.b64 	{%r129, %r134}, %rd399;
	// begin inline asm
	shfl.sync.down.b32 %r128, %r129, %r135, %r136, %r137;
	// end inline asm
	// begin inline asm
	shfl.sync.down.b32 %r133, %r134, %r135, %r136, %r137;
	// end inline asm
	mov.b64 	%rd109, {%r128, %r133};
	cvt.u16.u32 	%rs86, %r118;
	setp.gt.s32 	%p123, %r54, 23;
	@%p123 bra 	$L__BB7_112;
	and.b16  	%rs215, %rs432, 255;
	setp.eq.s16 	%p124, %rs215, 0;
	and.b16  	%rs216, %rs86, 255;
	setp.eq.s16 	%p125, %rs216, 0;
	or.pred  	%p126, %p124, %p125;
	@%p126 bra 	$L__BB7_111;
	min.s64 	%rd399, %rd109, %rd399;
	mov.b16 	%rs432, 1;
	bra.uni 	$L__BB7_112;
$L__BB7_111:
	setp.eq.s16 	%p127, %rs215, 0;
	selp.b16 	%rs432, %rs86, %rs432, %p127;
	selp.b64 	%rd399, %rd109, %rd399, %p127;
$L__BB7_112:
	cvt.u32.u16 	%r159, %rs432;
	and.b32  	%r140, %r159, 255;
	mov.b32 	%r156, 16;
	mov.b32 	%r157, 31;
	mov.b32 	%r158, -1;
	// begin inline asm
	shfl.sync.down.b32 %r139, %r140, %r156, %r157, %r158;
	// end inline asm
	// begin inline asm
	shfl.sync.down.b32 %r144, %r145, %r156, %r157, %r158;
	// end inline asm
	mov.b64 	{%r150, %r155}, %rd399;
	// begin inline asm
	shfl.sync.down.b32 %r149, %r150, %r156, %r157, %r158;
	// end inline asm
	// begin inline asm
	shfl.sync.down.b32 %r154, %r155, %r156, %r157, %r158;
	// end inline asm
	mov.b64 	%rd113, {%r149, %r154};
	cvt.u16.u32 	%rs89, %r139;
	setp.gt.s32 	%p128, %r54, 15;
	@%p128 bra 	$L__BB7_116;
	and.b16  	%rs219, %rs432, 255;
	setp.eq.s16 	%p129, %rs219, 0;
	and.b16  	%rs220, %rs89, 255;
	setp.eq.s16 	%p130, %rs220, 0;
	or.pred  	%p131, %p129, %p130;
	@%p131 bra 	$L__BB7_115;
	min.s64 	%rd399, %rd113, %rd399;
	mov.b16 	%rs432, 1;
	bra.uni 	$L__BB7_116;
$L__BB7_115:
	setp.eq.s16 	%p132, %rs219, 0;
	selp.b16 	%rs432, %rs89, %rs432, %p132;
	selp.b64 	%rd399, %rd113, %rd399, %p132;
$L__BB7_116:
	setp.ne.s32 	%p133, %r54, 0;
	@%p133 bra 	$L__BB7_118;
	shr.u32 	%r160, %r21, 1;
	and.b32  	%r161, %r160, 496;
	mov.u32 	%r162, _ZZN3cub18CUB_300001_SM_10006detail6reduce28DeviceReduceSingleTileKernelINS2_10policy_hubIN4cuda3std3__45tupleIJblEEEyN6thrust24THRUST_300001_SM_1000_NS8cuda_cub9__find_if7functorIS9_EEE10Policy1000ENSB_12zip_iteratorINS8_IJNSD_26transform_input_iterator_tIbNSB_6detail15normal_iteratorINSB_10device_ptrIcEEEENSK_10functional5actorINSP_9compositeIJNSP_16operator_adaptorINS7_8equal_toIvEEEENSQ_INSP_8argumentILj0EEEEENSQ_INSP_5valueINSB_16device_referenceIcEEEEEEEEEEEEENSB_17counting_iteratorIlNSB_11use_defaultES18_S18_EEEEEEEPS9_ySF_S9_S9_NS7_10__identityEEEvT0_T1_T2_T3_T4_T6_E12temp_storage;
	add.s32 	%r163, %r162, %r161;
	st.shared.u8 	[%r163+8], %rs432;
	st.shared.u64 	[%r163+16], %rd399;
$L__BB7_118:
	bar.sync 	0;
	setp.ne.s32 	%p134, %r21, 0;
	@%p134 bra 	$L__BB7_120;
	ld.shared.u8 	%rs223, [_ZZN3cub18CUB_300001_SM_10006detail6reduce28DeviceReduceSingleTileKernelINS2_10policy_hubIN4cuda3std3__45tupleIJblEEEyN6thrust24THRUST_300001_SM_1000_NS8cuda_cub9__find_if7functorIS9_EEE10Policy1000ENSB_12zip_iteratorINS8_IJNSD_26transform_input_iterator_tIbNSB_6detail15normal_iteratorINSB_10device_ptrIcEEEENSK_10functional5actorINSP_9compositeIJNSP_16operator_adaptorINS7_8equal_toIvEEEENSQ_INSP_8argumentILj0EEEEENSQ_INSP_5valueINSB_16device_referenceIcEEEEEEEEEEEEENSB_17counting_iteratorIlNSB_11use_defaultES18_S18_EEEEEEEPS9_ySF_S9_S9_NS7_10__identityEEEvT0_T1_T2_T3_T4_T6_E12temp_storage+24];
	ld.shared.u64 	%rd236, [_ZZN3cub18CUB_300001_SM_10006detail6reduce28DeviceReduceSingleTileKernelINS2_10policy_hubIN4cuda3std3__45tupleIJblEEEyN6thrust24THRUST_300001_SM_1000_NS8cuda_cub9__find_if7functorIS9_EEE10Policy1000ENSB_12zip_iteratorINS8_IJNSD_26transform_input_iterator_tIbNSB_6detail15normal_iteratorINSB_10device_ptrIcEEEENSK_10functional5actorINSP_9compositeIJNSP_16operator_adaptorINS7_8equal_toIvEEEENSQ_INSP_8argumentILj0EEEEENSQ_INSP_5valueINSB_16device_referenceIcEEEEEEEEEEEEENSB_17counting_iteratorIlNSB_11use_defaultES18_S18_EEEEEEEPS9_ySF_S9_S9_NS7_10__identityEEEvT0_T1_T2_T3_T4_T6_E12temp_storage+32];
	and.b16  	%rs224, %rs432, 255;
	setp.eq.s16 	%p135, %rs224, 0;
	setp.eq.s16 	%p136, %rs223, 0;
	min.s64 	%rd237, %rd236, %rd399;
	selp.b16 	%rs225, %rs432, 1, %p136;
	selp.b16 	%rs226, %rs223, %rs225, %p135;
	and.b16  	%rs227, %rs226, 255;
	selp.b64 	%rd238, %rd399, %rd237, %p136;
	selp.b64 	%rd239, %rd236, %rd238, %p135;
	ld.shared.u8 	%rs228, [_ZZN3cub18CUB_300001_SM_10006detail6reduce28DeviceReduceSingleTileKernelINS2_10policy_hubIN4cuda3std3__45tupleIJblEEEyN6thrust24THRUST_300001_SM_1000_NS8cuda_cub9__find_if7functorIS9_EEE10Policy1000ENSB_12zip_iteratorINS8_IJNSD_26transform_input_iterator_tIbNSB_6detail15normal_iteratorINSB_10device_ptrIcEEEENSK_10functional5actorINSP_9compositeIJNSP_16operator_adaptorINS7_8equal_toIvEEEENSQ_INSP_8argumentILj0EEEEENSQ_INSP_5valueINSB_16device_referenceIcEEEEEEEEEEEEENSB_17counting_iteratorIlNSB_11use_defaultES18_S18_EEEEEEEPS9_ySF_S9_S9_NS7_10__identityEEEvT0_T1_T2_T3_T4_T6_E12temp_storage+40];
	ld.shared.u64 	%rd240, [_ZZN3cub18CUB_300001_SM_10006detail6reduce28DeviceReduceSingleTileKernelINS2_10policy_hubIN4cuda3std3__45tupleIJblEEEyN6thrust24THRUST_300001_SM_1000_NS8cuda_cub9__find_if7functorIS9_EEE10Policy1000ENSB_12zip_iteratorINS8_IJNSD_26transform_input_iterator_tIbNSB_6detail15normal_iteratorINSB_10device_ptrIcEEEENSK_10functional5actorINSP_9compositeIJNSP_16operator_adaptorINS7_8equal_toIvEEEENSQ_INSP_8argumentILj0EEEEENSQ_INSP_5valueINSB_16device_referenceIcEEEEEEEEEEEEENSB_17counting_iteratorIlNSB_11use_defaultES18_S18_EEEEEEEPS9_ySF_S9_S9_NS7_10__identityEEEvT0_T1_T2_T3_T4_T6_E12temp_storage+48];
	setp.eq.s16 	%p137, %rs227, 0;
	setp.eq.s16 	%p138, %rs228, 0;
	min.s64 	%rd241, %rd240, %rd239;
	selp.b16 	%rs229, %rs226, 1, %p138;
	selp.b16 	%rs230, %rs228, %rs229, %p137;
	and.b16  	%rs231, %rs230, 255;
	selp.b64 	%rd242, %rd239, %rd241, %p138;
	selp.b64 	%rd243, %rd240, %rd242, %p137;
	ld.shared.u8 	%rs232, [_ZZN3cub18CUB_300001_SM_10006detail6reduce28DeviceReduceSingleTileKernelINS2_10policy_hubIN4cuda3std3__45tupleIJblEEEyN6thrust24THRUST_300001_SM_1000_NS8cuda_cub9__find_if7functorIS9_EEE10Policy1000ENSB_12zip_iteratorINS8_IJNSD_26transform_input_iterator_tIbNSB_6detail15normal_iteratorINSB_10device_ptrIcEEEENSK_10functional5actorINSP_9compositeIJNSP_16operator_adaptorINS7_8equal_toIvEEEENSQ_INSP_8argumentILj0EEEEENSQ_INSP_5valueINSB_16device_referenceIcEEEEEEEEEEEEENSB_17counting_iteratorIlNSB_11use_defaultES18_S18_EEEEEEEPS9_ySF_S9_S9_NS7_10__identityEEEvT0_T1_T2_T3_T4_T6_E12temp_storage+56];
	ld.shared.u64 	%rd244, [_ZZN3cub18CUB_300001_SM_10006detail6reduce28DeviceReduceSingleTileKernelINS2_10policy_hubIN4cuda3std3__45tupleIJblEEEyN6thrust24THRUST_300001_SM_1000_NS8cuda_cub9__find_if7functorIS9_EEE10Policy1000ENSB_12zip_iteratorINS8_IJNSD_26transform_input_iterator_tIbNSB_6detail15normal_iteratorINSB_10device_ptrIcEEEENSK_10functional5actorINSP_9compositeIJNSP_16operator_adaptorINS7_8equal_toIvEEEENSQ_INSP_8argumentILj0EEEEENSQ_INSP_5valueINSB_16device_referenceIcEEEEEEEEEEEEENSB_17counting_iteratorIlNSB_11use_defaultES18_S18_EEEEEEEPS9_ySF_S9_S9_NS7_10__identityEEEvT0_T1_T2_T3_T4_T6_E12temp_storage+64];
	setp.eq.s16 	%p139, %rs231, 0;
	setp.eq.s16 	%p140, %rs232, 0;
	min.s64 	%rd245, %rd244, %rd243;
	selp.b16 	%rs233, %rs230, 1, %p140;
	selp.b16 	%rs234, %rs232, %rs233, %p139;
	and.b16  	%rs235, %rs234, 255;
	selp.b64 	%rd246, %rd243, %rd245, %p140;
	selp.b64 	%rd247, %rd244, %rd246, %p139;
	ld.shared.u8 	%rs236, [_ZZN3cub18CUB_300001_SM_10006detail6reduce28DeviceReduceSingleTileKernelINS2_10policy_hubIN4cuda3std3__45tupleIJblEEEyN6thrust24THRUST_300001_SM_1000_NS8cuda_cub9__find_if7functorIS9_EEE10Policy1000ENSB_12zip_iteratorINS8_IJNSD_26transform_input_iterator_tIbNSB_6detail15normal_iteratorINSB_10device_ptrIcEEEENSK_10functional5actorINSP_9compositeIJNSP_16operator_adaptorINS7_8equal_toIvEEEENSQ_INSP_8argumentILj0EEEEENSQ_INSP_5valueINSB_16device_referenceIcEEEEEEEEEEEEENSB_17counting_iteratorIlNSB_11use_defaultES18_S18_EEEEEEEPS9_ySF_S9_S9_NS7_10__identityEEEvT0_T1_T2_T3_T4_T6_E12temp_storage+72];
	ld.shared.u64 	%rd248, [_ZZN3cub18CUB_300001_SM_10006detail6reduce28DeviceReduceSingleTileKernelINS2_10policy_hubIN4cuda3std3__45tupleIJblEEEyN6thrust24THRUST_300001_SM_1000_NS8cuda_cub9__find_if7functorIS9_EEE10Policy1000ENSB_12zip_iteratorINS8_IJNSD_26transform_input_iterator_tIbNSB_6detail15normal_iteratorINSB_10device_ptrIcEEEENSK_10functional5actorINSP_9compositeIJNSP_16operator_adaptorINS7_8equal_toIvEEEENSQ_INSP_8argumentILj0EEEEENSQ_INSP_5valueINSB_16device_referenceIcEEEEEEEEEEEEENSB_17counting_iteratorIlNSB_11use_defaultES18_S18_EEEEEEEPS9_ySF_S9_S9_NS7_10__identityEEEvT0_T1_T2_T3_T4_T6_E12temp_storage+80];
	setp.eq.s16 	%p141, %rs235, 0;
	setp.eq.s16 	%p142, %rs236, 0;
	min.s64 	%rd249, %rd248, %rd247;
	selp.b16 	%rs237, %rs234, 1, %p142;
	selp.b16 	%rs238, %rs236, %rs237, %p141;
	and.b16  	%rs239, %rs238, 255;
	selp.b64 	%rd250, %rd247, %rd249, %p142;
	selp.b64 	%rd251, %rd248, %rd250, %p141;
	ld.shared.u8 	%rs240, [_ZZN3cub18CUB_300001_SM_10006detail6reduce28DeviceReduceSingleTileKernelINS2_10policy_hubIN4cuda3std3__45tupleIJblEEEyN6thrust24THRUST_300001_SM_1000_NS8cuda_cub9__find_if7functorIS9_EEE10Policy1000ENSB_12zip_iteratorINS8_IJNSD_26transform_input_iterator_tIbNSB_6detail15normal_iteratorINSB_10device_ptrIcEEEENSK_10functional5actorINSP_9compositeIJNSP_16operator_adaptorINS7_8equal_toIvEEEENSQ_INSP_8argumentILj0EEEEENSQ_INSP_5valueINSB_16device_referenceIcEEEEEEEEEEEEENSB_17counting_iteratorIlNSB_11use_defaultES18_S18_EEEEEEEPS9_ySF_S9_S9_NS7_10__identityEEEvT0_T1_T2_T3_T4_T6_E12temp_storage+88];
	ld.shared.u64 	%rd252, [_ZZN3cub18CUB_300001_SM_10006detail6reduce28DeviceReduceSingleTileKernelINS2_10policy_hubIN4cuda3std3__45tupleIJblEEEyN6thrust24THRUST_300001_SM_1000_NS8cuda_cub9__find_if7functorIS9_EEE10Policy1000ENSB_12zip_iteratorINS8_IJNSD_26transform_input_iterator_tIbNSB_6detail15normal_iteratorINSB_10device_ptrIcEEEENSK_10functional5actorINSP_9compositeIJNSP_16operator_adaptorINS7_8equal_toIvEEEENSQ_INSP_8argumentILj0EEEEENSQ_INSP_5valueINSB_16device_referenceIcEEEEEEEEEEEEENSB_17counting_iteratorIlNSB_11use_defaultES18_S18_EEEEEEEPS9_ySF_S9_S9_NS7_10__identityEEEvT0_T1_T2_T3_T4_T6_E12temp_storage+96];
	setp.eq.s16 	%p143, %rs239, 0;
	setp.eq.s16 	%p144, %rs240, 0;
	min.s64 	%rd253, %rd252, %rd251;
	selp.b16 	%rs241, %rs238, 1, %p144;
	selp.b16 	%rs242, %rs240, %rs241, %p143;
	and.b16  	%rs243, %rs242, 255;
	selp.b64 	%rd254, %rd251, %rd253, %p144;
	selp.b64 	%rd255, %rd252, %rd254, %p143;
	ld.shared.u8 	%rs244, [_ZZN3cub18CUB_300001_SM_10006detail6reduce28DeviceReduceSingleTileKernelINS2_10policy_hubIN4cuda3std3__45tupleIJblEEEyN6thrust24THRUST_300001_SM_1000_NS8cuda_cub9__find_if7functorIS9_EEE10Policy1000ENSB_12zip_iteratorINS8_IJNSD_26transform_input_iterator_tIbNSB_6detail15normal_iteratorINSB_10device_ptrIcEEEENSK_10functional5actorINSP_9compositeIJNSP_16operator_adaptorINS7_8equal_toIvEEEENSQ_INSP_8argumentILj0EEEEENSQ_INSP_5valueINSB_16device_referenceIcEEEEEEEEEEEEENSB_17counting_iteratorIlNSB_11use_defaultES18_S18_EEEEEEEPS9_ySF_S9_S9_NS7_10__identityEEEvT0_T1_T2_T3_T4_T6_E12temp_storage+104];
	ld.shared.u64 	%rd256, [_ZZN3cub18CUB_300001_SM_10006detail6reduce28DeviceReduceSingleTileKernelINS2_10policy_hubIN4cuda3std3__45tupleIJblEEEyN6thrust24THRUST_300001_SM_1000_NS8cuda_cub9__find_if7functorIS9_EEE10Policy1000ENSB_12zip_iteratorINS8_IJNSD_26transform_input_iterator_tIbNSB_6detail15normal_iteratorINSB_10device_ptrIcEEEENSK_10functional5actorINSP_9compositeIJNSP_16operator_adaptorINS7_8equal_toIvEEEENSQ_INSP_8argumentILj0EEEEENSQ_INSP_5valueINSB_16device_referenceIcEEEEEEEEEEEEENSB_17counting_iteratorIlNSB_11use_defaultES18_S18_EEEEEEEPS9_ySF_S9_S9_NS7_10__identityEEEvT0_T1_T2_T3_T4_T6_E12temp_storage+112];
	setp.eq.s16 	%p145, %rs243, 0;
	setp.eq.s16 	%p146, %rs244, 0;
	min.s64 	%rd257, %rd256, %rd255;
	selp.b16 	%rs245, %rs242, 1, %p146;
	selp.b16 	%rs246, %rs244, %rs245, %p145;
	and.b16  	%rs247, %rs246, 255;
	selp.b64 	%rd258, %rd255, %rd257, %p146;
	selp.b64 	%rd259, %rd256, %rd258, %p145;
	ld.shared.u8 	%rs248, [_ZZN3cub18CUB_300001_SM_10006detail6reduce28DeviceReduceSingleTileKernelINS2_10policy_hubIN4cuda3std3__45tupleIJblEEEyN6thrust24THRUST_300001_SM_1000_NS8cuda_cub9__find_if7functorIS9_EEE10Policy1000ENSB_12zip_iteratorINS8_IJNSD_26transform_input_iterator_tIbNSB_6detail15normal_iteratorINSB_10device_ptrIcEEEENSK_10functional5actorINSP_9compositeIJNSP_16operator_adaptorINS7_8equal_toIvEEEENSQ_INSP_8argumentILj0EEEEENSQ_INSP_5valueINSB_16device_referenceIcEEEEEEEEEEEEENSB_17counting_iteratorIlNSB_11use_defaultES18_S18_EEEEEEEPS9_ySF_S9_S9_NS7_10__identityEEEvT0_T1_T2_T3_T4_T6_E12temp_storage+120];
	ld.shared.u64 	%rd260, [_ZZN3cub18CUB_300001_SM_10006detail6reduce28DeviceReduceSingleTileKernelINS2_10policy_hubIN4cuda3std3__45tupleIJblEEEyN6thrust24THRUST_300001_SM_1000_NS8cuda_cub9__find_if7functorIS9_EEE10Policy1000ENSB_12zip_iteratorINS8_IJNSD_26transform_input_iterator_tIbNSB_6detail15normal_iteratorINSB_10device_ptrIcEEEENSK_10functional5actorINSP_9compositeIJNSP_16operator_adaptorINS7_8equal_toIvEEEENSQ_INSP_8argumentILj0EEEEENSQ_INSP_5valueINSB_16device_referenceIcEEEEEEEEEEEEENSB_17counting_iteratorIlNSB_11use_defaultES18_S18_EEEEEEEPS9_ySF_S9_S9_NS7_10__identityEEEvT0_T1_T2_T3_T4_T6_E12temp_storage+128];
	setp.eq.s16 	%p147, %rs247, 0;
	setp.eq.s16 	%p148, %rs248, 0;
	min.s64 	%rd261, %rd260, %rd259;
	selp.b16 	%rs249, %rs246, 1, %p148;
	selp.b16 	%rs432, %rs248, %rs249, %p147;
	selp.b64 	%rd262, %rd259, %rd261, %p148;
	selp.b64 	%rd399, %rd260, %rd262, %p147;
$L__BB7_120:
	mov.u32 	%r401, %tid.x;
	setp.ne.s32 	%p325, %r401, 0;
	@%p325 bra 	$L__BB7_122;
	setp.eq.s16 	%p326, %rs96, 0;
	and.b16  	%rs420, %rs432, 255;
	setp.eq.s16 	%p327, %rs420, 0;
	min.s64 	%rd387, %rd399, %rd123;
	selp.b16 	%rs421, %rs96, 1, %p327;
	selp.b16 	%rs422, %rs432, %rs421, %p326;
	selp.b64 	%rd388, %rd123, %rd387, %p327;
	selp.b64 	%rd389, %rd399, %rd388, %p326;
	st.global.u8 	[%rd1], %rs422;
	st.global.u64 	[%rd1+8], %rd389;
$L__BB7_122:
	ret;

}
	// .globl	_ZN3cub18CUB_300001_SM_10006detail6reduce18DeviceReduceKernelINS2_10policy_hubIN4cuda3std3__45tupleIJblEEEyN6thrust24THRUST_300001_SM_1000_NS8cuda_cub9__find_if7functorIS9_EEE10Policy1000ENSB_12zip_iteratorINS8_IJNSD_26transform_input_iterator_tIbNSB_6detail15normal_iteratorINSB_10device_ptrIcEEEENSK_10functional5actorINSP_9compositeIJNSP_16operator_adaptorINS7_8equal_toIvEEEENSQ_INSP_8argumentILj0EEEEENSQ_INSP_5valueINSB_16device_referenceIcEEEEEEEEEEEEENSB_17counting_iteratorIlNSB_11use_defaultES18_S18_EEEEEEEySF_S9_NS7_10__identityEEEvT0_PT3_T1_NS0_13GridEvenShareIS1G_EET2_T4_
.visible .entry _ZN3cub18CUB_300001_SM_10006detail6reduce18DeviceReduceKernelINS2_10policy_hubIN4cuda3std3__45tupleIJblEEEyN6thrust24THRUST_300001_SM_1000_NS8cuda_cub9__find_if7functorIS9_EEE10Policy1000ENSB_12zip_iteratorINS8_IJNSD_26transform_input_iterator_tIbNSB_6detail15normal_iteratorINSB_10device_ptrIcEEEENSK_10functional5actorINSP_9compositeIJNSP_16operator_adaptorINS7_8equal_toIvEEEENSQ_INSP_8argumentILj0EEEEENSQ_INSP_5valueINSB_16device_referenceIcEEEEEEEEEEEEENSB_17counting_iteratorIlNSB_11use_defaultES18_S18_EEEEEEEySF_S9_NS7_10__identityEEEvT0_PT3_T1_NS0_13GridEvenShareIS1G_EET2_T4_(
	.param .align 8 .b8 _ZN3cub18CUB_300001_SM_10006detail6reduce18DeviceReduceKernelINS2_10policy_hubIN4cuda3std3__45tupleIJblEEEyN6thrust24THRUST_300001_SM_1000_NS8cuda_cub9__find_if7functorIS9_EEE10Policy1000ENSB_12zip_iteratorINS8_IJNSD_26transform_input_iterator_tIbNSB_6detail15normal_iteratorINSB_10device_ptrIcEEEENSK_10functional5actorINSP_9compositeIJNSP_16operator_adaptorINS7_8equal_toIvEEEENSQ_INSP_8argumentILj0EEEEENSQ_INSP_5valueINSB_16device_referenceIcEEEEEEEEEEEEENSB_17counting_iteratorIlNSB_11use_defaultES18_S18_EEEEEEEySF_S9_NS7_10__identityEEEvT0_PT3_T1_NS0_13GridEvenShareIS1G_EET2_T4__param_0[32],
	.param .u64 .ptr .align 1 _ZN3cub18CUB_300001_SM_10006detail6reduce18DeviceReduceKernelINS2_10policy_hubIN4cuda3std3__45tupleIJblEEEyN6thrust24THRUST_300001_SM_1000_NS8cuda_cub9__find_if7functorIS9_EEE10Policy1000ENSB_12zip_iteratorINS8_IJNSD_26transform_input_iterator_tIbNSB_6detail15normal_iteratorINSB_10device_ptrIcEEEENSK_10functional5actorINSP_9compositeIJNSP_16operator_adaptorINS7_8equal_toIvEEEENSQ_INSP_8argumentILj0EEEEENSQ_INSP_5valueINSB_16device_referenceIcEEEEEEEEEEEEENSB_17counting_iteratorIlNSB_11use_defaultES18_S18_EEEEEEEySF_S9_NS7_10__identityEEEvT0_PT3_T1_NS0_13GridEvenShareIS1G_EET2_T4__param_1,
	.param .u64 _ZN3cub18CUB_300001_SM_10006detail6reduce18DeviceReduceKernelINS2_10policy_hubIN4cuda3std3__45tupleIJblEEEyN6thrust24THRUST_300001_SM_1000_NS8cuda_cub9__find_if7functorIS9_EEE10Policy1000ENSB_12zip_iteratorINS8_IJNSD_26transform_input_iterator_tIbNSB_6detail15normal_iteratorINSB_10device_ptrIcEEEENSK_10functional5actorINSP_9compositeIJNSP_16operator_adaptorINS7_8equal_toIvEEEENSQ_INSP_8argumentILj0EEEEENSQ_INSP_5valueINSB_16device_referenceIcEEEEEEEEEEEEENSB_17counting_iteratorIlNSB_11use_defaultES18_S18_EEEEEEEySF_S9_NS7_10__identityEEEvT0_PT3_T1_NS0_13GridEvenShareIS1G_EET2_T4__param_2,
	.param .align 8 .b8 _ZN3cub18CUB_300001_SM_10006detail6reduce18DeviceReduceKernelINS2_10policy_hubIN4cuda3std3__45tupleIJblEEEyN6thrust24THRUST_300001_SM_1000_NS8cuda_cub9__find_if7functorIS9_EEE10Policy1000ENSB_12zip_iteratorINS8_IJNSD_26transform_input_iterator_tIbNSB_6detail15normal_iteratorINSB_10device_ptrIcEEEENSK_10functional5actorINSP_9compositeIJNSP_16operator_adaptorINS7_8equal_toIvEEEENSQ_INSP_8argumentILj0EEEEENSQ_INSP_5valueINSB_16device_referenceIcEEEEEEEEEEEEENSB_17counting_iteratorIlNSB_11use_defaultES18_S18_EEEEEEEySF_S9_NS7_10__identityEEEvT0_PT3_T1_NS0_13GridEvenShareIS1G_EET2_T4__param_3[72],
	.param .align 1 .b8 _ZN3cub18CUB_300001_SM_10006detail6reduce18DeviceReduceKernelINS2_10policy_hubIN4cuda3std3__45tupleIJblEEEyN6thrust24THRUST_300001_SM_1000_NS8cuda_cub9__find_if7functorIS9_EEE10Policy1000ENSB_12zip_iteratorINS8_IJNSD_26transform_input_iterator_tIbNSB_6detail15normal_iteratorINSB_10device_ptrIcEEEENSK_10functional5actorINSP_9compositeIJNSP_16operator_adaptorINS7_8equal_toIvEEEENSQ_INSP_8argumentILj0EEEEENSQ_INSP_5valueINSB_16device_referenceIcEEEEEEEEEEEEENSB_17counting_iteratorIlNSB_11use_defaultES18_S18_EEEEEEEySF_S9_NS7_10__identityEEEvT0_PT3_T1_NS0_13GridEvenShareIS1G_EET2_T4__param_4[1],
	.param .align 1 .b8 _ZN3cub18CUB_300001_SM_10006detail6reduce18DeviceReduceKernelINS2_10policy_hubIN4cuda3std3__45tupleIJblEEEyN6thrust24THRUST_300001_SM_1000_NS8cuda_cub9__find_if7functorIS9_EEE10Policy1000ENSB_12zip_iteratorINS8_IJNSD_26transform_input_iterator_tIbNSB_6detail15normal_iteratorINSB_10device_ptrIcEEEENSK_10functional5actorINSP_9compositeIJNSP_16operator_adaptorINS7_8equal_toIvEEEENSQ_INSP_8argumentILj0EEEEENSQ_INSP_5valueINSB_16device_referenceIcEEEEEEEEEEEEENSB_17counting_iteratorIlNSB_11use_defaultES18_S18_EEEEEEEySF_S9_NS7_10__identityEEEvT0_PT3_T1_NS0_13GridEvenShareIS1G_EET2_T4__param_5[1]
)
.maxntid 256
{
	.reg .pred 	%p<325>;
	.reg .b16 	%rs<457>;
	.reg .b32 	%r<453>;
	.reg .b64 	%rd<454>;
	// demoted variable
	.shared .align 8 .b8 _ZZN3cub18CUB_300001_SM_10006detail6reduce18DeviceReduceKernelINS2_10policy_hubIN4cuda3std3__45tupleIJblEEEyN6thrust24THRUST_300001_SM_1000_NS8cuda_cub9__find_if7functorIS9_EEE10Policy1000ENSB_12zip_iteratorINS8_IJNSD_26transform_input_iterator_tIbNSB_6detail15normal_iteratorINSB_10device_ptrIcEEEENSK_10functional5actorINSP_9compositeIJNSP_16operator_adaptorINS7_8equal_toIvEEEENSQ_INSP_8argumentILj0EEEEENSQ_INSP_5valueINSB_16device_referenceIcEEEEEEEEEEEEENSB_17counting_iteratorIlNSB_11use_defaultES18_S18_EEEEEEEySF_S9_NS7_10__identityEEEvT0_PT3_T1_NS0_13GridEvenShareIS1G_EET2_T4_E12temp_storage[152];
	ld.param.u64 	%rd121, [_ZN3cub18CUB_300001_SM_10006detail6reduce18DeviceReduceKernelINS2_10policy_hubIN4cuda3std3__45tupleIJblEEEyN6thrust24THRUST_300001_SM_1000_NS8cuda_cub9__find_if7functorIS9_EEE10Policy1000ENSB_12zip_iteratorINS8_IJNSD_26transform_input_iterator_tIbNSB_6detail15normal_iteratorINSB_10device_ptrIcEEEENSK_10functional5actorINSP_9compositeIJNSP_16operator_adaptorINS7_8equal_toIvEEEENSQ_INSP_8argumentILj0EEEEENSQ_INSP_5valueINSB_16device_referenceIcEEEEEEEEEEEEENSB_17counting_iteratorIlNSB_11use_defaultES18_S18_EEEEEEEySF_S9_NS7_10__identityEEEvT0_PT3_T1_NS0_13GridEvenShareIS1G_EET2_T4__param_0+24];
	ld.param.u64 	%rd120, [_ZN3cub18CUB_300001_SM_10006detail6reduce18DeviceReduceKernelINS2_10policy_hubIN4cuda3std3__45tupleIJblEEEyN6thrust24THRUST_300001_SM_1000_NS8cuda_cub9__find_if7functorIS9_EEE10Policy1000ENSB_12zip_iteratorINS8_IJNSD_26transform_input_iterator_tIbNSB_6detail15normal_iteratorINSB_10device_ptrIcEEEENSK_10functional5actorINSP_9compositeIJNSP_16operator_adaptorINS7_8equal_toIvEEEENSQ_INSP_8argumentILj0EEEEENSQ_INSP_5valueINSB_16device_referenceIcEEEEEEEEEEEEENSB_17counting_iteratorIlNSB_11use_defaultES18_S18_EEEEEEEySF_S9_NS7_10__identityEEEvT0_PT3_T1_NS0_13GridEvenShareIS1G_EET2_T4__param_0+16];
	ld.param.u64 	%rd1, [_ZN3cub18CUB_300001_SM_10006detail6reduce18DeviceReduceKernelINS2_10policy_hubIN4cuda3std3__45tupleIJblEEEyN6thrust24THRUST_300001_SM_1000_NS8cuda_cub9__find_if7functorIS9_EEE10Policy1000ENSB_12zip_iteratorINS8_IJNSD_26transform_input_iterator_tIbNSB_6detail15normal_iteratorINSB_10device_ptrIcEEEENSK_10functional5actorINSP_9compositeIJNSP_16operator_adaptorINS7_8equal_toIvEEEENSQ_INSP_8argumentILj0EEEEENSQ_INSP_5valueINSB_16device_referenceIcEEEEEEEEEEEEENSB_17counting_iteratorIlNSB_11use_defaultES18_S18_EEEEEEEySF_S9_NS7_10__identityEEEvT0_PT3_T1_NS0_13GridEvenShareIS1G_EET2_T4__param_3+32];
	ld.param.u32 	%r1, [_ZN3cub18CUB_300001_SM_10006detail6reduce18DeviceReduceKernelINS2_10policy_hubIN4cuda3std3__45tupleIJblEEEyN6thrust24THRUST_300001_SM_1000_NS8cuda_cub9__find_if7functorIS9_EEE10Policy1000ENSB_12zip_iteratorINS8_IJNSD_26transform_input_iterator_tIbNSB_6detail15normal_iteratorINSB_10device_ptrIcEEEENSK_10functional5actorINSP_9compositeIJNSP_16operator_adaptorINS7_8equal_toIvEEEENSQ_INSP_8argumentILj0EEEEENSQ_INSP_5valueINSB_16device_referenceIcEEEEEEEEEEEEENSB_17counting_iteratorIlNSB_11use_defaultES18_S18_EEEEEEEySF_S9_NS7_10__identityEEEvT0_PT3_T1_NS0_13GridEvenShareIS1G_EET2_T4__param_3+40];
	ld.param.u64 	%rd119, [_ZN3cub18CUB_300001_SM_10006detail6reduce18DeviceReduceKernelINS2_10policy_hubIN4cuda3std3__45tupleIJblEEEyN6thrust24THRUST_300001_SM_1000_NS8cuda_cub9__find_if7functorIS9_EEE10Policy1000ENSB_12zip_iteratorINS8_IJNSD_26transform_input_iterator_tIbNSB_6detail15normal_iteratorINSB_10device_ptrIcEEEENSK_10functional5actorINSP_9compositeIJNSP_16operator_adaptorINS7_8equal_toIvEEEENSQ_INSP_8argumentILj0EEEEENSQ_INSP_5valueINSB_16device_referenceIcEEEEEEEEEEEEENSB_17counting_iteratorIlNSB_11use_defaultES18_S18_EEEEEEEySF_S9_NS7_10__identityEEEvT0_PT3_T1_NS0_13GridEvenShareIS1G_EET2_T4__param_0];
	cvta.to.global.u64 	%rd2, %rd119;
	mov.u32 	%r2, %ctaid.x;
	shl.b32 	%r47, %r1, 10;
	cvt.s64.s32 	%rd7, %r47;
	shl.b32 	%r48, %r2, 10;
	cvt.u64.u32 	%rd8, %r48;
	sub.s64 	%rd9, %rd1, %rd8;
	setp.gt.u64 	%p1, %rd9, 1023;
	@%p1 bra 	$L__BB8_78;
	cvt.u32.u64 	%r190, %rd8;
	cvt.u32.u64 	%r3, %rd1;
	sub.s32 	%r4, %r3, %r190;
	mov.u32 	%r5, %tid.x;
	setp.ge.s32 	%p148, %r5, %r4;
	mov.b16 	%rs426, 0;
	mov.b64 	%rd422, 0;
	mov.u32 	%r443, %r5;
	@%p148 bra 	$L__BB8_3;
	add.s32 	%r192, %r190, %r5;
	cvt.u64.u32 	%rd264, %r192;
	cvta.to.global.u64 	%rd265, %rd120;
	add.s64 	%rd266, %rd2, %rd264;
	add.s64 	%rd422, %rd121, %rd264;
	ld.global.u8 	%rs249, [%rd266];
	ld.global.u8 	%rs250, [%rd265];
	setp.eq.s16 	%p149, %rs249, %rs250;
	selp.u16 	%rs426, 1, 0, %p149;
	add.s32 	%r443, %r5, 256;
$L__BB8_3:
	setp.ge.s32 	%p150, %r443, %r4;
	@%p150 bra 	$L__BB8_16;
	cvta.to.global.u64 	%rd268, %rd120;
	ld.global.u8 	%rs3, [%rd268];
	not.b32 	%r194, %r443;
	add.s32 	%r8, %r194, %r3;
	sub.s32 	%r195, %r8, %r190;
	shr.u32 	%r196, %r195, 8;
	add.s32 	%r9, %r196, 1;
	and.b32  	%r10, %r9, 7;
	setp.lt.u32 	%p151, %r195, 1792;
	@%p151 bra 	$L__BB8_8;
	add.s32 	%r442, %r443, 1024;
	and.b32  	%r197, %r9, 33554424;
	neg.s32 	%r441, %r197;
$L__BB8_6:
	.pragma "nounroll";
	add.s32 	%r198, %r442, -1024;
	cvt.s64.s32 	%rd269, %r198;
	add.s64 	%rd270, %rd269, %rd8;
	add.s64 	%rd271, %rd2, %rd270;
	add.s64 	%rd272, %rd270, %rd121;
	ld.global.u8 	%rs252, [%rd271];
	setp.eq.s16 	%p152, %rs252, %rs3;
	selp.u16 	%rs254, 1, 0, %p152;
	and.b16  	%rs255, %rs426, 255;
	setp.ne.s16 	%p154, %rs255, 0;
	and.pred  	%p155, %p154, %p152;
	min.s64 	%rd273, %rd272, %rd422;
	setp.eq.s16 	%p156, %rs255, 0;
	selp.b64 	%rd274, %rd272, %rd422, %p156;
	selp.b16 	%rs256, %rs254, %rs426, %p156;
	selp.b64 	%rd275, %rd273, %rd274, %p155;
	selp.b16 	%rs257, 1, %rs256, %p155;
	and.b16  	%rs258, %rs257, 255;
	add.s32 	%r199, %r442, -768;
	cvt.s64.s32 	%rd276, %r199;
	add.s64 	%rd277, %rd276, %rd8;
	add.s64 	%rd278, %rd277, %rd121;
	ld.global.u8 	%rs259, [%rd271+256];
	setp.eq.s16 	%p157, %rs259, %rs3;
	selp.u16 	%rs260, 1, 0, %p157;
	setp.ne.s16 	%p159, %rs258, 0;
	and.pred  	%p160, %p159, %p157;
	min.s64 	%rd279, %rd278, %rd275;
	setp.eq.s16 	%p161, %rs258, 0;
	selp.b64 	%rd280, %rd278, %rd275, %p161;
	selp.b16 	%rs261, %rs260, %rs257, %p161;
	selp.b64 	%rd281, %rd279, %rd280, %p160;
	selp.b16 	%rs262, 1, %rs261, %p160;
	and.b16  	%rs263, %rs262, 255;
	add.s32 	%r200, %r442, -512;
	cvt.s64.s32 	%rd282, %r200;
	add.s64 	%rd283, %rd282, %rd8;
	add.s64 	%rd284, %rd283, %rd121;
	ld.global.u8 	%rs264, [%rd271+512];
	setp.eq.s16 	%p162, %rs264, %rs3;
	selp.u16 	%rs265, 1, 0, %p162;
	setp.ne.s16 	%p164, %rs263, 0;
	and.pred  	%p165, %p164, %p162;
	min.s64 	%rd285, %rd284, %rd281;
	setp.eq.s16 	%p166, %rs263, 0;
	selp.b64 	%rd286, %rd284, %rd281, %p166;
	selp.b16 	%rs266, %rs265, %rs262, %p166;
	selp.b64 	%rd287, %rd285, %rd286, %p165;
	selp.b16 	%rs267, 1, %rs266, %p165;
	and.b16  	%rs268, %rs267, 255;
	add.s32 	%r201, %r442, -256;
	cvt.s64.s32 	%rd288, %r201;
	add.s64 	%rd289, %rd288, %rd8;
	add.s64 	%rd290, %rd289, %rd121;
	ld.global.u8 	%rs269, [%rd271+768];
	setp.eq.s16 	%p167, %rs269, %rs3;
	selp.u16 	%rs270, 1, 0, %p167;
	setp.ne.s16 	%p169, %rs268, 0;
	and.pred  	%p170, %p169, %p167;
	min.s64 	%rd291, %rd290, %rd287;
	setp.eq.s16 	%p171, %rs268, 0;
	selp.b64 	%rd292, %rd290, %rd287, %p171;
	selp.b16 	%rs271, %rs270, %rs267, %p171;
	selp.b64 	%rd293, %rd291, %rd292, %p170;
	selp.b16 	%rs272, 1, %rs271, %p170;
	and.b16  	%rs273, %rs272, 255;
	add.s32 	%r202, %r442, 768;
	cvt.s64.s32 	%rd294, %r442;
	add.s64 	%rd295, %rd294, %rd8;
	add.s64 	%rd296, %rd295, %rd121;
	ld.global.u8 	%rs274, [%rd271+1024];
	setp.eq.s16 	%p172, %rs274, %rs3;
	selp.u16 	%rs275, 1, 0, %p172;
	setp.ne.s16 	%p174, %rs273, 0;
	and.pred  	%p175, %p174, %p172;
	min.s64 	%rd297, %rd296, %rd293;
	setp.eq.s16 	%p176, %rs273, 0;
	selp.b64 	%rd298, %rd296, %rd293, %p176;
	selp.b16 	%rs276, %rs275, %rs272, %p176;
	selp.b64 	%rd299, %rd297, %rd298, %p175;
	selp.b16 	%rs277, 1, %rs276, %p175;
	and.b16  	%rs278, %rs277, 255;
	add.s32 	%r203, %r442, 256;
	cvt.s64.s32 	%rd300, %r203;
	add.s64 	%rd301, %rd300, %rd8;
	add.s64 	%rd302, %rd301, %rd121;
	ld.global.u8 	%rs279, [%rd271+1280];
	setp.eq.s16 	%p177, %rs279, %rs3;
	selp.u16 	%rs280, 1, 0, %p177;
	setp.ne.s16 	%p179, %rs278, 0;
	and.pred  	%p180, %p179, %p177;
	min.s64 	%rd303, %rd302, %rd299;
	setp.eq.s16 	%p181, %rs278, 0;
	selp.b64 	%rd304, %rd302, %rd299, %p181;
	selp.b16 	%rs281, %rs280, %rs277, %p181;
	selp.b64 	%rd305, %rd303, %rd304, %p180;
	selp.b16 	%rs282, 1, %rs281, %p180;
	and.b16  	%rs283, %rs282, 255;
	add.s32 	%r204, %r442, 512;
	cvt.s64.s32 	%rd306, %r204;
	add.s64 	%rd307, %rd306, %rd8;
	add.s64 	%rd308, %rd307, %rd121;
	ld.global.u8 	%rs284, [%rd271+1536];
	setp.eq.s16 	%p182, %rs284, %rs3;
	selp.u16 	%rs285, 1, 0, %p182;
	setp.ne.s16 	%p184, %rs283, 0;
	and.pred  	%p185, %p184, %p182;
	min.s64 	%rd309, %rd308, %rd305;
	setp.eq.s16 	%p186, %rs283, 0;
	selp.b64 	%rd310, %rd308, %rd305, %p186;
	selp.b16 	%rs286, %rs285, %rs282, %p186;
	selp.b64 	%rd311, %rd309, %rd310, %p185;
	selp.b16 	%rs287, 1, %rs286, %p185;
	and.b16  	%rs288, %rs287, 255;
	cvt.s64.s32 	%rd312, %r202;
	add.s64 	%rd313, %rd312, %rd8;
	add.s64 	%rd314, %rd313, %rd121;
	ld.global.u8 	%rs289, [%rd271+1792];
	setp.eq.s16 	%p187, %rs289, %rs3;
	selp.u16 	%rs290, 1, 0, %p187;
	setp.ne.s16 	%p189, %rs288, 0;
	and.pred  	%p190, %p189, %p187;
	min.s64 	%rd315, %rd314, %rd311;
	setp.eq.s16 	%p191, %rs288, 0;
	selp.b64 	%rd316, %rd314, %rd311, %p191;
	selp.b16 	%rs291, %rs290, %rs287, %p191;
	selp.b64 	%rd422, %rd315, %rd316, %p190;
	selp.b16 	%rs426, 1, %rs291, %p190;
	add.s32 	%r442, %r442, 2048;
	add.s32 	%r441, %r441, 8;
	setp.ne.s32 	%p192, %r441, 0;
	@%p192 bra 	$L__BB8_6;
	add.s32 	%r443, %r442, -1024;
$L__BB8_8:
	setp.eq.s32 	%p193, %r10, 0;
	@%p193 bra 	$L__BB8_16;
	setp.lt.u32 	%p194, %r10, 4;
	@%p194 bra 	$L__BB8_11;
	cvt.s64.s32 	%rd318, %r443;
	add.s64 	%rd319, %rd318, %rd8;
	add.s64 	%rd320, %rd2, %rd319;
	add.s64 	%rd321, %rd319, %rd121;
	ld.global.u8 	%rs293, [%rd320];
	setp.eq.s16 	%p195, %rs293, %rs3;
	selp.u16 	%rs295, 1, 0, %p195;
	and.b16  	%rs296, %rs426, 255;
	setp.ne.s16 	%p197, %rs296, 0;
	and.pred  	%p198, %p197, %p195;
	min.s64 	%rd322, %rd321, %rd422;
	setp.eq.s16 	%p199, %rs296, 0;
	selp.b64 	%rd323, %rd321, %rd422, %p199;
	selp.b16 	%rs297, %rs295, %rs426, %p199;
	selp.b64 	%rd324, %rd322, %rd323, %p198;
	selp.b16 	%rs298, 1, %rs297, %p198;
	and.b16  	%rs299, %rs298, 255;
	add.s32 	%r205, %r443, 256;
	cvt.s64.s32 	%rd325, %r205;
	add.s64 	%rd326, %rd325, %rd8;
	add.s64 	%rd327, %rd326, %rd121;
	ld.global.u8 	%rs300, [%rd320+256];
	setp.eq.s16 	%p200, %rs300, %rs3;
	selp.u16 	%rs301, 1, 0, %p200;
	setp.ne.s16 	%p202, %rs299, 0;
	and.pred  	%p203, %p202, %p200;
	min.s64 	%rd328, %rd327, %rd324;
	setp.eq.s16 	%p204, %rs299, 0;
	selp.b64 	%rd329, %rd327, %rd324, %p204;
	selp.b16 	%rs302, %rs301, %rs298, %p204;
	selp.b64 	%rd330, %rd328, %rd329, %p203;
	selp.b16 	%rs303, 1, %rs302, %p203;
	and.b16  	%rs304, %rs303, 255;
	add.s32 	%r206, %r443, 512;
	cvt.s64.s32 	%rd331, %r206;
	add.s64 	%rd332, %rd331, %rd8;
	add.s64 	%rd333, %rd332, %rd121;
	ld.global.u8 	%rs305, [%rd320+512];
	setp.eq.s16 	%p205, %rs305, %rs3;
	selp.u16 	%rs306, 1, 0, %p205;
	setp.ne.s16 	%p207, %rs304, 0;
	and.pred  	%p208, %p207, %p205;
	min.s64 	%rd334, %rd333, %rd330;
	setp.eq.s16 	%p209, %rs304, 0;
	selp.b64 	%rd335, %rd333, %rd330, %p209;
	selp.b16 	%rs307, %rs306, %rs303, %p209;
	selp.b64 	%rd336, %rd334, %rd335, %p208;
	selp.b16 	%rs308, 1, %rs307, %p208;
	and.b16  	%rs309, %rs308, 255;
	add.s32 	%r207, %r443, 768;
	cvt.s64.s32 	%rd337, %r207;
	add.s64 	%rd338, %rd337, %rd8;
	add.s64 	%rd339, %rd338, %rd121;
	ld.global.u8 	%rs310, [%rd320+768];
	setp.eq.s16 	%p210, %rs310, %rs3;
	selp.u16 	%rs311, 1, 0, %p210;
	setp.ne.s16 	%p212, %rs309, 0;
	and.pred  	%p213, %p212, %p210;
	min.s64 	%rd340, %rd339, %rd336;
	setp.eq.s16 	%p214, %rs309, 0;
	selp.b64 	%rd341, %rd339, %rd336, %p214;
	selp.b16 	%rs312, %rs311, %rs308, %p214;
	selp.b64 	%rd422, %rd340, %rd341, %p213;
	selp.b16 	%rs426, 1, %rs312, %p213;
	add.s32 	%r443, %r443, 1024;
$L__BB8_11:
	and.b32  	%r208, %r9, 3;
	setp.eq.s32 	%p215, %r208, 0;
	@%p215 bra 	$L__BB8_16;
	setp.eq.s32 	%p216, %r208, 1;
	@%p216 bra 	$L__BB8_14;
	cvt.s64.s32 	%rd343, %r443;
	add.s64 	%rd344, %rd343, %rd8;
	add.s64 	%rd345, %rd2, %rd344;
	add.s64 	%rd346, %rd344, %rd121;
	ld.global.u8 	%rs314, [%rd345];
	setp.eq.s16 	%p217, %rs314, %rs3;
	selp.u16 	%rs316, 1, 0, %p217;
	and.b16  	%rs317, %rs426, 255;
	setp.ne.s16 	%p219, %rs317, 0;
	and.pred  	%p220, %p219, %p217;
	min.s64 	%rd347, %rd346, %rd422;
	setp.eq.s16 	%p221, %rs317, 0;
	selp.b64 	%rd348, %rd346, %rd422, %p221;
	selp.b16 	%rs318, %rs316, %rs426, %p221;
	selp.b64 	%rd349, %rd347, %rd348, %p220;
	selp.b16 	%rs319, 1, %rs318, %p220;
	and.b16  	%rs320, %rs319, 255;
	add.s32 	%r209, %r443, 256;
	cvt.s64.s32 	%rd350, %r209;
	add.s64 	%rd351, %rd350, %rd8;
	add.s64 	%rd352, %rd351, %rd121;
	ld.global.u8 	%rs321, [%rd345+256];
	setp.eq.s16 	%p222, %rs321, %rs3;
	selp.u16 	%rs322, 1, 0, %p222;
	setp.ne.s16 	%p224, %rs320, 0;
	and.pred  	%p225, %p224, %p222;
	min.s64 	%rd353, %rd352, %rd349;
	setp.eq.s16 	%p226, %rs320, 0;
	selp.b64 	%rd354, %rd352, %rd349, %p226;
	selp.b16 	%rs323, %rs322, %rs319, %p226;
	selp.b64 	%rd422, %rd353, %rd354, %p225;
	selp.b16 	%rs426, 1, %rs323, %p225;
	add.s32 	%r443, %r443, 512;
$L__BB8_14:
	and.b32  	%r210, %r8, 256;
	setp.ne.s32 	%p227, %r210, 0;
	@%p227 bra 	$L__BB8_16;
	cvt.s64.s32 	%rd355, %r443;
	add.s64 	%rd356, %rd355, %rd8;
	add.s64 	%rd357, %rd2, %rd356;
	add.s64 	%rd358, %rd356, %rd121;
	ld.global.u8 	%rs324, [%rd357];
	setp.eq.s16 	%p228, %rs324, %rs3;
	selp.u16 	%rs326, 1, 0, %p228;
	and.b16  	%rs327, %rs426, 255;
	setp.ne.s16 	%p230, %rs327, 0;
	and.pred  	%p231, %p230, %p228;
	min.s64 	%rd359, %rd358, %rd422;
	setp.eq.s16 	%p232, %rs327, 0;
	selp.b64 	%rd360, %rd358, %rd422, %p232;
	selp.b16 	%rs328, %rs326, %rs426, %p232;
	selp.b64 	%rd422, %rd359, %rd360, %p231;
	selp.b16 	%rs426, 1, %rs328, %p231;
$L__BB8_16:
	setp.lt.s32 	%p233, %r4, 256;
	@%p233 bra 	$L__BB8_41;
	// begin inline asm
	mov.u32 %r329, %laneid;
	// end inline asm
	cvt.u32.u16 	%r350, %rs426;
	and.b32  	%r331, %r350, 255;
	mov.b32 	%r347, 1;
	mov.b32 	%r348, 31;
	mov.b32 	%r349, -1;
	// begin inline asm
	shfl.sync.down.b32 %r330, %r331, %r347, %r348, %r349;
	// end inline asm
	// begin inline asm
	shfl.sync.down.b32 %r335, %r336, %r347, %r348, %r349;
	// end inline asm
	mov.b64 	{%r341, %r346}, %rd422;
	// begin inline asm
	shfl.sync.down.b32 %r340, %r341, %r347, %r348, %r349;
	// end inline asm
	// begin inline asm
	shfl.sync.down.b32 %r345, %r346, %r347, %r348, %r349;
	// end inline asm
	mov.b64 	%rd24, {%r340, %r345};
	cvt.u16.u32 	%rs16, %r330;
	setp.gt.s32 	%p283, %r329, 30;
	@%p283 bra 	$L__BB8_21;
	and.b16  	%rs370, %rs426, 255;
	setp.eq.s16 	%p284, %rs370, 0;
	and.b16  	%rs371, %rs16, 255;
	setp.eq.s16 	%p285, %rs371, 0;
	or.pred  	%p286, %p284, %p285;
	@%p286 bra 	$L__BB8_20;
	min.s64 	%rd422, %rd24, %rd422;
	mov.b16 	%rs426, 1;
	bra.uni 	$L__BB8_21;
$L__BB8_20:
	setp.eq.s16 	%p287, %rs370, 0;
	selp.b64 	%rd422, %rd24, %rd422, %p287;
	selp.b16 	%rs426, %rs16, %rs426, %p287;
$L__BB8_21:
	cvt.u32.u16 	%r371, %rs426;
	and.b32  	%r352, %r371, 255;
	mov.b32 	%r368, 2;
	mov.b32 	%r369, 31;
	mov.b32 	%r370, -1;
	// begin inline asm
	shfl.sync.down.b32 %r351, %r352, %r368, %r369, %r370;
	// end inline asm
	// begin inline asm
	shfl.sync.down.b32 %r356, %r357, %r368, %r369, %r370;
	// end inline asm
	mov.b64 	{%r362, %r367}, %rd422;
	// begin inline asm
	shfl.sync.down.b32 %r361, %r362, %r368, %r369, %r370;
	// end inline asm
	// begin inline asm
	shfl.sync.down.b32 %r366, %r367, %r368, %r369, %r370;
	// end inline asm
	mov.b64 	%rd28, {%r361, %r366};
	cvt.u16.u32 	%rs19, %r351;
	setp.gt.s32 	%p288, %r329, 29;
	@%p288 bra 	$L__BB8_25;
	and.b16  	%rs374, %rs426, 255;
	setp.eq.s16 	%p289, %rs374, 0;
	and.b16  	%rs375, %rs19, 255;
	setp.eq.s16 	%p290, %rs375, 0;
	or.pred  	%p291, %p289, %p290;
	@%p291 bra 	$L__BB8_24;
	min.s64 	%rd422, %rd28, %rd422;
	mov.b16 	%rs426, 1;
	bra.uni 	$L__BB8_25;
$L__BB8_24:
	setp.eq.s16 	%p292, %rs374, 0;
	selp.b64 	%rd422, %rd28, %rd422, %p292;
	selp.b16 	%rs426, %rs19, %rs426, %p292;
$L__BB8_25:
	cvt.u32.u16 	%r392, %rs426;
	and.b32  	%r373, %r392, 255;
	mov.b32 	%r389, 4;
	mov.b32 	%r390, 31;
	mov.b32 	%r391, -1;
	// begin inline asm
	shfl.sync.down.b32 %r372, %r373, %r389, %r390, %r391;
	// end inline asm
	// begin inline asm
	shfl.sync.down.b32 %r377, %r378, %r389, %r390, %r391;
	// end inline asm
	mov.b64 	{%r383, %r388}, %rd422;
	// begin inline asm
	shfl.sync.down.b32 %r382, %r383, %r389, %r390, %r391;
	// end inline asm
	// begin inline asm
	shfl.sync.down.b32 %r387, %r388, %r389, %r390, %r391;
	// end inline asm
	mov.b64 	%rd32, {%r382, %r387};
	cvt.u16.u32 	%rs22, %r372;
	setp.gt.s32 	%p293, %r329, 27;
	@%p293 bra 	$L__BB8_29;
	and.b16  	%rs378, %rs426, 255;
	setp.eq.s16 	%p294, %rs378, 0;
	and.b16  	%rs379, %rs22, 255;
	setp.eq.s16 	%p295, %rs379, 0;
	or.pred  	%p296, %p294, %p295;
	@%p296 bra 	$L__BB8_28;
	min.s64 	%rd422, %rd32, %rd422;
	mov.b16 	%rs426, 1;
	bra.uni 	$L__BB8_29;
$L__BB8_28:
	setp.eq.s16 	%p297, %rs378, 0;
	selp.b64 	%rd422, %rd32, %rd422, %p297;
	selp.b16 	%rs426, %rs22, %rs426, %p297;
$L__BB8_29:
	cvt.u32.u16 	%r413, %rs426;
	and.b32  	%r394, %r413, 255;
	mov.b32 	%r410, 8;
	mov.b32 	%r411, 31;
	mov.b32 	%r412, -1;
	// begin inline asm
	shfl.sync.down.b32 %r393, %r394, %r410, %r411, %r412;
	// end inline asm
	// begin inline asm
	shfl.sync.down.b32 %r398, %r399, %r410, %r411, %r412;
	// end inline asm
	mov.b64 	{%r404, %r409}, %rd422;
	// begin inline asm
	shfl.sync.down.b32 %r403, %r404, %r410, %r411, %r412;
	// end inline asm
	// begin inline asm
	shfl.sync.down.b32 %r408, %r409, %r410, %r411, %r412;
	// end inline asm
	mov.b64 	%rd36, {%r403, %r408};
	cvt.u16.u32 	%rs25, %r393;
	setp.gt.s32 	%p298, %r329, 23;
	@%p298 bra 	$L__BB8_33;
	and.b16  	%rs382, %rs426, 255;
	setp.eq.s16 	%p299, %rs382, 0;
	and.b16  	%rs383, %rs25, 255;
	setp.eq.s16 	%p300, %rs383, 0;
	or.pred  	%p301, %p299, %p300;
	@%p301 bra 	$L__BB8_32;
	min.s64 	%rd422, %rd36, %rd422;
	mov.b16 	%rs426, 1;
	bra.uni 	$L__BB8_33;
$L__BB8_32:
	setp.eq.s16 	%p302, %rs382, 0;
	selp.b64 	%rd422, %rd36, %rd422, %p302;
	selp.b16 	%rs426, %rs25, %rs426, %p302;
$L__BB8_33:
	cvt.u32.u16 	%r434, %rs426;
	and.b32  	%r415, %r434, 255;
	mov.b32 	%r431, 16;
	mov.b32 	%r432, 31;
	mov.b32 	%r433, -1;
	// begin inline asm
	shfl.sync.down.b32 %r414, %r415, %r431, %r432, %r433;
	// end inline asm
	// begin inline asm
	shfl.sync.down.b32 %r419, %r420, %r431, %r432, %r433;
	// end inline asm
	mov.b64 	{%r425, %r430}, %rd422;
	// begin inline asm
	shfl.sync.down.b32 %r424, %r425, %r431, %r432, %r433;
	// end inline asm
	// begin inline asm
	shfl.sync.down.b32 %r429, %r430, %r431, %r432, %r433;
	// end inline asm
	mov.b64 	%rd40, {%r424, %r429};
	cvt.u16.u32 	%rs28, %r414;
	setp.gt.s32 	%p303, %r329, 15;
	@%p303 bra 	$L__BB8_37;
	and.b16  	%rs386, %rs426, 255;
	setp.eq.s16 	%p304, %rs386, 0;
	and.b16  	%rs387, %rs28, 255;
	setp.eq.s16 	%p305, %rs387, 0;
	or.pred  	%p306, %p304, %p305;
	@%p306 bra 	$L__BB8_36;
	min.s64 	%rd422, %rd40, %rd422;
	mov.b16 	%rs426, 1;
	bra.uni 	$L__BB8_37;
$L__BB8_36:
	setp.eq.s16 	%p307, %rs386, 0;
	selp.b64 	%rd422, %rd40, %rd422, %p307;
	selp.b16 	%rs426, %rs28, %rs426, %p307;
$L__BB8_37:
	setp.ne.s32 	%p308, %r329, 0;
	@%p308 bra 	$L__BB8_39;
	shr.u32 	%r435, %r5, 1;
	and.b32  	%r436, %r435, 496;
	mov.u32 	%r437, _ZZN3cub18CUB_300001_SM_10006detail6reduce18DeviceReduceKernelINS2_10policy_hubIN4cuda3std3__45tupleIJblEEEyN6thrust24THRUST_300001_SM_1000_NS8cuda_cub9__find_if7functorIS9_EEE10Policy1000ENSB_12zip_iteratorINS8_IJNSD_26transform_input_iterator_tIbNSB_6detail15normal_iteratorINSB_10device_ptrIcEEEENSK_10functional5actorINSP_9compositeIJNSP_16operator_adaptorINS7_8equal_toIvEEEENSQ_INSP_8argumentILj0EEEEENSQ_INSP_5valueINSB_16device_referenceIcEEEEEEEEEEEEENSB_17counting_iteratorIlNSB_11use_defaultES18_S18_EEEEEEEySF_S9_NS7_10__identityEEEvT0_PT3_T1_NS0_13GridEvenShareIS1G_EET2_T4_E12temp_storage;
	add.s32 	%r438, %r437, %r436;
	st.shared.u8 	[%r438+8], %rs426;
	st.shared.u64 	[%r438+16], %rd422;
$L__BB8_39:
	bar.sync 	0;
	setp.ne.s32 	%p309, %r5, 0;
	@%p309 bra 	$L__BB8_118;
	ld.shared.u8 	%rs390, [_ZZN3cub18CUB_300001_SM_10006detail6reduce18DeviceReduceKernelINS2_10policy_hubIN4cuda3std3__45tupleIJblEEEyN6thrust24THRUST_300001_SM_1000_NS8cuda_cub9__find_if7functorIS9_EEE10Policy1000ENSB_12zip_iteratorINS8_IJNSD_26transform_input_iterator_tIbNSB_6detail15normal_iteratorINSB_10device_ptrIcEEEENSK_10functional5actorINSP_9compositeIJNSP_16operator_adaptorINS7_8equal_toIvEEEENSQ_INSP_8argumentILj0EEEEENSQ_INSP_5valueINSB_16device_referenceIcEEEEEEEEEEEEENSB_17counting_iteratorIlNSB_11use_defaultES18_S18_EEEEEEEySF_S9_NS7_10__identityEEEvT0_PT3_T1_NS0_13GridEvenShareIS1G_EET2_T4_E12temp_storage+24];
	ld.shared.u64 	%rd382, [_ZZN3cub18CUB_300001_SM_10006detail6reduce18DeviceReduceKernelINS2_10policy_hubIN4cuda3std3__45tupleIJblEEEyN6thrust24THRUST_300001_SM_1000_NS8cuda_cub9__find_if7functorIS9_EEE10Policy1000ENSB_12zip_iteratorINS8_IJNSD_26transform_input_iterator_tIbNSB_6detail15normal_iteratorINSB_10device_ptrIcEEEENSK_10functional5actorINSP_9compositeIJNSP_16operator_adaptorINS7_8equal_toIvEEEENSQ_INSP_8argumentILj0EEEEENSQ_INSP_5valueINSB_16device_referenceIcEEEEEEEEEEEEENSB_17counting_iteratorIlNSB_11use_defaultES18_S18_EEEEEEEySF_S9_NS7_10__identityEEEvT0_PT3_T1_NS0_13GridEvenShareIS1G_EET2_T4_E12temp_storage+32];
	and.b16  	%rs391, %rs426, 255;
	setp.eq.s16 	%p310, %rs391, 0;
	setp.eq.s16 	%p311, %rs390, 0;
	min.s64 	%rd383, %rd382, %rd422;
	selp.b16 	%rs392, %rs426, 1, %p311;
	selp.b16 	%rs393, %rs390, %rs392, %p310;
	and.b16  	%rs394, %rs393, 255;
	selp.b64 	%rd384, %rd422, %rd383, %p311;
	selp.b64 	%rd385, %rd382, %rd384, %p310;
	ld.shared.u8 	%rs395, [_ZZN3cub18CUB_300001_SM_10006detail6reduce18DeviceReduceKernelINS2_10policy_hubIN4cuda3std3__45tupleIJblEEEyN6thrust24THRUST_300001_SM_1000_NS8cuda_cub9__find_if7functorIS9_EEE10Policy1000ENSB_12zip_iteratorINS8_IJNSD_26transform_input_iterator_tIbNSB_6detail15normal_iteratorINSB_10device_ptrIcEEEENSK_10functional5actorINSP_9compositeIJNSP_16operator_adaptorINS7_8equal_toIvEEEENSQ_INSP_8argumentILj0EEEEENSQ_INSP_5valueINSB_16device_referenceIcEEEEEEEEEEEEENSB_17counting_iteratorIlNSB_11use_defaultES18_S18_EEEEEEEySF_S9_NS7_10__identityEEEvT0_PT3_T1_NS0_13GridEvenShareIS1G_EET2_T4_E12temp_storage+40];
	ld.shared.u64 	%rd386, [_ZZN3cub18CUB_300001_SM_10006detail6reduce18DeviceReduceKernelINS2_10policy_hubIN4cuda3std3__45tupleIJblEEEyN6thrust24THRUST_300001_SM_1000_NS8cuda_cub9__find_if7functorIS9_EEE10Policy1000ENSB_12zip_iteratorINS8_IJNSD_26transform_input_iterator_tIbNSB_6detail15normal_iteratorINSB_10device_ptrIcEEEENSK_10functional5actorINSP_9compositeIJNSP_16operator_adaptorINS7_8equal_toIvEEEENSQ_INSP_8argumentILj0EEEEENSQ_INSP_5valueINSB_16device_referenceIcEEEEEEEEEEEEENSB_17counting_iteratorIlNSB_11use_defaultES18_S18_EEEEEEEySF_S9_NS7_10__identityEEEvT0_PT3_T1_NS0_13GridEvenShareIS1G_EET2_T4_E12temp_storage+48];
	setp.eq.s16 	%p312, %rs394, 0;
	setp.eq.s16 	%p313, %rs395, 0;
	min.s64 	%rd387, %rd386, %rd385;
	selp.b16 	%rs396, %rs393, 1, %p313;
	selp.b16 	%rs397, %rs395, %rs396, %p312;
	and.b16  	%rs398, %rs397, 255;
	selp.b64 	%rd388, %rd385, %rd387, %p313;
	selp.b64 	%rd389, %rd386, %rd388, %p312;
	ld.shared.u8 	%rs399, [_ZZN3cub18CUB_300001_SM_10006detail6reduce18DeviceReduceKernelINS2_10policy_hubIN4cuda3std3__45tupleIJblEEEyN6thrust24THRUST_300001_SM_1000_NS8cuda_cub9__find_if7functorIS9_EEE10Policy1000ENSB_12zip_iteratorINS8_IJNSD_26transform_input_iterator_tIbNSB_6detail15normal_iteratorINSB_10device_ptrIcEEEENSK_10functional5actorINSP_9compositeIJNSP_16operator_adaptorINS7_8equal_toIvEEEENSQ_INSP_8argumentILj0EEEEENSQ_INSP_5valueINSB_16device_referenceIcEEEEEEEEEEEEENSB_17counting_iteratorIlNSB_11use_defaultES18_S18_EEEEEEEySF_S9_NS7_10__identityEEEvT0_PT3_T1_NS0_13GridEvenShareIS1G_EET2_T4_E12temp_storage+56];
	ld.shared.u64 	%rd390, [_ZZN3cub18CUB_300001_SM_10006detail6reduce18DeviceReduceKernelINS2_10policy_hubIN4cuda3std3__45tupleIJblEEEyN6thrust24THRUST_300001_SM_1000_NS8cuda_cub9__find_if7functorIS9_EEE10Policy1000ENSB_12zip_iteratorINS8_IJNSD_26transform_input_iterator_tIbNSB_6detail15normal_iteratorINSB_10device_ptrIcEEEENSK_10functional5actorINSP_9compositeIJNSP_16operator_adaptorINS7_8equal_toIvEEEENSQ_INSP_8argumentILj0EEEEENSQ_INSP_5valueINSB_16device_referenceIcEEEEEEEEEEEEENSB_17counting_iteratorIlNSB_11use_defaultES18_S18_EEEEEEEySF_S9_NS7_10__identityEEEvT0_PT3_T1_NS0_13GridEvenShareIS1G_EET2_T4_E12temp_storage+64];
	setp.eq.s16 	%p314, %rs398, 0;
	setp.eq.s16 	%p315, %rs399, 0;
	min.s64 	%rd391, %rd390, %rd389;
	selp.b16 	%rs400, %rs397, 1, %p315;
	selp.b16 	%rs401, %rs399, %rs400, %p314;
	and.b16  	%rs402, %rs401, 255;
	selp.b64 	%rd392, %rd389, %rd391, %p315;
	selp.b64 	%rd393, %rd390, %rd392, %p314;
	ld.shared.u8 	%rs403, [_ZZN3cub18CUB_300001_SM_10006detail6reduce18DeviceReduceKernelINS2_10policy_hubIN4cuda3std3__45tupleIJblEEEyN6thrust24THRUST_300001_SM_1000_NS8cuda_cub9__find_if7functorIS9_EEE10Policy1000ENSB_12zip_iteratorINS8_IJNSD_26transform_input_iterator_tIbNSB_6detail15normal_iteratorINSB_10device_ptrIcEEEENSK_10functional5actorINSP_9compositeIJNSP_16operator_adaptorINS7_8equal_toIvEEEENSQ_INSP_8argumentILj0EEEEENSQ_INSP_5valueINSB_16device_referenceIcEEEEEEEEEEEEENSB_17counting_iteratorIlNSB_11use_defaultES18_S18_EEEEEEEySF_S9_NS7_10__identityEEEvT0_PT3_T1_NS0_13GridEvenShareIS1G_EET2_T4_E12temp_storage+72];
	ld.shared.u64 	%rd394, [_ZZN3cub18CUB_300001_SM_10006detail6reduce18DeviceReduceKernelINS2_10policy_hubIN4cuda3std3__45tupleIJblEEEyN6thrust24THRUST_300001_SM_1000_NS8cuda_cub9__find_if7functorIS9_EEE10Policy1000ENSB_12zip_iteratorINS8_IJNSD_26transform_input_iterator_tIbNSB_6detail15normal_iteratorINSB_10device_ptrIcEEEENSK_10functional5actorINSP_9compositeIJNSP_16operator_adaptorINS7_8equal_toIvEEEENSQ_INSP_8argumentILj0EEEEENSQ_INSP_5valueINSB_16device_referenceIcEEEEEEEEEEEEENSB_17counting_iteratorIlNSB_11use_defaultES18_S18_EEEEEEEySF_S9_NS7_10__identityEEEvT0_PT3_T1_NS0_13GridEvenShareIS1G_EET2_T4_E12temp_storage+80];
	setp.eq.s16 	%p316, %rs402, 0;
	setp.eq.s16 	%p317, %rs403, 0;
	min.s64 	%rd395, %rd394, %rd393;
	selp.b16 	%rs404, %rs401, 1, %p317;
	selp.b16 	%rs405, %rs403, %rs404, %p316;
	and.b16  	%rs406, %rs405, 255;
	selp.b64 	%rd396, %rd393, %rd395, %p317;
	selp.b64 	%rd397, %rd394, %rd396, %p316;
	ld.shared.u8 	%rs407, [_ZZN3cub18CUB_300001_SM_10006detail6reduce18DeviceReduceKernelINS2_10policy_hubIN4cuda3std3__45tupleIJblEEEyN6thrust24THRUST_300001_SM_1000_NS8cuda_cub9__find_if7functorIS9_EEE10Policy1000ENSB_12zip_iteratorINS8_IJNSD_26transform_input_iterator_tIbNSB_6detail15normal_iteratorINSB_10device_ptrIcEEEENSK_10functional5actorINSP_9compositeIJNSP_16operator_adaptorINS7_8equal_toIvEEEENSQ_INSP_8argumentILj0EEEEENSQ_INSP_5valueINSB_16device_referenceIcEEEEEEEEEEEEENSB_17counting_iteratorIlNSB_11use_defaultES18_S18_EEEEEEEySF_S9_NS7_10__identityEEEvT0_PT3_T1_NS0_13GridEvenShareIS1G_EET2_T4_E12temp_storage+88];
	ld.shared.u64 	%rd398, [_ZZN3cub18CUB_300001_SM_10006detail6reduce18DeviceReduceKernelINS2_10policy_hubIN4cuda3std3__45tupleIJblEEEyN6thrust24THRUST_300001_SM_1000_NS8cuda_cub9__find_if7functorIS9_EEE10Policy1000ENSB_12zip_iteratorINS8_IJNSD_26transform_input_iterator_tIbNSB_6detail15normal_iteratorINSB_10device_ptrIcEEEENSK_10functional5actorINSP_9compositeIJNSP_16operator_adaptorINS7_8equal_toIvEEEENSQ_INSP_8argumentILj0EEEEENSQ_INSP_5valueINSB_16device_referenceIcEEEEEEEEEEEEENSB_17counting_iteratorIlNSB_11use_defaultES18_S18_EEEEEEEySF_S9_NS7_10__identityEEEvT0_PT3_T1_NS0_13GridEvenShareIS1G_EET2_T4_E12temp_storage+96];
	setp.eq.s16 	%p318, %rs406, 0;
	setp.eq.s16 	%p319, %rs407, 0;
	min.s64 	%rd399, %rd398, %rd397;
	selp.b16 	%rs408, %rs405, 1, %p319;
	selp.b16 	%rs409, %rs407, %rs408, %p318;
	and.b16  	%rs410, %rs409, 255;
	selp.b64 	%rd400, %rd397, %rd399, %p319;
	selp.b64 	%rd401, %rd398, %rd400, %p318;
	ld.shared.u8 	%rs411, [_ZZN3cub18CUB_300001_SM_10006detail6reduce18DeviceReduceKernelINS2_10policy_hubIN4cuda3std3__45tupleIJblEEEyN6thrust24THRUST_300001_SM_1000_NS8cuda_cub9__find_if7functorIS9_EEE10Policy1000ENSB_12zip_iteratorINS8_IJNSD_26transform_input_iterator_tIbNSB_6detail15normal_iteratorINSB_10device_ptrIcEEEENSK_10functional5actorINSP_9compositeIJNSP_16operator_adaptorINS7_8equal_toIvEEEENSQ_INSP_8argumentILj0EEEEENSQ_INSP_5valueINSB_16device_referenceIcEEEEEEEEEEEEENSB_17counting_iteratorIlNSB_11use_defaultES18_S18_EEEEEEEySF_S9_NS7_10__identityEEEvT0_PT3_T1_NS0_13GridEvenShareIS1G_EET2_T4_E12temp_storage+104];
	ld.shared.u64 	%rd402, [_ZZN3cub18CUB_300001_SM_10006detail6reduce18DeviceReduceKernelINS2_10policy_hubIN4cuda3std3__45tupleIJblEEEyN6thrust24THRUST_300001_SM_1000_NS8cuda_cub9__find_if7functorIS9_EEE10Policy1000ENSB_12zip_iteratorINS8_IJNSD_26transform_input_iterator_tIbNSB_6detail15normal_iteratorINSB_10device_ptrIcEEEENSK_10functional5actorINSP_9compositeIJNSP_16operator_adaptorINS7_8equal_toIvEEEENSQ_INSP_8argumentILj0EEEEENSQ_INSP_5valueINSB_16device_referenceIcEEEEEEEEEEEEENSB_17counting_iteratorIlNSB_11use_defaultES18_S18_EEEEEEEySF_S9_NS7_10__identityEEEvT0_PT3_T1_NS0_13GridEvenShareIS1G_EET2_T4_E12temp_storage+112];
	setp.eq.s16 	%p320, %rs410, 0;
	setp.eq.s16 	%p321, %rs411, 0;
	min.s64 	%rd403, %rd402, %rd401;
	selp.b16 	%rs412, %rs409, 1, %p321;
	selp.b16 	%rs413, %rs411, %rs412, %p320;
	and.b16  	%rs414, %rs413, 255;
	selp.b64 	%rd404, %rd401, %rd403, %p321;
	selp.b64 	%rd405, %rd402, %rd404, %p320;
	ld.shared.u8 	%rs415, [_ZZN3cub18CUB_300001_SM_10006detail6reduce18DeviceReduceKernelINS2_10policy_hubIN4cuda3std3__45tupleIJblEEEyN6thrust24THRUST_300001_SM_1000_NS8cuda_cub9__find_if7functorIS9_EEE10Policy1000ENSB_12zip_iteratorINS8_IJNSD_26transform_input_iterator_tIbNSB_6detail15normal_iteratorINSB_10device_ptrIcEEEENSK_10functional5actorINSP_9compositeIJNSP_16operator_adaptorINS7_8equal_toIvEEEENSQ_INSP_8argumentILj0EEEEENSQ_INSP_5valueINSB_16device_referenceIcEEEEEEEEEEEEENSB_17counting_iteratorIlNSB_11use_defaultES18_S18_EEEEEEEySF_S9_NS7_10__identityEEEvT0_PT3_T1_NS0_13GridEvenShareIS1G_EET2_T4_E12temp_storage+120];
	ld.shared.u64 	%rd406, [_ZZN3cub18CUB_300001_SM_10006detail6reduce18DeviceReduceKernelINS2_10policy_hubIN4cuda3std3__45tupleIJblEEEyN6thrust24THRUST_300001_SM_1000_NS8cuda_cub9__find_if7functorIS9_EEE10Policy1000ENSB_12zip_iteratorINS8_IJNSD_26transform_input_iterator_tIbNSB_6detail15normal_iteratorINSB_10device_ptrIcEEEENSK_10functional5actorINSP_9compositeIJNSP_16operator_adaptorINS7_8equal_toIvEEEENSQ_INSP_8argumentILj0EEEEENSQ_INSP_5valueINSB_16device_referenceIcEEEEEEEEEEEEENSB_17counting_iteratorIlNSB_11use_defaultES18_S18_EEEEEEEySF_S9_NS7_10__identityEEEvT0_PT3_T1_NS0_13GridEvenShareIS1G_EET2_T4_E12temp_storage+128];
	setp.eq.s16 	%p322, %rs414, 0;
	setp.eq.s16 	%p323, %rs415, 0;
	min.s64 	%rd407, %rd406, %rd405;
	selp.b16 	%rs416, %rs413, 1, %p323;
	selp.b16 	%rs426, %rs415, %rs416, %p322;
	selp.b64 	%rd408, %rd405, %rd407, %p323;
	selp.b64 	%rd422, %rd406, %rd408, %p322;
	bra.uni 	$L__BB8_118;
$L__BB8_41:
	// begin inline asm
	mov.u32 %r211, %laneid;
	// end inline asm
	and.b32  	%r232, %r5, 992;
	add.s32 	%r233, %r232, 32;
	setp.gt.s32 	%p234, %r233, %r4;
	not.b32 	%r234, %r232;
	add.s32 	%r235, %r4, %r234;
	selp.b32 	%r230, %r235, 31, %p234;
	cvt.u32.u16 	%r236, %rs426;
	and.b32  	%r213, %r236, 255;
	mov.b32 	%r229, 1;
	mov.b32 	%r231, -1;
	// begin inline asm
	shfl.sync.down.b32 %r212, %r213, %r229, %r230, %r231;
	// end inline asm
	// begin inline asm
	shfl.sync.down.b32 %r217, %r218, %r229, %r230, %r231;
	// end inline asm
	mov.b64 	{%r223, %r228}, %rd422;
	// begin inline asm
	shfl.sync.down.b32 %r222, %r223, %r229, %r230, %r231;
	// end inline asm
	// begin inline asm
	shfl.sync.down.b32 %r227, %r228, %r229, %r230, %r231;
	// end inline asm
	mov.b64 	%rd45, {%r222, %r227};
	cvt.u16.u32 	%rs32, %r212;
	setp.ge.s32 	%p235, %r211, %r230;
	@%p235 bra 	$L__BB8_45;
	and.b16  	%rs329, %rs426, 255;
	setp.eq.s16 	%p236, %rs329, 0;
	and.b16  	%rs330, %rs32, 255;
	setp.eq.s16 	%p237, %rs330, 0;
	or.pred  	%p238, %p236, %p237;
	@%p238 bra 	$L__BB8_44;
	min.s64 	%rd422, %rd45, %rd422;
	mov.b16 	%rs426, 1;
	bra.uni 	$L__BB8_45;
$L__BB8_44:
	setp.eq.s16 	%p239, %rs329, 0;
	selp.b16 	%rs426, %rs32, %rs426, %p239;
	selp.b64 	%rd422, %rd45, %rd422, %p239;
$L__BB8_45:
	cvt.u32.u16 	%r257, %rs426;
	and.b32  	%r238, %r257, 255;
	mov.b32 	%r254, 2;
	mov.b32 	%r256, -1;
	// begin inline asm
	shfl.sync.down.b32 %r237, %r238, %r254, %r230, %r256;
	// end inline asm
	// begin inline asm
	shfl.sync.down.b32 %r242, %r243, %r254, %r230, %r256;
	// end inline asm
	mov.b64 	{%r248, %r253}, %rd422;
	// begin inline asm
	shfl.sync.down.b32 %r247, %r248, %r254, %r230, %r256;
	// end inline asm
	// begin inline asm
	shfl.sync.down.b32 %r252, %r253, %r254, %r230, %r256;
	// end inline asm
	mov.b64 	%rd49, {%r247, %r252};
	cvt.u16.u32 	%rs35, %r237;
	add.s32 	%r258, %r211, 2;
	setp.gt.s32 	%p240, %r258, %r230;
	@%p240 bra 	$L__BB8_49;
	and.b16  	%rs333, %rs426, 255;
	setp.eq.s16 	%p241, %rs333, 0;
	and.b16  	%rs334, %rs35, 255;
	setp.eq.s16 	%p242, %rs334, 0;
	or.pred  	%p243, %p241, %p242;
	@%p243 bra 	$L__BB8_48;
	min.s64 	%rd422, %rd49, %rd422;
	mov.b16 	%rs426, 1;
	bra.uni 	$L__BB8_49;
$L__BB8_48:
	setp.eq.s16 	%p244, %rs333, 0;
	selp.b16 	%rs426, %rs35, %rs426, %p244;
	selp.b64 	%rd422, %rd49, %rd422, %p244;
$L__BB8_49:
	cvt.u32.u16 	%r279, %rs426;
	and.b32  	%r260, %r279, 255;
	mov.b32 	%r276, 4;
	mov.b32 	%r278, -1;
	// begin inline asm
	shfl.sync.down.b32 %r259, %r260, %r276, %r230, %r278;
	// end inline asm
	// begin inline asm
	shfl.sync.down.b32 %r264, %r265, %r276, %r230, %r278;
	// end inline asm
	mov.b64 	{%r270, %r275}, %rd422;
	// begin inline asm
	shfl.sync.down.b32 %r269, %r270, %r276, %r230, %r278;
	// end inline asm
	// begin inline asm
	shfl.sync.down.b32 %r274, %r275, %r276, %r230, %r278;
	// end inline asm
	mov.b64 	%rd53, {%r269, %r274};
	cvt.u16.u32 	%rs38, %r259;
	add.s32 	%r280, %r211, 4;
	setp.gt.s32 	%p245, %r280, %r230;
	@%p245 bra 	$L__BB8_53;
	and.b16  	%rs337, %rs426, 255;
	setp.eq.s16 	%p246, %rs337, 0;
	and.b16  	%rs338, %rs38, 255;
	setp.eq.s16 	%p247, %rs338, 0;
	or.pred  	%p248, %p246, %p247;
	@%p248 bra 	$L__BB8_52;
	min.s64 	%rd422, %rd53, %rd422;
	mov.b16 	%rs426, 1;
	bra.uni 	$L__BB8_53;
$L__BB8_52:
	setp.eq.s16 	%p249, %rs337, 0;
	selp.b16 	%rs426, %rs38, %rs426, %p249;
	selp.b64 	%rd422, %rd53, %rd422, %p249;
$L__BB8_53:
	cvt.u32.u16 	%r301, %rs426;
	and.b32  	%r282, %r301, 255;
	mov.b32 	%r298, 8;
	mov.b32 	%r300, -1;
	// begin inline asm
	shfl.sync.down.b32 %r281, %r282, %r298, %r230, %r300;
	// end inline asm
	// begin inline asm
	shfl.sync.down.b32 %r286, %r287, %r298, %r230, %r300;
	// end inline asm
	mov.b64 	{%r292, %r297}, %rd422;
	// begin inline asm
	shfl.sync.down.b32 %r291, %r292, %r298, %r230, %r300;
	// end inline asm
	// begin inline asm
	shfl.sync.down.b32 %r296, %r297, %r298, %r230, %r300;
	// end inline asm
	mov.b64 	%rd57, {%r291, %r296};
	cvt.u16.u32 	%rs41, %r281;
	add.s32 	%r302, %r211, 8;
	setp.gt.s32 	%p250, %r302, %r230;
	@%p250 bra 	$L__BB8_57;
	and.b16  	%rs341, %rs426, 255;
	setp.eq.s16 	%p251, %rs341, 0;
	and.b16  	%rs342, %rs41, 255;
	setp.eq.s16 	%p252, %rs342, 0;
	or.pred  	%p253, %p251, %p252;
	@%p253 bra 	$L__BB8_56;
	min.s64 	%rd422, %rd57, %rd422;
	mov.b16 	%rs426, 1;
	bra.uni 	$L__BB8_57;
$L__BB8_56:
	setp.eq.s16 	%p254, %rs341, 0;
	selp.b16 	%rs426, %rs41, %rs426, %p254;
	selp.b64 	%rd422, %rd57, %rd422, %p254;
$L__BB8_57:
	cvt.u32.u16 	%r323, %rs426;
	and.b32  	%r304, %r323, 255;
	mov.b32 	%r320, 16;
	mov.b32 	%r322, -1;
	// begin inline asm
	shfl.sync.down.b32 %r303, %r304, %r320, %r230, %r322;
	// end inline asm
	// begin inline asm
	shfl.sync.down.b32 %r308, %r309, %r320, %r230, %r322;
	// end inline asm
	mov.b64 	{%r314, %r319}, %rd422;
	// begin inline asm
	shfl.sync.down.b32 %r313, %r314, %r320, %r230, %r322;
	// end inline asm
	// begin inline asm
	shfl.sync.down.b32 %r318, %r319, %r320, %r230, %r322;
	// end inline asm
	mov.b64 	%rd61, {%r313, %r318};
	cvt.u16.u32 	%rs44, %r303;
	add.s32 	%r324, %r211, 16;
	setp.gt.s32 	%p255, %r324, %r230;
	@%p255 bra 	$L__BB8_61;
	and.b16  	%rs345, %rs426, 255;
	setp.eq.s16 	%p256, %rs345, 0;
	and.b16  	%rs346, %rs44, 255;
	setp.eq.s16 	%p257, %rs346, 0;
	or.pred  	%p258, %p256, %p257;
	@%p258 bra 	$L__BB8_60;
	min.s64 	%rd422, %rd61, %rd422;
	mov.b16 	%rs426, 1;
	bra.uni 	$L__BB8_61;
$L__BB8_60:
	setp.eq.s16 	%p259, %rs345, 0;
	selp.b16 	%rs426, %rs44, %rs426, %p259;
	selp.b64 	%rd422, %rd61, %rd422, %p259;
$L__BB8_61:
	setp.ne.s32 	%p260, %r211, 0;
	@%p260 bra 	$L__BB8_63;
	shr.u32 	%r325, %r5, 1;
	and.b32  	%r326, %r325, 496;
	mov.u32 	%r327, _ZZN3cub18CUB_300001_SM_10006detail6reduce18DeviceReduceKernelINS2_10policy_hubIN4cuda3std3__45tupleIJblEEEyN6thrust24THRUST_300001_SM_1000_NS8cuda_cub9__find_if7functorIS9_EEE10Policy1000ENSB_12zip_iteratorINS8_IJNSD_26transform_input_iterator_tIbNSB_6detail15normal_iteratorINSB_10device_ptrIcEEEENSK_10functional5actorINSP_9compositeIJNSP_16operator_adaptorINS7_8equal_toIvEEEENSQ_INSP_8argumentILj0EEEEENSQ_INSP_5valueINSB_16device_referenceIcEEEEEEEEEEEEENSB_17counting_iteratorIlNSB_11use_defaultES18_S18_EEEEEEEySF_S9_NS7_10__identityEEEvT0_PT3_T1_NS0_13GridEvenShareIS1G_EET2_T4_E12temp_storage;
	add.s32 	%r328, %r327, %r326;
	st.shared.u8 	[%r328+8], %rs426;
	st.shared.u64 	[%r328+16], %rd422;
$L__BB8_63:
	bar.sync 	0;
	setp.ne.s32 	%p261, %r5, 0;
	@%p261 bra 	$L__BB8_118;
	setp.lt.s32 	%p262, %r4, 33;
	@%p262 bra 	$L__BB8_66;
	ld.shared.u8 	%rs349, [_ZZN3cub18CUB_300001_SM_10006detail6reduce18DeviceReduceKernelINS2_10policy_hubIN4cuda3std3__45tupleIJblEEEyN6thrust24THRUST_300001_SM_1000_NS8cuda_cub9__find_if7functorIS9_EEE10Policy1000ENSB_12zip_iteratorINS8_IJNSD_26transform_input_iterator_tIbNSB_6detail15normal_iteratorINSB_10device_ptrIcEEEENSK_10functional5actorINSP_9compositeIJNSP_16operator_adaptorINS7_8equal_toIvEEEENSQ_INSP_8argumentILj0EEEEENSQ_INSP_5valueINSB_16device_referenceIcEEEEEEEEEEEEENSB_17counting_iteratorIlNSB_11use_defaultES18_S18_EEEEEEEySF_S9_NS7_10__identityEEEvT0_PT3_T1_NS0_13GridEvenShareIS1G_EET2_T4_E12temp_storage+24];
	ld.shared.u64 	%rd361, [_ZZN3cub18CUB_300001_SM_10006detail6reduce18DeviceReduceKernelINS2_10policy_hubIN4cuda3std3__45tupleIJblEEEyN6thrust24THRUST_300001_SM_1000_NS8cuda_cub9__find_if7functorIS9_EEE10Policy1000ENSB_12zip_iteratorINS8_IJNSD_26transform_input_iterator_tIbNSB_6detail15normal_iteratorINSB_10device_ptrIcEEEENSK_10functional5actorINSP_9compositeIJNSP_16operator_adaptorINS7_8equal_toIvEEEENSQ_INSP_8argumentILj0EEEEENSQ_INSP_5valueINSB_16device_referenceIcEEEEEEEEEEEEENSB_17counting_iteratorIlNSB_11use_defaultES18_S18_EEEEEEEySF_S9_NS7_10__identityEEEvT0_PT3_T1_NS0_13GridEvenShareIS1G_EET2_T4_E12temp_storage+32];
	and.b16  	%rs350, %rs426, 255;
	setp.eq.s16 	%p263, %rs350, 0;
	setp.eq.s16 	%p264, %rs349, 0;
	min.s64 	%rd362, %rd361, %rd422;
	selp.b16 	%rs351, %rs426, 1, %p264;
	selp.b16 	%rs426, %rs349, %rs351, %p263;
	selp.b64 	%rd363, %rd422, %rd362, %p264;
	selp.b64 	%rd422, %rd361, %rd363, %p263;
$L__BB8_66:
	setp.lt.s32 	%p265, %r4, 65;
	@%p265 bra 	$L__BB8_68;
	ld.shared.u8 	%rs352, [_ZZN3cub18CUB_300001_SM_10006detail6reduce18DeviceReduceKernelINS2_10policy_hubIN4cuda3std3__45tupleIJblEEEyN6thrust24THRUST_300001_SM_1000_NS8cuda_cub9__find_if7functorIS9_EEE10Policy1000ENSB_12zip_iteratorINS8_IJNSD_26transform_input_iterator_tIbNSB_6detail15normal_iteratorINSB_10device_ptrIcEEEENSK_10functional5actorINSP_9compositeIJNSP_16operator_adaptorINS7_8equal_toIvEEEENSQ_INSP_8argumentILj0EEEEENSQ_INSP_5valueINSB_16device_referenceIcEEEEEEEEEEEEENSB_17counting_iteratorIlNSB_11use_defaultES18_S18_EEEEEEEySF_S9_NS7_10__identityEEEvT0_PT3_T1_NS0_13GridEvenShareIS1G_EET2_T4_E12temp_storage+40];
	ld.shared.u64 	%rd364, [_ZZN3cub18CUB_300001_SM_10006detail6reduce18DeviceReduceKernelINS2_10policy_hubIN4cuda3std3__45tupleIJblEEEyN6thrust24THRUST_300001_SM_1000_NS8cuda_cub9__find_if7functorIS9_EEE10Policy1000ENSB_12zip_iteratorINS8_IJNSD_26transform_input_iterator_tIbNSB_6detail15normal_iteratorINSB_10device_ptrIcEEEENSK_10functional5actorINSP_9compositeIJNSP_16operator_adaptorINS7_8equal_toIvEEEENSQ_INSP_8argumentILj0EEEEENSQ_INSP_5valueINSB_16device_referenceIcEEEEEEEEEEEEENSB_17counting_iteratorIlNSB_11use_defaultES18_S18_EEEEEEEySF_S9_NS7_10__identityEEEvT0_PT3_T1_NS0_13GridEvenShareIS1G_EET2_T4_E12temp_storage+48];
	and.b16  	%rs353, %rs426, 255;
	setp.eq.s16 	%p266, %rs353, 0;
	setp.eq.s16 	%p267, %rs352, 0;
	min.s64 	%rd365, %rd364, %rd422;
	selp.b16 	%rs354, %rs426, 1, %p267;
	selp.b16 	%rs426, %rs352, %rs354, %p266;
	selp.b64 	%rd366, %rd422, %rd365, %p267;
	selp.b64 	%rd422, %rd364, %rd366, %p266;
$L__BB8_68:
	setp.lt.s32 	%p268, %r4, 97;
	@%p268 bra 	$L__BB8_70;
	ld.shared.u8 	%rs355, [_ZZN3cub18CUB_300001_SM_10006detail6reduce18DeviceReduceKernelINS2_10policy_hubIN4cuda3std3__45tupleIJblEEEyN6thrust24THRUST_300001_SM_1000_NS8cuda_cub9__find_if7functorIS9_EEE10Policy1000ENSB_12zip_iteratorINS8_IJNSD_26transform_input_iterator_tIbNSB_6detail15normal_iteratorINSB_10device_ptrIcEEEENSK_10functional5actorINSP_9compositeIJNSP_16operator_adaptorINS7_8equal_toIvEEEENSQ_INSP_8argumentILj0EEEEENSQ_INSP_5valueINSB_16device_referenceIcEEEEEEEEEEEEENSB_17counting_iteratorIlNSB_11use_defaultES18_S18_EEEEEEEySF_S9_NS7_10__identityEEEvT0_PT3_T1_NS0_13GridEvenShareIS1G_EET2_T4_E12temp_storage+56];
	ld.shared.u64 	%rd367, [_ZZN3cub18CUB_300001_SM_10006detail6reduce18DeviceReduceKernelINS2_10policy_hubIN4cuda3std3__45tupleIJblEEEyN6thrust24THRUST_300001_SM_1000_NS8cuda_cub9__find_if7functorIS9_EEE10Policy1000ENSB_12zip_iteratorINS8_IJNSD_26transform_input_iterator_tIbNSB_6detail15normal_iteratorINSB_10device_ptrIcEEEENSK_10functional5actorINSP_9compositeIJNSP_16operator_adaptorINS7_8equal_toIvEEEENSQ_INSP_8argumentILj0EEEEENSQ_INSP_5valueINSB_16device_referenceIcEEEEEEEEEEEEENSB_17counting_iteratorIlNSB_11use_defaultES18_S18_EEEEEEEySF_S9_NS7_10__identityEEEvT0_PT3_T1_NS0_13GridEvenShareIS1G_EET2_T4_E12temp_storage+64];
	and.b16  	%rs356, %rs426, 255;
	setp.eq.s16 	%p269, %rs356, 0;
	setp.eq.s16 	%p270, %rs355, 0;
	min.s64 	%rd368, %rd367, %rd422;
	selp.b16 	%rs357, %rs426, 1, %p270;
	selp.b16 	%rs426, %rs355, %rs357, %p269;
	selp.b64 	%rd369, %rd422, %rd368, %p270;
	selp.b64 	%rd422, %rd367, %rd369, %p269;
$L__BB8_70:
	setp.lt.s32 	%p271, %r4, 129;
	@%p271 bra 	$L__BB8_72;
	ld.shared.u8 	%rs358, [_ZZN3cub18CUB_300001_SM_10006detail6reduce18DeviceReduceKernelINS2_10policy_hubIN4cuda3std3__45tupleIJblEEEyN6thrust24THRUST_300001_SM_1000_NS8cuda_cub9__find_if7functorIS9_EEE10Policy1000ENSB_12zip_iteratorINS8_IJNSD_26transform_input_iterator_tIbNSB_6detail15normal_iteratorINSB_10device_ptrIcEEEENSK_10functional5actorINSP_9compositeIJNSP_16operator_adaptorINS7_8equal_toIvEEEENSQ_INSP_8argumentILj0EEEEENSQ_INSP_5valueINSB_16device_referenceIcEEEEEEEEEEEEENSB_17counting_iteratorIlNSB_11use_defaultES18_S18_EEEEEEEySF_S9_NS7_10__identityEEEvT0_PT3_T1_NS0_13GridEvenShareIS1G_EET2_T4_E12temp_storage+72];
	ld.shared.u64 	%rd370, [_ZZN3cub18CUB_300001_SM_10006detail6reduce18DeviceReduceKernelINS2_10policy_hubIN4cuda3std3__45tupleIJblEEEyN6thrust24THRUST_300001_SM_1000_NS8cuda_cub9__find_if7functorIS9_EEE10Policy1000ENSB_12zip_iteratorINS8_IJNSD_26transform_input_iterator_tIbNSB_6detail15normal_iteratorINSB_10device_ptrIcEEEENSK_10functional5actorINSP_9compositeIJNSP_16operator_adaptorINS7_8equal_toIvEEEENSQ_INSP_8argumentILj0EEEEENSQ_INSP_5valueINSB_16device_referenceIcEEEEEEEEEEEEENSB_17counting_iteratorIlNSB_11use_defaultES18_S18_EEEEEEEySF_S9_NS7_10__identityEEEvT0_PT3_T1_NS0_13GridEvenShareIS1G_EET2_T4_E12temp_storage+80];
	and.b16  	%rs359, %rs426, 255;
	setp.eq.s16 	%p272, %rs359, 0;
	setp.eq.s16 	%p273, %rs358, 0;
	min.s64 	%rd371, %rd370, %rd422;
	selp.b16 	%rs360, %rs426, 1, %p273;
	selp.b16 	%rs426, %rs358, %rs360, %p272;
	selp.b64 	%rd372, %rd422, %rd371, %p273;
	selp.b64 	%rd422, %rd370, %rd372, %p272;
$L__BB8_72:
	setp.lt.s32 	%p274, %r4, 161;
	@%p274 bra 	$L__BB8_74;
	ld.shared.u8 	%rs361, [_ZZN3cub18CUB_300001_SM_10006detail6reduce18DeviceReduceKernelINS2_10policy_hubIN4cuda3std3__45tupleIJblEEEyN6thrust24THRUST_300001_SM_1000_NS8cuda_cub9__find_if7functorIS9_EEE10Policy1000ENSB_12zip_iteratorINS8_IJNSD_26transform_input_iterator_tIbNSB_6detail15normal_iteratorINSB_10device_ptrIcEEEENSK_10functional5actorINSP_9compositeIJNSP_16operator_adaptorINS7_8equal_toIvEEEENSQ_INSP_8argumentILj0EEEEENSQ_INSP_5valueINSB_16device_referenceIcEEEEEEEEEEEEENSB_17counting_iteratorIlNSB_11use_defaultES18_S18_EEEEEEEySF_S9_NS7_10__identityEEEvT0_PT3_T1_NS0_13GridEvenShareIS1G_EET2_T4_E12temp_storage+88];
	ld.shared.u64 	%rd373, [_ZZN3cub18CUB_300001_SM_10006detail6reduce18DeviceReduceKernelINS2_10policy_hubIN4cuda3std3__45tupleIJblEEEyN6thrust24THRUST_300001_SM_1000_NS8cuda_cub9__find_if7functorIS9_EEE10Policy1000ENSB_12zip_iteratorINS8_IJNSD_26transform_input_iterator_tIbNSB_6detail15normal_iteratorINSB_10device_ptrIcEEEENSK_10functional5actorINSP_9compositeIJNSP_16operator_adaptorINS7_8equal_toIvEEEENSQ_INSP_8argumentILj0EEEEENSQ_INSP_5valueINSB_16device_referenceIcEEEEEEEEEEEEENSB_17counting_iteratorIlNSB_11use_defaultES18_S18_EEEEEEEySF_S9_NS7_10__identityEEEvT0_PT3_T1_NS0_13GridEvenShareIS1G_EET2_T4_E12temp_storage+96];
	and.b16  	%rs362, %rs426, 255;
	setp.eq.s16 	%p275, %rs362, 0;
	setp.eq.s16 	%p276, %rs361, 0;
	min.s64 	%rd374, %rd373, %rd422;
	selp.b16 	%rs363, %rs426, 1, %p276;
	selp.b16 	%rs426, %rs361, %rs363, %p275;
	selp.b64 	%rd375, %rd422, %rd374, %p276;
	selp.b64 	%rd422, %rd373, %rd375, %p275;
$L__BB8_74:
	setp.lt.s32 	%p277, %r4, 193;
	@%p277 bra 	$L__BB8_76;
	ld.shared.u8 	%rs364, [_ZZN3cub18CUB_300001_SM_10006detail6reduce18DeviceReduceKernelINS2_10policy_hubIN4cuda3std3__45tupleIJblEEEyN6thrust24THRUST_300001_SM_1000_NS8cuda_cub9__find_if7functorIS9_EEE10Policy1000ENSB_12zip_iteratorINS8_IJNSD_26transform_input_iterator_tIbNSB_6detail15normal_iteratorINSB_10device_ptrIcEEEENSK_10functional5actorINSP_9compositeIJNSP_16operator_adaptorINS7_8equal_toIvEEEENSQ_INSP_8argumentILj0EEEEENSQ_INSP_5valueINSB_16device_referenceIcEEEEEEEEEEEEENSB_17counting_iteratorIlNSB_11use_defaultES18_S18_EEEEEEEySF_S9_NS7_10__identityEEEvT0_PT3_T1_NS0_13GridEvenShareIS1G_EET2_T4_E12temp_storage+104];
	ld.shared.u64 	%rd376, [_ZZN3cub18CUB_300001_SM_10006detail6reduce18DeviceReduceKernelINS2_10policy_hubIN4cuda3std3__45tupleIJblEEEyN6thrust24THRUST_300001_SM_1000_NS8cuda_cub9__find_if7functorIS9_EEE10Policy1000ENSB_12zip_iteratorINS8_IJNSD_26transform_input_iterator_tIbNSB_6detail15normal_iteratorINSB_10device_ptrIcEEEENSK_10functional5actorINSP_9compositeIJNSP_16operator_adaptorINS7_8equal_toIvEEEENSQ_INSP_8argumentILj0EEEEENSQ_INSP_5valueINSB_16device_referenceIcEEEEEEEEEEEEENSB_17counting_iteratorIlNSB_11use_defaultES18_S18_EEEEEEEySF_S9_NS7_10__identityEEEvT0_PT3_T1_NS0_13GridEvenShareIS1G_EET2_T4_E12temp_storage+112];
	and.b16  	%rs365, %rs426, 255;
	setp.eq.s16 	%p278, %rs365, 0;
	setp.eq.s16 	%p279, %rs364, 0;
	min.s64 	%rd377, %rd376, %rd422;
	selp.b16 	%rs366, %rs426, 1, %p279;
	selp.b16 	%rs426, %rs364, %rs366, %p278;
	selp.b64 	%rd378, %rd422, %rd377, %p279;
	selp.b64 	%rd422, %rd376, %rd378, %p278;
$L__BB8_76:
	setp.lt.s32 	%p280, %r4, 225;
	@%p280 bra 	$L__BB8_118;
	ld.shared.u8 	%rs367, [_ZZN3cub18CUB_300001_SM_10006detail6reduce18DeviceReduceKernelINS2_10policy_hubIN4cuda3std3__45tupleIJblEEEyN6thrust24THRUST_300001_SM_1000_NS8cuda_cub9__find_if7functorIS9_EEE10Policy1000ENSB_12zip_iteratorINS8_IJNSD_26transform_input_iterator_tIbNSB_6detail15normal_iteratorINSB_10device_ptrIcEEEENSK_10functional5actorINSP_9compositeIJNSP_16operator_adaptorINS7_8equal_toIvEEEENSQ_INSP_8argumentILj0EEEEENSQ_INSP_5valueINSB_16device_referenceIcEEEEEEEEEEEEENSB_17counting_iteratorIlNSB_11use_defaultES18_S18_EEEEEEEySF_S9_NS7_10__identityEEEvT0_PT3_T1_NS0_13GridEvenShareIS1G_EET2_T4_E12temp_storage+120];
	ld.shared.u64 	%rd379, [_ZZN3cub18CUB_300001_SM_10006detail6reduce18DeviceReduceKernelINS2_10policy_hubIN4cuda3std3__45tupleIJblEEEyN6thrust24THRUST_300001_SM_1000_NS8cuda_cub9__find_if7functorIS9_EEE10Policy1000ENSB_12zip_iteratorINS8_IJNSD_26transform_input_iterator_tIbNSB_6detail15normal_iteratorINSB_10device_ptrIcEEEENSK_10functional5actorINSP_9compositeIJNSP_16operator_adaptorINS7_8equal_toIvEEEENSQ_INSP_8argumentILj0EEEEENSQ_INSP_5valueINSB_16device_referenceIcEEEEEEEEEEEEENSB_17counting_iteratorIlNSB_11use_defaultES18_S18_EEEEEEEySF_S9_NS7_10__identityEEEvT0_PT3_T1_NS0_13GridEvenShareIS1G_EET2_T4_E12temp_storage+128];
	and.b16  	%rs368, %rs426, 255;
	setp.eq.s16 	%p281, %rs368, 0;
	setp.eq.s16 	%p282, %rs367, 0;
	min.s64 	%rd380, %rd379, %rd422;
	selp.b16 	%rs369, %rs426, 1, %p282;
	selp.b16 	%rs426, %rs367, %rs369, %p281;
	selp.b64 	%rd381, %rd422, %rd380, %p282;
	selp.b64 	%rd422, %rd379, %rd381, %p281;
	bra.uni 	$L__BB8_118;
$L__BB8_78:
	mov.u32 	%r26, %tid.x;
	cvta.to.global.u64 	%rd123, %rd120;
	add.s64 	%rd124, %rd121, %rd8;
	ld.global.u8 	%rs95, [%rd123];
	cvt.u64.u32 	%rd78, %r26;
	add.s64 	%rd125, %rd78, %rd8;
	add.s64 	%rd126, %rd2, %rd125;
	ld.global.u8 	%rs97, [%rd126];
	setp.eq.s16 	%p2, %rs97, %rs95;
	add.s32 	%r49, %r26, 256;
	cvt.u64.u32 	%rd127, %r49;
	ld.global.u8 	%rs98, [%rd126+256];
	setp.eq.s16 	%p3, %rs98, %rs95;
	add.s32 	%r50, %r26, 512;
	cvt.u64.u32 	%rd128, %r50;
	add.s64 	%rd129, %rd124, %rd128;
	ld.global.u8 	%rs101, [%rd126+512];
	setp.eq.s16 	%p4, %rs101, %rs95;
	add.s64 	%rd130, %rd129, 256;
	ld.global.u8 	%rs102, [%rd126+768];
	setp.eq.s16 	%p6, %rs102, %rs95;
	or.pred  	%p8, %p2, %p3;
	selp.b64 	%rd131, %rd78, %rd127, %p2;
	add.s64 	%rd132, %rd124, %rd131;
	min.s64 	%rd133, %rd129, %rd132;
	selp.b64 	%rd134, %rd133, %rd132, %p4;
	or.pred  	%p9, %p8, %p4;
	selp.b64 	%rd135, %rd134, %rd129, %p8;
	min.s64 	%rd136, %rd130, %rd135;
	selp.b64 	%rd137, %rd136, %rd135, %p6;
	or.pred  	%p10, %p9, %p6;
	selp.u16 	%rs426, 1, 0, %p10;
	selp.b64 	%rd422, %rd137, %rd130, %p9;
	setp.lt.u64 	%p11, %rd9, %rd7;
	@%p11 bra 	$L__BB8_94;
	cvt.u32.u64 	%r52, %rd7;
	cvt.u32.u64 	%r53, %rd8;
	cvt.u32.u64 	%r27, %rd1;
	not.b32 	%r54, %r26;
	add.s32 	%r55, %r54, %r27;
	sub.s32 	%r56, %r55, %r52;
	sub.s32 	%r446, %r56, %r53;
	mov.b32 	%r447, 0;
	mov.u64 	%rd439, %rd8;
$L__BB8_80:
	add.s64 	%rd439, %rd439, %rd7;
	add.s64 	%rd138, %rd1, -1024;
	setp.gt.u64 	%p12, %rd439, %rd138;
	@%p12 bra 	$L__BB8_82;
	cvt.u32.u64 	%r57, %rd7;
	add.s64 	%rd139, %rd439, %rd78;
	add.s64 	%rd140, %rd2, %rd139;
	add.s64 	%rd141, %rd139, %rd121;
	ld.global.u8 	%rs103, [%rd140];
	setp.eq.s16 	%p13, %rs103, %rs95;
	add.s64 	%rd142, %rd141, 256;
	ld.global.u8 	%rs105, [%rd140+256];
	setp.eq.s16 	%p14, %rs105, %rs95;
	selp.u16 	%rs106, 1, 0, %p14;
	add.s64 	%rd143, %rd141, 512;
	ld.global.u8 	%rs107, [%rd140+512];
	setp.eq.s16 	%p15, %rs107, %rs95;
	selp.u16 	%rs108, 1, 0, %p15;
	add.s64 	%rd144, %rd141, 768;
	ld.global.u8 	%rs109, [%rd140+768];
	setp.eq.s16 	%p16, %rs109, %rs95;
	selp.u16 	%rs110, 1, 0, %p16;
	and.b16  	%rs111, %rs426, 255;
	setp.eq.s16 	%p17, %rs111, 0;
	selp.u16 	%rs112, 1, 0, %p13;
	min.s64 	%rd145, %rd141, %rd422;
	selp.b16 	%rs113, 1, %rs426, %p13;
	selp.b64 	%rd146, %rd145, %rd422, %p13;
	selp.b16 	%rs114, %rs112, %rs113, %p17;
	and.b16  	%rs115, %rs114, 255;
	selp.b64 	%rd147, %rd141, %rd146, %p17;
	setp.eq.s16 	%p18, %rs115, 0;
	min.s64 	%rd148, %rd142, %rd147;
	selp.b16 	%rs116, 1, %rs114, %p14;
	selp.b64 	%rd149, %rd148, %rd147, %p14;
	selp.b16 	%rs117, %rs106, %rs116, %p18;
	and.b16  	%rs118, %rs117, 255;
	selp.b64 	%rd150, %rd142, %rd149, %p18;
	setp.eq.s16 	%p19, %rs118, 0;
	min.s64 	%rd151, %rd143, %rd150;
	selp.b16 	%rs119, 1, %rs117, %p15;
	selp.b64 	%rd152, %rd151, %rd150, %p15;
	selp.b16 	%rs120, %rs108, %rs119, %p19;
	and.b16  	%rs121, %rs120, 255;
	selp.b64 	%rd153, %rd143, %rd152, %p19;
	setp.eq.s16 	%p20, %rs121, 0;
	min.s64 	%rd154, %rd144, %rd153;
	selp.b16 	%rs122, 1, %rs120, %p16;
	selp.b64 	%rd155, %rd154, %rd153, %p16;
	selp.b16 	%rs426, %rs110, %rs122, %p20;
	selp.b64 	%rd422, %rd144, %rd155, %p20;
	sub.s64 	%rd156, %rd1, %rd439;
	setp.lt.u64 	%p21, %rd156, %rd7;
	add.s32 	%r447, %r447, 1;
	sub.s32 	%r446, %r446, %r57;
	@%p21 bra 	$L__BB8_94;
	bra.uni 	$L__BB8_80;
$L__BB8_82:
	setp.le.u64 	%p22, %rd1, %rd439;
	cvt.u32.u64 	%r58, %rd439;
	cvt.u32.u64 	%r59, %rd1;
	sub.s32 	%r60, %r59, %r58;
	setp.ge.s32 	%p23, %r26, %r60;
	or.pred  	%p24, %p22, %p23;
	@%p24 bra 	$L__BB8_94;
	cvt.u32.u64 	%r62, %rd8;
	cvt.u32.u64 	%r63, %rd7;
	not.b32 	%r64, %r26;
	add.s32 	%r33, %r64, %r27;
	add.s32 	%r65, %r63, %r62;
	sub.s32 	%r66, %r33, %r65;
	mul.lo.s32 	%r67, %r1, %r447;
	shl.b32 	%r68, %r67, 10;
	sub.s32 	%r69, %r66, %r68;
	shr.u32 	%r70, %r69, 8;
	add.s32 	%r34, %r70, 1;
	and.b32  	%r35, %r34, 7;
	setp.lt.u32 	%p25, %r69, 1792;
	mov.u32 	%r450, %r26;
	@%p25 bra 	$L__BB8_86;
	shr.u32 	%r71, %r446, 8;
	add.s32 	%r72, %r71, 1;
	and.b32  	%r73, %r72, 33554424;
	neg.s32 	%r448, %r73;
	mov.u32 	%r450, %r26;
$L__BB8_85:
	.pragma "nounroll";
	cvt.u64.u32 	%rd158, %r450;
	add.s64 	%rd159, %rd439, %rd158;
	add.s64 	%rd160, %rd2, %rd159;
	add.s64 	%rd161, %rd159, %rd121;
	ld.global.u8 	%rs124, [%rd160];
	setp.eq.s16 	%p26, %rs124, %rs95;
	selp.u16 	%rs126, 1, 0, %p26;
	and.b16  	%rs127, %rs426, 255;
	setp.ne.s16 	%p28, %rs127, 0;
	and.pred  	%p29, %p28, %p26;
	min.s64 	%rd162, %rd161, %rd422;
	setp.eq.s16 	%p30, %rs127, 0;
	selp.b16 	%rs128, %rs126, %rs426, %p30;
	selp.b64 	%rd163, %rd161, %rd422, %p30;
	selp.b16 	%rs129, 1, %rs128, %p29;
	and.b16  	%rs130, %rs129, 255;
	selp.b64 	%rd164, %rd162, %rd163, %p29;
	add.s64 	%rd165, %rd161, 256;
	ld.global.u8 	%rs131, [%rd160+256];
	setp.eq.s16 	%p31, %rs131, %rs95;
	selp.u16 	%rs132, 1, 0, %p31;
	setp.ne.s16 	%p33, %rs130, 0;
	and.pred  	%p34, %p33, %p31;
	min.s64 	%rd166, %rd165, %rd164;
	setp.eq.s16 	%p35, %rs130, 0;
	selp.b16 	%rs133, %rs132, %rs129, %p35;
	selp.b64 	%rd167, %rd165, %rd164, %p35;
	selp.b16 	%rs134, 1, %rs133, %p34;
	and.b16  	%rs135, %rs134, 255;
	selp.b64 	%rd168, %rd166, %rd167, %p34;
	add.s64 	%rd169, %rd161, 512;
	ld.global.u8 	%rs136, [%rd160+512];
	setp.eq.s16 	%p36, %rs136, %rs95;
	selp.u16 	%rs137, 1, 0, %p36;
	setp.ne.s16 	%p38, %rs135, 0;
	and.pred  	%p39, %p38, %p36;
	min.s64 	%rd170, %rd169, %rd168;
	setp.eq.s16 	%p40, %rs135, 0;
	selp.b16 	%rs138, %rs137, %rs134, %p40;
	selp.b64 	%rd171, %rd169, %rd168, %p40;
	selp.b16 	%rs139, 1, %rs138, %p39;
	and.b16  	%rs140, %rs139, 255;
	selp.b64 	%rd172, %rd170, %rd171, %p39;
	add.s64 	%rd173, %rd161, 768;
	ld.global.u8 	%rs141, [%rd160+768];
	setp.eq.s16 	%p41, %rs141, %rs95;
	selp.u16 	%rs142, 1, 0, %p41;
	setp.ne.s16 	%p43, %rs140, 0;
	and.pred  	%p44, %p43, %p41;
	min.s64 	%rd174, %rd173, %rd172;
	setp.eq.s16 	%p45, %rs140, 0;
	selp.b16 	%rs143, %rs142, %rs139, %p45;
	selp.b64 	%rd175, %rd173, %rd172, %p45;
	selp.b16 	%rs144, 1, %rs143, %p44;
	and.b16  	%rs145, %rs144, 255;
	selp.b64 	%rd176, %rd174, %rd175, %p44;
	add.s64 	%rd177, %rd161, 1024;
	ld.global.u8 	%rs146, [%rd160+1024];
	setp.eq.s16 	%p46, %rs146, %rs95;
	selp.u16 	%rs147, 1, 0, %p46;
	setp.ne.s16 	%p48, %rs145, 0;
	and.pred  	%p49, %p48, %p46;
	min.s64 	%rd178, %rd177, %rd176;
	setp.eq.s16 	%p50, %rs145, 0;
	selp.b16 	%rs148, %rs147, %rs144, %p50;
	selp.b64 	%rd179, %rd177, %rd176, %p50;
	selp.b16 	%rs149, 1, %rs148, %p49;
	and.b16  	%rs150, %rs149, 255;
	selp.b64 	%rd180, %rd178, %rd179, %p49;
	add.s64 	%rd181, %rd161, 1280;
	ld.global.u8 	%rs151, [%rd160+1280];
	setp.eq.s16 	%p51, %rs151, %rs95;
	selp.u16 	%rs152, 1, 0, %p51;
	setp.ne.s16 	%p53, %rs150, 0;
	and.pred  	%p54, %p53, %p51;
	min.s64 	%rd182, %rd181, %rd180;
	setp.eq.s16 	%p55, %rs150, 0;
	selp.b16 	%rs153, %rs152, %rs149, %p55;
	selp.b64 	%rd183, %rd181, %rd180, %p55;
	selp.b16 	%rs154, 1, %rs153, %p54;
	and.b16  	%rs155, %rs154, 255;
	selp.b64 	%rd184, %rd182, %rd183, %p54;
	add.s64 	%rd185, %rd161, 1536;
	ld.global.u8 	%rs156, [%rd160+1536];
	setp.eq.s16 	%p56, %rs156, %rs95;
	selp.u16 	%rs157, 1, 0, %p56;
	setp.ne.s16 	%p58, %rs155, 0;
	and.pred  	%p59, %p58, %p56;
	min.s64 	%rd186, %rd185, %rd184;
	setp.eq.s16 	%p60, %rs155, 0;
	selp.b16 	%rs158, %rs157, %rs154, %p60;
	selp.b64 	%rd187, %rd185, %rd184, %p60;
	selp.b16 	%rs159, 1, %rs158, %p59;
	and.b16  	%rs160, %rs159, 255;
	selp.b64 	%rd188, %rd186, %rd187, %p59;
	add.s64 	%rd189, %rd161, 1792;
	ld.global.u8 	%rs161, [%rd160+1792];
	setp.eq.s16 	%p61, %rs161, %rs95;
	selp.u16 	%rs162, 1, 0, %p61;
	setp.ne.s16 	%p63, %rs160, 0;
	and.pred  	%p64, %p63, %p61;
	min.s64 	%rd190, %rd189, %rd188;
	setp.eq.s16 	%p65, %rs160, 0;
	selp.b16 	%rs163, %rs162, %rs159, %p65;
	selp.b64 	%rd191, %rd189, %rd188, %p65;
	selp.b16 	%rs426, 1, %rs163, %p64;
	selp.b64 	%rd422, %rd190, %rd191, %p64;
	add.s32 	%r450, %r450, 2048;
	add.s32 	%r448, %r448, 8;
	setp.ne.s32 	%p66, %r448, 0;
	@%p66 bra 	$L__BB8_85;
$L__BB8_86:
	setp.eq.s32 	%p67, %r35, 0;
	@%p67 bra 	$L__BB8_94;
	setp.lt.u32 	%p68, %r35, 4;
	@%p68 bra 	$L__BB8_89;
	cvt.u64.u32 	%rd193, %r450;
	add.s64 	%rd194, %rd439, %rd193;
	add.s64 	%rd195, %rd2, %rd194;
	add.s64 	%rd196, %rd194, %rd121;
	ld.global.u8 	%rs165, [%rd195];
	setp.eq.s16 	%p69, %rs165, %rs95;
	selp.u16 	%rs167, 1, 0, %p69;
	and.b16  	%rs168, %rs426, 255;
	setp.ne.s16 	%p71, %rs168, 0;
	and.pred  	%p72, %p71, %p69;
	min.s64 	%rd197, %rd196, %rd422;
	setp.eq.s16 	%p73, %rs168, 0;
	selp.b16 	%rs169, %rs167, %rs426, %p73;
	selp.b64 	%rd198, %rd196, %rd422, %p73;
	selp.b16 	%rs170, 1, %rs169, %p72;
	and.b16  	%rs171, %rs170, 255;
	selp.b64 	%rd199, %rd197, %rd198, %p72;
	add.s32 	%r74, %r450, 256;
	cvt.u64.u32 	%rd200, %r74;
	add.s64 	%rd201, %rd439, %rd200;
	add.s64 	%rd202, %rd201, %rd121;
	ld.global.u8 	%rs172, [%rd195+256];
	setp.eq.s16 	%p74, %rs172, %rs95;
	selp.u16 	%rs173, 1, 0, %p74;
	setp.ne.s16 	%p76, %rs171, 0;
	and.pred  	%p77, %p76, %p74;
	min.s64 	%rd203, %rd202, %rd199;
	setp.eq.s16 	%p78, %rs171, 0;
	selp.b16 	%rs174, %rs173, %rs170, %p78;
	selp.b64 	%rd204, %rd202, %rd199, %p78;
	selp.b16 	%rs175, 1, %rs174, %p77;
	and.b16  	%rs176, %rs175, 255;
	selp.b64 	%rd205, %rd203, %rd204, %p77;
	add.s32 	%r75, %r450, 512;
	cvt.u64.u32 	%rd206, %r75;
	add.s64 	%rd207, %rd439, %rd206;
	add.s64 	%rd208, %rd207, %rd121;
	ld.global.u8 	%rs177, [%rd195+512];
	setp.eq.s16 	%p79, %rs177, %rs95;
	selp.u16 	%rs178, 1, 0, %p79;
	setp.ne.s16 	%p81, %rs176, 0;
	and.pred  	%p82, %p81, %p79;
	min.s64 	%rd209, %rd208, %rd205;
	setp.eq.s16 	%p83, %rs176, 0;
	selp.b16 	%rs179, %rs178, %rs175, %p83;
	selp.b64 	%rd210, %rd208, %rd205, %p83;
	selp.b16 	%rs180, 1, %rs179, %p82;
	and.b16  	%rs181, %rs180, 255;
	selp.b64 	%rd211, %rd209, %rd210, %p82;
	add.s32 	%r76, %r450, 768;
	cvt.u64.u32 	%rd212, %r76;
	add.s64 	%rd213, %rd439, %rd212;
	add.s64 	%rd214, %rd213, %rd121;
	ld.global.u8 	%rs182, [%rd195+768];
	setp.eq.s16 	%p84, %rs182, %rs95;
	selp.u16 	%rs183, 1, 0, %p84;
	setp.ne.s16 	%p86, %rs181, 0;
	and.pred  	%p87, %p86, %p84;
	min.s64 	%rd215, %rd214, %rd211;
	setp.eq.s16 	%p88, %rs181, 0;
	selp.b16 	%rs184, %rs183, %rs180, %p88;
	selp.b64 	%rd216, %rd214, %rd211, %p88;
	selp.b16 	%rs426, 1, %rs184, %p87;
	selp.b64 	%rd422, %rd215, %rd216, %p87;
	add.s32 	%r450, %r450, 1024;
$L__BB8_89:
	and.b32  	%r77, %r34, 3;
	setp.eq.s32 	%p89, %r77, 0;
	@%p89 bra 	$L__BB8_94;
	setp.eq.s32 	%p90, %r77, 1;
	@%p90 bra 	$L__BB8_92;
	cvt.u64.u32 	%rd218, %r450;
	add.s64 	%rd219, %rd439, %rd218;
	add.s64 	%rd220, %rd2, %rd219;
	add.s64 	%rd221, %rd219, %rd121;
	ld.global.u8 	%rs186, [%rd220];
	setp.eq.s16 	%p91, %rs186, %rs95;
	selp.u16 	%rs188, 1, 0, %p91;
	and.b16  	%rs189, %rs426, 255;
	setp.ne.s16 	%p93, %rs189, 0;
	and.pred  	%p94, %p93, %p91;
	min.s64 	%rd222, %rd221, %rd422;
	setp.eq.s16 	%p95, %rs189, 0;
	selp.b16 	%rs190, %rs188, %rs426, %p95;
	selp.b64 	%rd223, %rd221, %rd422, %p95;
	selp.b16 	%rs191, 1, %rs190, %p94;
	and.b16  	%rs192, %rs191, 255;
	selp.b64 	%rd224, %rd222, %rd223, %p94;
	add.s32 	%r78, %r450, 256;
	cvt.u64.u32 	%rd225, %r78;
	add.s64 	%rd226, %rd439, %rd225;
	add.s64 	%rd227, %rd226, %rd121;
	ld.global.u8 	%rs193, [%rd220+256];
	setp.eq.s16 	%p96, %rs193, %rs95;
	selp.u16 	%rs194, 1, 0, %p96;
	setp.ne.s16 	%p98, %rs192, 0;
	and.pred  	%p99, %p98, %p96;
	min.s64 	%rd228, %rd227, %rd224;
	setp.eq.s16 	%p100, %rs192, 0;
	selp.b16 	%rs195, %rs194, %rs191, %p100;
	selp.b64 	%rd229, %rd227, %rd224, %p100;
	selp.b16 	%rs426, 1, %rs195, %p99;
	selp.b64 	%rd422, %rd228, %rd229, %p99;
	add.s32 	%r450, %r450, 512;
$L__BB8_92:
	and.b32  	%r79, %r33, 256;
	setp.ne.s32 	%p101, %r79, 0;
	@%p101 bra 	$L__BB8_94;
	cvt.u64.u32 	%rd230, %r450;
	add.s64 	%rd231, %rd439, %rd230;
	add.s64 	%rd232, %rd2, %rd231;
	add.s64 	%rd233, %rd231, %rd121;
	ld.global.u8 	%rs196, [%rd232];
	setp.eq.s16 	%p102, %rs196, %rs95;
	selp.u16 	%rs198, 1, 0, %p102;
	and.b16  	%rs199, %rs426, 255;
	setp.ne.s16 	%p104, %rs199, 0;
	and.pred  	%p105, %p104, %p102;
	min.s64 	%rd234, %rd233, %rd422;
	setp.eq.s16 	%p106, %rs199, 0;
	selp.b16 	%rs200, %rs198, %rs426, %p106;
	selp.b64 	%rd235, %rd233, %rd422, %p106;
	selp.b16 	%rs426, 1, %rs200, %p105;
	selp.b64 	%rd422, %rd234, %rd235, %p105;
$L__BB8_94:
	// begin inline asm
	mov.u32 %r80, %laneid;
	// end inline asm
	cvt.u32.u16 	%r101, %rs426;
	and.b32  	%r82, %r101, 255;
	mov.b32 	%r98, 1;
	mov.b32 	%r99, 31;
	mov.b32 	%r100, -1;
	// begin inline asm
	shfl.sync.down.b32 %r81, %r82, %r98, %r99, %r100;
	// end inline asm
	// begin inline asm
	shfl.sync.down.b32 %r86, %r87, %r98, %r99, %r100;
	// end inline asm
	mov.b64 	{%r92, %r97}, %rd422;
	// begin inline asm
	shfl.sync.down.b32 %r91, %r92, %r98, %r99, %r100;
	// end inline asm
	// begin inline asm
	shfl.sync.down.b32 %r96, %r97, %r98, %r99, %r100;
	// end inline asm
	mov.b64 	%rd97, {%r91, %r96};
	cvt.u16.u32 	%rs76, %r81;
	setp.gt.s32 	%p107, %r80, 30;
	@%p107 bra 	$L__BB8_98;
	and.b16  	%rs201, %rs426, 255;
	setp.eq.s16 	%p108, %rs201, 0;
	and.b16  	%rs202, %rs76, 255;
	setp.eq.s16 	%p109, %rs202, 0;
	or.pred  	%p110, %p108, %p109;
	@%p110 bra 	$L__BB8_97;
	min.s64 	%rd422, %rd97, %rd422;
	mov.b16 	%rs426, 1;
	bra.uni 	$L__BB8_98;
$L__BB8_97:
	setp.eq.s16 	%p111, %rs201, 0;
	selp.b16 	%rs426, %rs76, %rs426, %p111;
	selp.b64 	%rd422, %rd97, %rd422, %p111;
$L__BB8_98:
	cvt.u32.u16 	%r122, %rs426;
	and.b32  	%r103, %r122, 255;
	mov.b32 	%r119, 2;
	mov.b32 	%r120, 31;
	mov.b32 	%r121, -1;
	// begin inline asm
	shfl.sync.down.b32 %r102, %r103, %r119, %r120, %r121;
	// end inline asm
	// begin inline asm
	shfl.sync.down.b32 %r107, %r108, %r119, %r120, %r121;
	// end inline asm
	mov.b64 	{%r113, %r118}, %rd422;
	// begin inline asm
	shfl.sync.down.b32 %r112, %r113, %r119, %r120, %r121;
	// end inline asm
	// begin inline asm
	shfl.sync.down.b32 %r117, %r118, %r119, %r120, %r121;
	// end inline asm
	mov.b64 	%rd101, {%r112, %r117};
	cvt.u16.u32 	%rs79, %r102;
	setp.gt.s32 	%p112, %r80, 29;
	@%p112 bra 	$L__BB8_102;
	and.b16  	%rs205, %rs426, 255;
	setp.eq.s16 	%p113, %rs205, 0;
	and.b16  	%rs206, %rs79, 255;
	setp.eq.s16 	%p114, %rs206, 0;
	or.pred  	%p115, %p113, %p114;
	@%p115 bra 	$L__BB8_101;
	min.s64 	%rd422, %rd101, %rd422;
	mov.b16 	%rs426, 1;
	bra.uni 	$L__BB8_102;
$L__BB8_101:
	setp.eq.s16 	%p116, %rs205, 0;
	selp.b16 	%rs426, %rs79, %rs426, %p116;
	selp.b64 	%rd422, %rd101, %rd422, %p116;
$L__BB8_102:
	cvt.u32.u16 	%r143, %rs426;
	and.b32  	%r124, %r143, 255;
	mov.b32 	%r140, 4;
	mov.b32 	%r141, 31;
	mov.b32 	%r142, -1;
	// begin inline asm
	shfl.sync.down.b32 %r123, %r124, %r140, %r141, %r142;
	// end inline asm
	// begin inline asm
	shfl.sync.down.b32 %r128, %r129, %r140, %r141, %r142;
	// end inline asm
	mov.b64 	{%r134, %r139}, %rd422;
	// begin inline asm
	shfl.sync.down.b32 %r133, %r134, %r140, %r141, %r142;
	// end inline asm
	// begin inline asm
	shfl.sync.down.b32 %r138, %r139, %r140, %r141, %r142;
	// end inline asm
	mov.b64 	%rd105, {%r133, %r138};
	cvt.u16.u32 	%rs82, %r123;
	setp.gt.s32 	%p117, %r80, 27;
	@%p117 bra 	$L__BB8_106;
	and.b16  	%rs209, %rs426, 255;
	setp.eq.s16 	%p118, %rs209, 0;
	and.b16  	%rs210, %rs82, 255;
	setp.eq.s16 	%p119, %rs210, 0;
	or.pred  	%p120, %p118, %p119;
	@%p120 bra 	$L__BB8_105;
	min.s64 	%rd422, %rd105, %rd422;
	mov.b16 	%rs426, 1;
	bra.uni 	$L__BB8_106;
$L__BB8_105:
	setp.eq.s16 	%p121, %rs209, 0;
	selp.b16 	%rs426, %rs82, %rs426, %p121;
	selp.b64 	%rd422, %rd105, %rd422, %p121;
$L__BB8_106:
	cvt.u32.u16 	%r164, %rs426;
	and.b32  	%r145, %r164, 255;
	mov.b32 	%r161, 8;
	mov.b32 	%r162, 31;
	mov.b32 	%r163, -1;
	// begin inline asm
	shfl.sync.down.b32 %r144, %r145, %r161, %r162, %r163;
	// end inline asm
	// begin inline asm
	shfl.sync.down.b32 %r149, %r150, %r161, %r162, %r163;
	// end inline asm
	mov.b64 	{%r155, %r160}, %rd422;
	// begin inline asm
	shfl.sync.down.b32 %r154, %r155, %r161, %r162, %r163;
	// end inline asm
	// begin inline asm
	shfl.sync.down.b32 %r159, %r160, %r161, %r162, %r163;
	// end inline asm
	mov.b64 	%rd109, {%r154, %r159};
	cvt.u16.u32 	%rs85, %r144;
	setp.gt.s32 	%p122, %r80, 23;
	@%p122 bra 	$L__BB8_110;
	and.b16  	%rs213, %rs426, 255;
	setp.eq.s16 	%p123, %rs213, 0;
	and.b16  	%rs214, %rs85, 255;
	setp.eq.s16 	%p124, %rs214, 0;
	or.pred  	%p125, %p123, %p124;
	@%p125 bra 	$L__BB8_109;
	min.s64 	%rd422, %rd109, %rd422;
	mov.b16 	%rs426, 1;
	bra.uni 	$L__BB8_110;
$L__BB8_109:
	setp.eq.s16 	%p126, %rs213, 0;
	selp.b16 	%rs426, %rs85, %rs426, %p126;
	selp.b64 	%rd422, %rd109, %rd422, %p126;
$L__BB8_110:
	cvt.u32.u16 	%r185, %rs426;
	and.b32  	%r166, %r185, 255;
	mov.b32 	%r182, 16;
	mov.b32 	%r183, 31;
	mov.b32 	%r184, -1;
	// begin inline asm
	shfl.sync.down.b32 %r165, %r166, %r182, %r183, %r184;
	// end inline asm
	// begin inline asm
	shfl.sync.down.b32 %r170, %r171, %r182, %r183, %r184;
	// end inline asm
	mov.b64 	{%r176, %r181}, %rd422;
	// begin inline asm
	shfl.sync.down.b32 %r175, %r176, %r182, %r183, %r184;
	// end inline asm
	// begin inline asm
	shfl.sync.down.b32 %r180, %r181, %r182, %r183, %r184;
	// end inline asm
	mov.b64 	%rd113, {%r175, %r180};
	cvt.u16.u32 	%rs88, %r165;
	setp.gt.s32 	%p127, %r80, 15;
	@%p127 bra 	$L__BB8_114;
	and.b16  	%rs217, %rs426, 255;
	setp.eq.s16 	%p128, %rs217, 0;
	and.b16  	%rs218, %rs88, 255;
	setp.eq.s16 	%p129, %rs218, 0;
	or.pred  	%p130, %p128, %p129;
	@%p130 bra 	$L__BB8_113;
	min.s64 	%rd422, %rd113, %rd422;
	mov.b16 	%rs426, 1;
	bra.uni 	$L__BB8_114;
$L__BB8_113:
	setp.eq.s16 	%p131, %rs217, 0;
	selp.b16 	%rs426, %rs88, %rs426, %p131;
	selp.b64 	%rd422, %rd113, %rd422, %p131;
$L__BB8_114:
	setp.ne.s32 	%p132, %r80, 0;
	@%p132 bra 	$L__BB8_116;
	shr.u32 	%r186, %r26, 1;
	and.b32  	%r187, %r186, 496;
	mov.u32 	%r188, _ZZN3cub18CUB_300001_SM_10006detail6reduce18DeviceReduceKernelINS2_10policy_hubIN4cuda3std3__45tupleIJblEEEyN6thrust24THRUST_300001_SM_1000_NS8cuda_cub9__find_if7functorIS9_EEE10Policy1000ENSB_12zip_iteratorINS8_IJNSD_26transform_input_iterator_tIbNSB_6detail15normal_iteratorINSB_10device_ptrIcEEEENSK_10functional5actorINSP_9compositeIJNSP_16operator_adaptorINS7_8equal_toIvEEEENSQ_INSP_8argumentILj0EEEEENSQ_INSP_5valueINSB_16device_referenceIcEEEEEEEEEEEEENSB_17counting_iteratorIlNSB_11use_defaultES18_S18_EEEEEEEySF_S9_NS7_10__identityEEEvT0_PT3_T1_NS0_13GridEvenShareIS1G_EET2_T4_E12temp_storage;
	add.s32 	%r189, %r188, %r187;
	st.shared.u8 	[%r189+8], %rs426;
	st.shared.u64 	[%r189+16], %rd422;
$L__BB8_116:
	bar.sync 	0;
	setp.ne.s32 	%p133, %r26, 0;
	@%p133 bra 	$L__BB8_118;
	ld.shared.u8 	%rs221, [_ZZN3cub18CUB_300001_SM_10006detail6reduce18DeviceReduceKernelINS2_10policy_hubIN4cuda3std3__45tupleIJblEEEyN6thrust24THRUST_300001_SM_1000_NS8cuda_cub9__find_if7functorIS9_EEE10Policy1000ENSB_12zip_iteratorINS8_IJNSD_26transform_input_iterator_tIbNSB_6detail15normal_iteratorINSB_10device_ptrIcEEEENSK_10functional5actorINSP_9compositeIJNSP_16operator_adaptorINS7_8equal_toIvEEEENSQ_INSP_8argumentILj0EEEEENSQ_INSP_5valueINSB_16device_referenceIcEEEEEEEEEEEEENSB_17counting_iteratorIlNSB_11use_defaultES18_S18_EEEEEEEySF_S9_NS7_10__identityEEEvT0_PT3_T1_NS0_13GridEvenShareIS1G_EET2_T4_E12temp_storage+24];
	ld.shared.u64 	%rd236, [_ZZN3cub18CUB_300001_SM_10006detail6reduce18DeviceReduceKernelINS2_10policy_hubIN4cuda3std3__45tupleIJblEEEyN6thrust24THRUST_300001_SM_1000_NS8cuda_cub9__find_if7functorIS9_EEE10Policy1000ENSB_12zip_iteratorINS8_IJNSD_26transform_input_iterator_tIbNSB_6detail15normal_iteratorINSB_10device_ptrIcEEEENSK_10functional5actorINSP_9compositeIJNSP_16operator_adaptorINS7_8equal_toIvEEEENSQ_INSP_8argumentILj0EEEEENSQ_INSP_5valueINSB_16device_referenceIcEEEEEEEEEEEEENSB_17counting_iteratorIlNSB_11use_defaultES18_S18_EEEEEEEySF_S9_NS7_10__identityEEEvT0_PT3_T1_NS0_13GridEvenShareIS1G_EET2_T4_E12temp_storage+32];
	and.b16  	%rs222, %rs426, 255;
	setp.eq.s16 	%p134, %rs222, 0;
	setp.eq.s16 	%p135, %rs221, 0;
	min.s64 	%rd237, %rd236, %rd422;
	selp.b16 	%rs223, %rs426, 1, %p135;
	selp.b16 	%rs224, %rs221, %rs223, %p134;
	and.b16  	%rs225, %rs224, 255;
	selp.b64 	%rd238, %rd422, %rd237, %p135;
	selp.b64 	%rd239, %rd236, %rd238, %p134;
	ld.shared.u8 	%rs226, [_ZZN3cub18CUB_300001_SM_10006detail6reduce18DeviceReduceKernelINS2_10policy_hubIN4cuda3std3__45tupleIJblEEEyN6thrust24THRUST_300001_SM_1000_NS8cuda_cub9__find_if7functorIS9_EEE10Policy1000ENSB_12zip_iteratorINS8_IJNSD_26transform_input_iterator_tIbNSB_6detail15normal_iteratorINSB_10device_ptrIcEEEENSK_10functional5actorINSP_9compositeIJNSP_16operator_adaptorINS7_8equal_toIvEEEENSQ_INSP_8argumentILj0EEEEENSQ_INSP_5valueINSB_16device_referenceIcEEEEEEEEEEEEENSB_17counting_iteratorIlNSB_11use_defaultES18_S18_EEEEEEEySF_S9_NS7_10__identityEEEvT0_PT3_T1_NS0_13GridEvenShareIS1G_EET2_T4_E12temp_storage+40];
	ld.shared.u64 	%rd240, [_ZZN3cub18CUB_300001_SM_10006detail6reduce18DeviceReduceKernelINS2_10policy_hubIN4cuda3std3__45tupleIJblEEEyN6thrust24THRUST_300001_SM_1000_NS8cuda_cub9__find_if7functorIS9_EEE10Policy1000ENSB_12zip_iteratorINS8_IJNSD_26transform_input_iterator_tIbNSB_6detail15normal_iteratorINSB_10device_ptrIcEEEENSK_10functional5actorINSP_9compositeIJNSP_16operator_adaptorINS7_8equal_toIvEEEENSQ_INSP_8argumentILj0EEEEENSQ_INSP_5valueINSB_16device_referenceIcEEEEEEEEEEEEENSB_17counting_iteratorIlNSB_11use_defaultES18_S18_EEEEEEEySF_S9_NS7_10__identityEEEvT0_PT3_T1_NS0_13GridEvenShareIS1G_EET2_T4_E12temp_storage+48];
	setp.eq.s16 	%p136, %rs225, 0;
	setp.eq.s16 	%p137, %rs226, 0;
	min.s64 	%rd241, %rd240, %rd239;
	selp.b16 	%rs227, %rs224, 1, %p137;
	selp.b16 	%rs228, %rs226, %rs227, %p136;
	and.b16  	%rs229, %rs228, 255;
	selp.b64 	%rd242, %rd239, %rd241, %p137;
	selp.b64 	%rd243, %rd240, %rd242, %p136;
	ld.shared.u8 	%rs230, [_ZZN3cub18CUB_300001_SM_10006detail6reduce18DeviceReduceKernelINS2_10policy_hubIN4cuda3std3__45tupleIJblEEEyN6thrust24THRUST_300001_SM_1000_NS8cuda_cub9__find_if7functorIS9_EEE10Policy1000ENSB_12zip_iteratorINS8_IJNSD_26transform_input_iterator_tIbNSB_6detail15normal_iteratorINSB_10device_ptrIcEEEENSK_10functional5actorINSP_9compositeIJNSP_16operator_adaptorINS7_8equal_toIvEEEENSQ_INSP_8argumentILj0EEEEENSQ_INSP_5valueINSB_16device_referenceIcEEEEEEEEEEEEENSB_17counting_iteratorIlNSB_11use_defaultES18_S18_EEEEEEEySF_S9_NS7_10__identityEEEvT0_PT3_T1_NS0_13GridEvenShareIS1G_EET2_T4_E12temp_storage+56];
	ld.shared.u64 	%rd244, [_ZZN3cub18CUB_300001_SM_10006detail6reduce18DeviceReduceKernelINS2_10policy_hubIN4cuda3std3__45tupleIJblEEEyN6thrust24THRUST_300001_SM_1000_NS8cuda_cub9__find_if7functorIS9_EEE10Policy1000ENSB_12zip_iteratorINS8_IJNSD_26transform_input_iterator_tIbNSB_6detail15normal_iteratorINSB_10device_ptrIcEEEENSK_10functional5actorINSP_9compositeIJNSP_16operator_adaptorINS7_8equal_toIvEEEENSQ_INSP_8argumentILj0EEEEENSQ_INSP_5valueINSB_16device_referenceIcEEEEEEEEEEEEENSB_17counting_iteratorIlNSB_11use_defaultES18_S18_EEEEEEEySF_S9_NS7_10__identityEEEvT0_PT3_T1_NS0_13GridEvenShareIS1G_EET2_T4_E12temp_storage+64];
	setp.eq.s16 	%p138, %rs229, 0;
	setp.eq.s16 	%p139, %rs230, 0;
	min.s64 	%rd245, %rd244, %rd243;
	selp.b16 	%rs231, %rs228, 1, %p139;
	selp.b16 	%rs232, %rs230, %rs231, %p138;
	and.b16  	%rs233, %rs232, 255;
	selp.b64 	%rd246, %rd243, %rd245, %p139;
	selp.b64 	%rd247, %rd244, %rd246, %p138;
	ld.shared.u8 	%rs234, [_ZZN3cub18CUB_300001_SM_10006detail6reduce18DeviceReduceKernelINS2_10policy_hubIN4cuda3std3__45tupleIJblEEEyN6thrust24THRUST_300001_SM_1000_NS8cuda_cub9__find_if7functorIS9_EEE10Policy1000ENSB_12zip_iteratorINS8_IJNSD_26transform_input_iterator_tIbNSB_6detail15normal_iteratorINSB_10device_ptrIcEEEENSK_10functional5actorINSP_9compositeIJNSP_16operator_adaptorINS7_8equal_toIvEEEENSQ_INSP_8argumentILj0EEEEENSQ_INSP_5valueINSB_16device_referenceIcEEEEEEEEEEEEENSB_17counting_iteratorIlNSB_11use_defaultES18_S18_EEEEEEEySF_S9_NS7_10__identityEEEvT0_PT3_T1_NS0_13GridEvenShareIS1G_EET2_T4_E12temp_storage+72];
	ld.shared.u64 	%rd248, [_ZZN3cub18CUB_300001_SM_10006detail6reduce18DeviceReduceKernelINS2_10policy_hubIN4cuda3std3__45tupleIJblEEEyN6thrust24THRUST_300001_SM_1000_NS8cuda_cub9__find_if7functorIS9_EEE10Policy1000ENSB_12zip_iteratorINS8_IJNSD_26transform_input_iterator_tIbNSB_6detail15normal_iteratorINSB_10device_ptrIcEEEENSK_10functional5actorINSP_9compositeIJNSP_16operator_adaptorINS7_8equal_toIvEEEENSQ_INSP_8argumentILj0EEEEENSQ_INSP_5valueINSB_16device_referenceIcEEEEEEEEEEEEENSB_17counting_iteratorIlNSB_11use_defaultES18_S18_EEEEEEEySF_S9_NS7_10__identityEEEvT0_PT3_T1_NS0_13GridEvenShareIS1G_EET2_T4_E12temp_storage+80];
	setp.eq.s16 	%p140, %rs233, 0;
	setp.eq.s16 	%p141, %rs234, 0;
	min.s64 	%rd249, %rd248, %rd247;
	selp.b16 	%rs235, %rs232, 1, %p141;
	selp.b16 	%rs236, %rs234, %rs235, %p140;
	and.b16  	%rs237, %rs236, 255;
	selp.b64 	%rd250, %rd247, %rd249, %p141;
	selp.b64 	%rd251, %rd248, %rd250, %p140;
	ld.shared.u8 	%rs238, [_ZZN3cub18CUB_300001_SM_10006detail6reduce18DeviceReduceKernelINS2_10policy_hubIN4cuda3std3__45tupleIJblEEEyN6thrust24THRUST_300001_SM_1000_NS8cuda_cub9__find_if7functorIS9_EEE10Policy1000ENSB_12zip_iteratorINS8_IJNSD_26transform_input_iterator_tIbNSB_6detail15normal_iteratorINSB_10device_ptrIcEEEENSK_10functional5actorINSP_9compositeIJNSP_16operator_adaptorINS7_8equal_toIvEEEENSQ_INSP_8argumentILj0EEEEENSQ_INSP_5valueINSB_16device_referenceIcEEEEEEEEEEEEENSB_17counting_iteratorIlNSB_11use_defaultES18_S18_EEEEEEEySF_S9_NS7_10__identityEEEvT0_PT3_T1_NS0_13GridEvenShareIS1G_EET2_T4_E12temp_storage+88];
	ld.shared.u64 	%rd252, [_ZZN3cub18CUB_300001_SM_10006detail6reduce18DeviceReduceKernelINS2_10policy_hubIN4cuda3std3__45tupleIJblEEEyN6thrust24THRUST_300001_SM_1000_NS8cuda_cub9__find_if7functorIS9_EEE10Policy1000ENSB_12zip_iteratorINS8_IJNSD_26transform_input_iterator_tIbNSB_6detail15normal_iteratorINSB_10device_ptrIcEEEENSK_10functional5actorINSP_9compositeIJNSP_16operator_adaptorINS7_8equal_toIvEEEENSQ_INSP_8argumentILj0EEEEENSQ_INSP_5valueINSB_16device_referenceIcEEEEEEEEEEEEENSB_17counting_iteratorIlNSB_11use_defaultES18_S18_EEEEEEEySF_S9_NS7_10__identityEEEvT0_PT3_T1_NS0_13GridEvenShareIS1G_EET2_T4_E12temp_storage+96];
	setp.eq.s16 	%p142, %rs237, 0;
	setp.eq.s16 	%p143, %rs238, 0;
	min.s64 	%rd253, %rd252, %rd251;
	selp.b16 	%rs239, %rs236, 1, %p143;
	selp.b16 	%rs240, %rs238, %rs239, %p142;
	and.b16  	%rs241, %rs240, 255;
	selp.b64 	%rd254, %rd251, %rd253, %p143;
	selp.b64 	%rd255, %rd252, %rd254, %p142;
	ld.shared.u8 	%rs242, [_ZZN3cub18CUB_300001_SM_10006detail6reduce18DeviceReduceKernelINS2_10policy_hubIN4cuda3std3__45tupleIJblEEEyN6thrust24THRUST_300001_SM_1000_NS8cuda_cub9__find_if7functorIS9_EEE10Policy1000ENSB_12zip_iteratorINS8_IJNSD_26transform_input_iterator_tIbNSB_6detail15normal_iteratorINSB_10device_ptrIcEEEENSK_10functional5actorINSP_9compositeIJNSP_16operator_adaptorINS7_8equal_toIvEEEENSQ_INSP_8argumentILj0EEEEENSQ_INSP_5valueINSB_16device_referenceIcEEEEEEEEEEEEENSB_17counting_iteratorIlNSB_11use_defaultES18_S18_EEEEEEEySF_S9_NS7_10__identityEEEvT0_PT3_T1_NS0_13GridEvenShareIS1G_EET2_T4_E12temp_storage+104];
	ld.shared.u64 	%rd256, [_ZZN3cub18CUB_300001_SM_10006detail6reduce18DeviceReduceKernelINS2_10policy_hubIN4cuda3std3__45tupleIJblEEEyN6thrust24THRUST_300001_SM_1000_NS8cuda_cub9__find_if7functorIS9_EEE10Policy1000ENSB_12zip_iteratorINS8_IJNSD_26transform_input_iterator_tIbNSB_6detail15normal_iteratorINSB_10device_ptrIcEEEENSK_10functional5actorINSP_9compositeIJNSP_16operator_adaptorINS7_8equal_toIvEEEENSQ_INSP_8argumentILj0EEEEENSQ_INSP_5valueINSB_16device_referenceIcEEEEEEEEEEEEENSB_17counting_iteratorIlNSB_11use_defaultES18_S18_EEEEEEEySF_S9_NS7_10__identityEEEvT0_PT3_T1_NS0_13GridEvenShareIS1G_EET2_T4_E12temp_storage+112];
	setp.eq.s16 	%p144, %rs241, 0;
	setp.eq.s16 	%p145, %rs242, 0;
	min.s64 	%rd257, %rd256, %rd255;
	selp.b16 	%rs243, %rs240, 1, %p145;
	selp.b16 	%rs244, %rs242, %rs243, %p144;
	and.b16  	%rs245, %rs244, 255;
	selp.b64 	%rd258, %rd255, %rd257, %p145;
	selp.b64 	%rd259, %rd256, %rd258, %p144;
	ld.shared.u8 	%rs246, [_ZZN3cub18CUB_300001_SM_10006detail6reduce18DeviceReduceKernelINS2_10policy_hubIN4cuda3std3__45tupleIJblEEEyN6thrust24THRUST_300001_SM_1000_NS8cuda_cub9__find_if7functorIS9_EEE10Policy1000ENSB_12zip_iteratorINS8_IJNSD_26transform_input_iterator_tIbNSB_6detail15normal_iteratorINSB_10device_ptrIcEEEENSK_10functional5actorINSP_9compositeIJNSP_16operator_adaptorINS7_8equal_toIvEEEENSQ_INSP_8argumentILj0EEEEENSQ_INSP_5valueINSB_16device_referenceIcEEEEEEEEEEEEENSB_17counting_iteratorIlNSB_11use_defaultES18_S18_EEEEEEEySF_S9_NS7_10__identityEEEvT0_PT3_T1_NS0_13GridEvenShareIS1G_EET2_T4_E12temp_storage+120];
	ld.shared.u64 	%rd260, [_ZZN3cub18CUB_300001_SM_10006detail6reduce18DeviceReduceKernelINS2_10policy_hubIN4cuda3std3__45tupleIJblEEEyN6thrust24THRUST_300001_SM_1000_NS8cuda_cub9__find_if7functorIS9_EEE10Policy1000ENSB_12zip_iteratorINS8_IJNSD_26transform_input_iterator_tIbNSB_6detail15normal_iteratorINSB_10device_ptrIcEEEENSK_10functional5actorINSP_9compositeIJNSP_16operator_adaptorINS7_8equal_toIvEEEENSQ_INSP_8argumentILj0EEEEENSQ_INSP_5valueINSB_16device_referenceIcEEEEEEEEEEEEENSB_17counting_iteratorIlNSB_11use_defaultES18_S18_EEEEEEEySF_S9_NS7_10__identityEEEvT0_PT3_T1_NS0_13GridEvenShareIS1G_EET2_T4_E12temp_storage+128];
	setp.eq.s16 	%p146, %rs245, 0;
	setp.eq.s16 	%p147, %rs246, 0;
	min.s64 	%rd261, %rd260, %rd259;
	selp.b16 	%rs247, %rs244, 1, %p147;
	selp.b16 	%rs426, %rs246, %rs247, %p146;
	selp.b64 	%rd262, %rd259, %rd261, %p147;
	selp.b64 	%rd422, %rd260, %rd262, %p146;
$L__BB8_118:
	mov.u32 	%r439, %tid.x;
	setp.ne.s32 	%p324, %r439, 0;
	@%p324 bra 	$L__BB8_120;
	ld.param.u64 	%rd412, [_ZN3cub18CUB_300001_SM_10006detail6reduce18DeviceReduceKernelINS2_10policy_hubIN4cuda3std3__45tupleIJblEEEyN6thrust24THRUST_300001_SM_1000_NS8cuda_cub9__find_if7functorIS9_EEE10Policy1000ENSB_12zip_iteratorINS8_IJNSD_26transform_input_iterator_tIbNSB_6detail15normal_iteratorINSB_10device_ptrIcEEEENSK_10functional5actorINSP_9compositeIJNSP_16operator_adaptorINS7_8equal_toIvEEEENSQ_INSP_8argumentILj0EEEEENSQ_INSP_5valueINSB_16device_referenceIcEEEEEEEEEEEEENSB_17counting_iteratorIlNSB_11use_defaultES18_S18_EEEEEEEySF_S9_NS7_10__identityEEEvT0_PT3_T1_NS0_13GridEvenShareIS1G_EET2_T4__param_1];
	cvta.to.global.u64 	%rd409, %rd412;
	mul.wide.u32 	%rd410, %r2, 16;
	add.s64 	%rd411, %rd409, %rd410;
	st.global.u8 	[%rd411], %rs426;
	st.global.u64 	[%rd411+8], %rd422;
$L__BB8_120:
	ret;

}
	// .globl	_ZN3cub18CUB_300001_SM_10006detail6reduce28DeviceReduceSingleTileKernelINS2_10policy_hubIN4cuda3std3__45tupleIJblEEEyN6thrust24THRUST_300001_SM_1000_NS8cuda_cub9__find_if7functorIS9_EEE10Policy1000EPS9_SI_iSF_S9_S9_NS7_10__identityEEEvT0_T1_T2_T3_T4_T6_
.visible .entry _ZN3cub18CUB_300001_SM_10006detail6reduce28DeviceReduceSingleTileKernelINS2_10policy_hubIN4cuda3std3__45tupleIJblEEEyN6thrust24THRUST_300001_SM_1000_NS8cuda_cub9__find_if7functorIS9_EEE10Policy1000EPS9_SI_iSF_S9_S9_NS7_10__identityEEEvT0_T1_T2_T3_T4_T6_(
	.param .u64 .ptr .align 1 _ZN3cub18CUB_300001_SM_10006detail6reduce28DeviceReduceSingleTileKernelINS2_10policy_hubIN4cuda3std3__45tupleIJblEEEyN6thrust24THRUST_300001_SM_1000_NS8cuda_cub9__find_if7functorIS9_EEE10Policy1000EPS9_SI_iSF_S9_S9_NS7_10__identityEEEvT0_T1_T2_T3_T4_T6__param_0,
	.param .u64 .ptr .align 1 _ZN3cub18CUB_300001_SM_10006detail6reduce28DeviceReduceSingleTileKernelINS2_10policy_hubIN4cuda3std3__45tupleIJblEEEyN6thrust24THRUST_300001_SM_1000_NS8cuda_cub9__find_if7functorIS9_EEE10Policy1000EPS9_SI_iSF_S9_S9_NS7_10__identityEEEvT0_T1_T2_T3_T4_T6__param_1,
	.param .u32 _ZN3cub18CUB_300001_SM_10006detail6reduce28DeviceReduceSingleTileKernelINS2_10policy_hubIN4cuda3std3__45tupleIJblEEEyN6thrust24THRUST_300001_SM_1000_NS8cuda_cub9__find_if7functorIS9_EEE10Policy1000EPS9_SI_iSF_S9_S9_NS7_10__identityEEEvT0_T1_T2_T3_T4_T6__param_2,
	.param .align 1 .b8 _ZN3cub18CUB_300001_SM_10006detail6reduce28DeviceReduceSingleTileKernelINS2_10policy_hubIN4cuda3std3__45tupleIJblEEEyN6thrust24THRUST_300001_SM_1000_NS8cuda_cub9__find_if7functorIS9_EEE10Policy1000EPS9_SI_iSF_S9_S9_NS7_10__identityEEEvT0_T1_T2_T3_T4_T6__param_3[1],
	.param .align 8 .b8 _ZN3cub18CUB_300001_SM_10006detail6reduce28DeviceReduceSingleTileKernelINS2_10policy_hubIN4cuda3std3__45tupleIJblEEEyN6thrust24THRUST_300001_SM_1000_NS8cuda_cub9__find_if7functorIS9_EEE10Policy1000EPS9_SI_iSF_S9_S9_NS7_10__identityEEEvT0_T1_T2_T3_T4_T6__param_4[16],
	.param .align 1 .b8 _ZN3cub18CUB_300001_SM_10006detail6reduce28DeviceReduceSingleTileKernelINS2_10policy_hubIN4cuda3std3__45tupleIJblEEEyN6thrust24THRUST_300001_SM_1000_NS8cuda_cub9__find_if7functorIS9_EEE10Policy1000EPS9_SI_iSF_S9_S9_NS7_10__identityEEEvT0_T1_T2_T3_T4_T6__param_5[1]
)
.maxntid 256
.minnctapersm 1
{
	.reg .pred 	%p<188>;
	.reg .b16 	%rs<340>;
	.reg .b32 	%r<406>;
	.reg .b64 	%rd<359>;
	// demoted variable
	.shared .align 8 .b8 _ZZN3cub18CUB_300001_SM_10006detail6reduce28DeviceReduceSingleTileKernelINS2_10policy_hubIN4cuda3std3__45tupleIJblEEEyN6thrust24THRUST_300001_SM_1000_NS8cuda_cub9__find_if7functorIS9_EEE10Policy1000EPS9_SI_iSF_S9_S9_NS7_10__identityEEEvT0_T1_T2_T3_T4_T6_E12temp_storage[152];
	ld.param.u64 	%rd106, [_ZN3cub18CUB_300001_SM_10006detail6reduce28DeviceReduceSingleTileKernelINS2_10policy_hubIN4cuda3std3__45tupleIJblEEEyN6thrust24THRUST_300001_SM_1000_NS8cuda_cub9__find_if7functorIS9_EEE10Policy1000EPS9_SI_iSF_S9_S9_NS7_10__identityEEEvT0_T1_T2_T3_T4_T6__param_4+8];
	ld.param.u64 	%rd105, [_ZN3cub18CUB_300001_SM_10006detail6reduce28DeviceReduceSingleTileKernelINS2_10policy_hubIN4cuda3std3__45tupleIJblEEEyN6thrust24THRUST_300001_SM_1000_NS8cuda_cub9__find_if7functorIS9_EEE10Policy1000EPS9_SI_iSF_S9_S9_NS7_10__identityEEEvT0_T1_T2_T3_T4_T6__param_0];
	ld.param.u64 	%rd107, [_ZN3cub18CUB_300001_SM_10006detail6reduce28DeviceReduceSingleTileKernelINS2_10policy_hubIN4cuda3std3__45tupleIJblEEEyN6thrust24THRUST_300001_SM_1000_NS8cuda_cub9__find_if7functorIS9_EEE10Policy1000EPS9_SI_iSF_S9_S9_NS7_10__identityEEEvT0_T1_T2_T3_T4_T6__param_1];
	ld.param.u32 	%r38, [_ZN3cub18CUB_300001_SM_10006detail6reduce28DeviceReduceSingleTileKernelINS2_10policy_hubIN4cuda3std3__45tupleIJblEEEyN6thrust24THRUST_300001_SM_1000_NS8cuda_cub9__find_if7functorIS9_EEE10Policy1000EPS9_SI_iSF_S9_S9_NS7_10__identityEEEvT0_T1_T2_T3_T4_T6__param_2];
	ld.param.u8 	%rs82, [_ZN3cub18CUB_300001_SM_10006detail6reduce28DeviceReduceSingleTileKernelINS2_10policy_hubIN4cuda3std3__45tupleIJblEEEyN6thrust24THRUST_300001_SM_1000_NS8cuda_cub9__find_if7functorIS9_EEE10Policy1000EPS9_SI_iSF_S9_S9_NS7_10__identityEEEvT0_T1_T2_T3_T4_T6__param_4];
	cvta.to.global.u64 	%rd1, %rd107;
	setp.ne.s32 	%p1, %r38, 0;
	@%p1 bra 	$L__BB9_3;
	mov.u32 	%r392, %tid.x;
	setp.ne.s32 	%p187, %r392, 0;
	@%p187 bra 	$L__BB9_112;
	st.global.u8 	[%rd1], %rs82;
	st.global.u64 	[%rd1+8], %rd106;
	bra.uni 	$L__BB9_112;
$L__BB9_3:
	setp.gt.s32 	%p2, %r38, 1023;
	@%p2 bra 	$L__BB9_74;
	mov.u32 	%r1, %tid.x;
	setp.ge.s32 	%p77, %r1, %r38;
	mov.b16 	%rs311, 0;
	mov.b64 	%rd329, 0;
	mov.u32 	%r396, %r1;
	@%p77 bra 	$L__BB9_6;
	mul.wide.u32 	%rd234, %r1, 16;
	add.s64 	%rd231, %rd105, %rd234;
	// begin inline asm
	ld.global.nc.u64 %rd230, [%rd231];
	// end inline asm
	add.s64 	%rd233, %rd231, 8;
	// begin inline asm
	ld.global.nc.u64 %rd329, [%rd233];
	// end inline asm
	cvt.u16.u64 	%rs311, %rd230;
	add.s32 	%r396, %r1, 256;
$L__BB9_6:
	setp.ge.s32 	%p78, %r396, %r38;
	@%p78 bra 	$L__BB9_12;
	not.b32 	%r158, %r396;
	add.s32 	%r4, %r38, %r158;
	and.b32  	%r159, %r4, 768;
	setp.eq.s32 	%p79, %r159, 768;
	@%p79 bra 	$L__BB9_10;
	mul.wide.u32 	%rd236, %r396, 16;
	add.s64 	%rd323, %rd105, %rd236;
	shr.u32 	%r160, %r4, 8;
	add.s32 	%r161, %r160, 1;
	and.b32  	%r162, %r161, 3;
	neg.s32 	%r394, %r162;
$L__BB9_9:
	.pragma "nounroll";
	// begin inline asm
	ld.global.nc.u64 %rd237, [%rd323];
	// end inline asm
	add.s64 	%rd240, %rd323, 8;
	// begin inline asm
	ld.global.nc.u64 %rd239, [%rd240];
	// end inline asm
	cvt.u16.u64 	%rs190, %rd237;
	and.b16  	%rs191, %rs190, 255;
	and.b16  	%rs192, %rs311, 255;
	setp.eq.s16 	%p80, %rs192, 0;
	setp.eq.s16 	%p81, %rs191, 0;
	min.s64 	%rd241, %rd239, %rd329;
	selp.b64 	%rd242, %rd329, %rd241, %p81;
	selp.b64 	%rd329, %rd239, %rd242, %p80;
	selp.b16 	%rs193, %rs311, 1, %p81;
	selp.b16 	%rs311, %rs190, %rs193, %p80;
	add.s32 	%r396, %r396, 256;
	add.s64 	%rd323, %rd323, 4096;
	add.s32 	%r394, %r394, 1;
	setp.ne.s32 	%p82, %r394, 0;
	@%p82 bra 	$L__BB9_9;
$L__BB9_10:
	setp.lt.u32 	%p83, %r4, 768;
	@%p83 bra 	$L__BB9_12;
$L__BB9_11:
	mul.wide.s32 	%rd259, %r396, 16;
	add.s64 	%rd244, %rd105, %rd259;
	// begin inline asm
	ld.global.nc.u64 %rd243, [%rd244];
	// end inline asm
	add.s64 	%rd246, %rd244, 8;
	// begin inline asm
	ld.global.nc.u64 %rd245, [%rd246];
	// end inline asm
	cvt.u16.u64 	%rs194, %rd243;
	and.b16  	%rs195, %rs194, 255;
	and.b16  	%rs196, %rs311, 255;
	setp.eq.s16 	%p84, %rs196, 0;
	setp.eq.s16 	%p85, %rs195, 0;
	min.s64 	%rd260, %rd245, %rd329;
	selp.b64 	%rd261, %rd329, %rd260, %p85;
	selp.b64 	%rd262, %rd245, %rd261, %p84;
	selp.b16 	%rs197, %rs311, 1, %p85;
	selp.b16 	%rs198, %rs194, %rs197, %p84;
	and.b16  	%rs199, %rs198, 255;
	add.s64 	%rd248, %rd244, 4096;
	// begin inline asm
	ld.global.nc.u64 %rd247, [%rd248];
	// end inline asm
	add.s64 	%rd250, %rd244, 4104;
	// begin inline asm
	ld.global.nc.u64 %rd249, [%rd250];
	// end inline asm
	cvt.u16.u64 	%rs200, %rd247;
	and.b16  	%rs201, %rs200, 255;
	setp.eq.s16 	%p86, %rs199, 0;
	setp.eq.s16 	%p87, %rs201, 0;
	min.s64 	%rd263, %rd249, %rd262;
	selp.b64 	%rd264, %rd262, %rd263, %p87;
	selp.b64 	%rd265, %rd249, %rd264, %p86;
	selp.b16 	%rs202, %rs198, 1, %p87;
	selp.b16 	%rs203, %rs200, %rs202, %p86;
	and.b16  	%rs204, %rs203, 255;
	add.s64 	%rd252, %rd244, 8192;
	// begin inline asm
	ld.global.nc.u64 %rd251, [%rd252];
	// end inline asm
	add.s64 	%rd254, %rd244, 8200;
	// begin inline asm
	ld.global.nc.u64 %rd253, [%rd254];
	// end inline asm
	cvt.u16.u64 	%rs205, %rd251;
	and.b16  	%rs206, %rs205, 255;
	setp.eq.s16 	%p88, %rs204, 0;
	setp.eq.s16 	%p89, %rs206, 0;
	min.s64 	%rd266, %rd253, %rd265;
	selp.b64 	%rd267, %rd265, %rd266, %p89;
	selp.b64 	%rd268, %rd253, %rd267, %p88;
	selp.b16 	%rs207, %rs203, 1, %p89;
	selp.b16 	%rs208, %rs205, %rs207, %p88;
	and.b16  	%rs209, %rs208, 255;
	add.s64 	%rd256, %rd244, 12288;
	// begin inline asm
	ld.global.nc.u64 %rd255, [%rd256];
	// end inline asm
	add.s64 	%rd258, %rd244, 12296;
	// begin inline asm
	ld.global.nc.u64 %rd257, [%rd258];
	// end inline asm
	cvt.u16.u64 	%rs210, %rd255;
	and.b16  	%rs211, %rs210, 255;
	setp.eq.s16 	%p90, %rs209, 0;
	setp.eq.s16 	%p91, %rs211, 0;
	min.s64 	%rd269, %rd257, %rd268;
	selp.b64 	%rd270, %rd268, %rd269, %p91;
	selp.b64 	%rd329, %rd257, %rd270, %p90;
	selp.b16 	%rs212, %rs208, 1, %p91;
	selp.b16 	%rs311, %rs210, %rs212, %p90;
	add.s32 	%r396, %r396, 1024;
	setp.lt.s32 	%p92, %r396, %r38;
	@%p92 bra 	$L__BB9_11;
$L__BB9_12:
	setp.lt.s32 	%p93, %r38, 256;
	@%p93 bra 	$L__BB9_37;
	// begin inline asm
	mov.u32 %r281, %laneid;
	// end inline asm
	cvt.u32.u16 	%r302, %rs311;
	and.b32  	%r283, %r302, 255;
	mov.b32 	%r299, 1;
	mov.b32 	%r300, 31;
	mov.b32 	%r301, -1;
	// begin inline asm
	shfl.sync.down.b32 %r282, %r283, %r299, %r300, %r301;
	// end inline asm
	// begin inline asm
	shfl.sync.down.b32 %r287, %r288, %r299, %r300, %r301;
	// end inline asm
	mov.b64 	{%r293, %r298}, %rd329;
	// begin inline asm
	shfl.sync.down.b32 %r292, %r293, %r299, %r300, %r301;
	// end inline asm
	// begin inline asm
	shfl.sync.down.b32 %r297, %r298, %r299, %r300, %r301;
	// end inline asm
	mov.b64 	%rd14, {%r292, %r297};
	cvt.u16.u32 	%rs10, %r282;
	setp.gt.s32 	%p143, %r281, 30;
	@%p143 bra 	$L__BB9_17;
	and.b16  	%rs254, %rs311, 255;
	setp.eq.s16 	%p144, %rs254, 0;
	and.b16  	%rs255, %rs10, 255;
	setp.eq.s16 	%p145, %rs255, 0;
	or.pred  	%p146, %p144, %p145;
	@%p146 bra 	$L__BB9_16;
	min.s64 	%rd329, %rd14, %rd329;
	mov.b16 	%rs311, 1;
	bra.uni 	$L__BB9_17;
$L__BB9_16:
	setp.eq.s16 	%p147, %rs254, 0;
	selp.b64 	%rd329, %rd14, %rd329, %p147;
	selp.b16 	%rs311, %rs10, %rs311, %p147;
$L__BB9_17:
	cvt.u32.u16 	%r323, %rs311;
	and.b32  	%r304, %r323, 255;
	mov.b32 	%r320, 2;
	mov.b32 	%r321, 31;
	mov.b32 	%r322, -1;
	// begin inline asm
	shfl.sync.down.b32 %r303, %r304, %r320, %r321, %r322;
	// end inline asm
	// begin inline asm
	shfl.sync.down.b32 %r308, %r309, %r320, %r321, %r322;
	// end inline asm
	mov.b64 	{%r314, %r319}, %rd329;
	// begin inline asm
	shfl.sync.down.b32 %r313, %r314, %r320, %r321, %r322;
	// end inline asm
	// begin inline asm
	shfl.sync.down.b32 %r318, %r319, %r320, %r321, %r322;
	// end inline asm
	mov.b64 	%rd18, {%r313, %r318};
	cvt.u16.u32 	%rs13, %r303;
	setp.gt.s32 	%p148, %r281, 29;
	@%p148 bra 	$L__BB9_21;
	and.b16  	%rs258, %rs311, 255;
	setp.eq.s16 	%p149, %rs258, 0;
	and.b16  	%rs259, %rs13, 255;
	setp.eq.s16 	%p150, %rs259, 0;
	or.pred  	%p151, %p149, %p150;
	@%p151 bra 	$L__BB9_20;
	min.s64 	%rd329, %rd18, %rd329;
	mov.b16 	%rs311, 1;
	bra.uni 	$L__BB9_21;
$L__BB9_20:
	setp.eq.s16 	%p152, %rs258, 0;
	selp.b64 	%rd329, %rd18, %rd329, %p152;
	selp.b16 	%rs311, %rs13, %rs311, %p152;
$L__BB9_21:
	cvt.u32.u16 	%r344, %rs311;
	and.b32  	%r325, %r344, 255;
	mov.b32 	%r341, 4;
	mov.b32 	%r342, 31;
	mov.b32 	%r343, -1;
	// begin inline asm
	shfl.sync.down.b32 %r324, %r325, %r341, %r342, %r343;
	// end inline asm
	// begin inline asm
	shfl.sync.down.b32 %r329, %r330, %r341, %r342, %r343;
	// end inline asm
	mov.b64 	{%r335, %r340}, %rd329;
	// begin inline asm
	shfl.sync.down.b32 %r334, %r335, %r341, %r342, %r343;
	// end inline asm
	// begin inline asm
	shfl.sync.down.b32 %r339, %r340, %r341, %r342, %r343;
	// end inline asm
	mov.b64 	%rd22, {%r334, %r339};
	cvt.u16.u32 	%rs16, %r324;
	setp.gt.s32 	%p153, %r281, 27;
	@%p153 bra 	$L__BB9_25;
	and.b16  	%rs262, %rs311, 255;
	setp.eq.s16 	%p154, %rs262, 0;
	and.b16  	%rs263, %rs16, 255;
	setp.eq.s16 	%p155, %rs263, 0;
	or.pred  	%p156, %p154, %p155;
	@%p156 bra 	$L__BB9_24;
	min.s64 	%rd329, %rd22, %rd329;
	mov.b16 	%rs311, 1;
	bra.uni 	$L__BB9_25;
$L__BB9_24:
	setp.eq.s16 	%p157, %rs262, 0;
	selp.b64 	%rd329, %rd22, %rd329, %p157;
	selp.b16 	%rs311, %rs16, %rs311, %p157;
$L__BB9_25:
	cvt.u32.u16 	%r365, %rs311;
	and.b32  	%r346, %r365, 255;
	mov.b32 	%r362, 8;
	mov.b32 	%r363, 31;
	mov.b32 	%r364, -1;
	// begin inline asm
	shfl.sync.down.b32 %r345, %r346, %r362, %r363, %r364;
	// end inline asm
	// begin inline asm
	shfl.sync.down.b32 %r350, %r351, %r362, %r363, %r364;
	// end inline asm
	mov.b64 	{%r356, %r361}, %rd329;
	// begin inline asm
	shfl.sync.down.b32 %r355, %r356, %r362, %r363, %r364;
	// end inline asm
	// begin inline asm
	shfl.sync.down.b32 %r360, %r361, %r362, %r363, %r364;
	// end inline asm
	mov.b64 	%rd26, {%r355, %r360};
	cvt.u16.u32 	%rs19, %r345;
	setp.gt.s32 	%p158, %r281, 23;
	@%p158 bra 	$L__BB9_29;
	and.b16  	%rs266, %rs311, 255;
	setp.eq.s16 	%p159, %rs266, 0;
	and.b16  	%rs267, %rs19, 255;
	setp.eq.s16 	%p160, %rs267, 0;
	or.pred  	%p161, %p159, %p160;
	@%p161 bra 	$L__BB9_28;
	min.s64 	%rd329, %rd26, %rd329;
	mov.b16 	%rs311, 1;
	bra.uni 	$L__BB9_29;
$L__BB9_28:
	setp.eq.s16 	%p162, %rs266, 0;
	selp.b64 	%rd329, %rd26, %rd329, %p162;
	selp.b16 	%rs311, %rs19, %rs311, %p162;
$L__BB9_29:
	cvt.u32.u16 	%r386, %rs311;
	and.b32  	%r367, %r386, 255;
	mov.b32 	%r383, 16;
	mov.b32 	%r384, 31;
	mov.b32 	%r385, -1;
	// begin inline asm
	shfl.sync.down.b32 %r366, %r367, %r383, %r384, %r385;
	// end inline asm
	// begin inline asm
	shfl.sync.down.b32 %r371, %r372, %r383, %r384, %r385;
	// end inline asm
	mov.b64 	{%r377, %r382}, %rd329;
	// begin inline asm
	shfl.sync.down.b32 %r376, %r377, %r383, %r384, %r385;
	// end inline asm
	// begin inline asm
	shfl.sync.down.b32 %r381, %r382, %r383, %r384, %r385;
	// end inline asm
	mov.b64 	%rd30, {%r376, %r381};
	cvt.u16.u32 	%rs22, %r366;
	setp.gt.s32 	%p163, %r281, 15;
	@%p163 bra 	$L__BB9_33;
	and.b16  	%rs270, %rs311, 255;
	setp.eq.s16 	%p164, %rs270, 0;
	and.b16  	%rs271, %rs22, 255;
	setp.eq.s16 	%p165, %rs271, 0;
	or.pred  	%p166, %p164, %p165;
	@%p166 bra 	$L__BB9_32;
	min.s64 	%rd329, %rd30, %rd329;
	mov.b16 	%rs311, 1;
	bra.uni 	$L__BB9_33;
$L__BB9_32:
	setp.eq.s16 	%p167, %rs270, 0;
	selp.b64 	%rd329, %rd30, %rd329, %p167;
	selp.b16 	%rs311, %rs22, %rs311, %p167;
$L__BB9_33:
	setp.ne.s32 	%p168, %r281, 0;
	@%p168 bra 	$L__BB9_35;
	shr.u32 	%r387, %r1, 1;
	and.b32  	%r388, %r387, 496;
	mov.u32 	%r389, _ZZN3cub18CUB_300001_SM_10006detail6reduce28DeviceReduceSingleTileKernelINS2_10policy_hubIN4cuda3std3__45tupleIJblEEEyN6thrust24THRUST_300001_SM_1000_NS8cuda_cub9__find_if7functorIS9_EEE10Policy1000EPS9_SI_iSF_S9_S9_NS7_10__identityEEEvT0_T1_T2_T3_T4_T6_E12temp_storage;
	add.s32 	%r390, %r389, %r388;
	st.shared.u8 	[%r390+8], %rs311;
	st.shared.u64 	[%r390+16], %rd329;
$L__BB9_35:
	bar.sync 	0;
	setp.ne.s32 	%p169, %r1, 0;
	@%p169 bra 	$L__BB9_110;
	ld.shared.u8 	%rs274, [_ZZN3cub18CUB_300001_SM_10006detail6reduce28DeviceReduceSingleTileKernelINS2_10policy_hubIN4cuda3std3__45tupleIJblEEEyN6thrust24THRUST_300001_SM_1000_NS8cuda_cub9__find_if7functorIS9_EEE10Policy1000EPS9_SI_iSF_S9_S9_NS7_10__identityEEEvT0_T1_T2_T3_T4_T6_E12temp_storage+24];
	ld.shared.u64 	%rd292, [_ZZN3cub18CUB_300001_SM_10006detail6reduce28DeviceReduceSingleTileKernelINS2_10policy_hubIN4cuda3std3__45tupleIJblEEEyN6thrust24THRUST_300001_SM_1000_NS8cuda_cub9__find_if7functorIS9_EEE10Policy1000EPS9_SI_iSF_S9_S9_NS7_10__identityEEEvT0_T1_T2_T3_T4_T6_E12temp_storage+32];
	and.b16  	%rs275, %rs311, 255;
	setp.eq.s16 	%p170, %rs275, 0;
	setp.eq.s16 	%p171, %rs274, 0;
	min.s64 	%rd293, %rd292, %rd329;
	selp.b64 	%rd294, %rd329, %rd293, %p171;
	selp.b64 	%rd295, %rd292, %rd294, %p170;
	selp.b16 	%rs276, %rs311, 1, %p171;
	selp.b16 	%rs277, %rs274, %rs276, %p170;
	and.b16  	%rs278, %rs277, 255;
	ld.shared.u8 	%rs279, [_ZZN3cub18CUB_300001_SM_10006detail6reduce28DeviceReduceSingleTileKernelINS2_10policy_hubIN4cuda3std3__45tupleIJblEEEyN6thrust24THRUST_300001_SM_1000_NS8cuda_cub9__find_if7functorIS9_EEE10Policy1000EPS9_SI_iSF_S9_S9_NS7_10__identityEEEvT0_T1_T2_T3_T4_T6_E12temp_storage+40];
	ld.shared.u64 	%rd296, [_ZZN3cub18CUB_300001_SM_10006detail6reduce28DeviceReduceSingleTileKernelINS2_10policy_hubIN4cuda3std3__45tupleIJblEEEyN6thrust24THRUST_300001_SM_1000_NS8cuda_cub9__find_if7functorIS9_EEE10Policy1000EPS9_SI_iSF_S9_S9_NS7_10__identityEEEvT0_T1_T2_T3_T4_T6_E12temp_storage+48];
	setp.eq.s16 	%p172, %rs278, 0;
	setp.eq.s16 	%p173, %rs279, 0;
	min.s64 	%rd297, %rd296, %rd295;
	selp.b64 	%rd298, %rd295, %rd297, %p173;
	selp.b64 	%rd299, %rd296, %rd298, %p172;
	selp.b16 	%rs280, %rs277, 1, %p173;
	selp.b16 	%rs281, %rs279, %rs280, %p172;
	and.b16  	%rs282, %rs281, 255;
	ld.shared.u8 	%rs283, [_ZZN3cub18CUB_300001_SM_10006detail6reduce28DeviceReduceSingleTileKernelINS2_10policy_hubIN4cuda3std3__45tupleIJblEEEyN6thrust24THRUST_300001_SM_1000_NS8cuda_cub9__find_if7functorIS9_EEE10Policy1000EPS9_SI_iSF_S9_S9_NS7_10__identityEEEvT0_T1_T2_T3_T4_T6_E12temp_storage+56];
	ld.shared.u64 	%rd300, [_ZZN3cub18CUB_300001_SM_10006detail6reduce28DeviceReduceSingleTileKernelINS2_10policy_hubIN4cuda3std3__45tupleIJblEEEyN6thrust24THRUST_300001_SM_1000_NS8cuda_cub9__find_if7functorIS9_EEE10Policy1000EPS9_SI_iSF_S9_S9_NS7_10__identityEEEvT0_T1_T2_T3_T4_T6_E12temp_storage+64];
	setp.eq.s16 	%p174, %rs282, 0;
	setp.eq.s16 	%p175, %rs283, 0;
	min.s64 	%rd301, %rd300, %rd299;
	selp.b16 	%rs284, %rs281, 1, %p175;
	selp.b16 	%rs285, %rs283, %rs284, %p174;
	and.b16  	%rs286, %rs285, 255;
	selp.b64 	%rd302, %rd299, %rd301, %p175;
	selp.b64 	%rd303, %rd300, %rd302, %p174;
	ld.shared.u8 	%rs287, [_ZZN3cub18CUB_300001_SM_10006detail6reduce28DeviceReduceSingleTileKernelINS2_10policy_hubIN4cuda3std3__45tupleIJblEEEyN6thrust24THRUST_300001_SM_1000_NS8cuda_cub9__find_if7functorIS9_EEE10Policy1000EPS9_SI_iSF_S9_S9_NS7_10__identityEEEvT0_T1_T2_T3_T4_T6_E12temp_storage+72];
	ld.shared.u64 	%rd304, [_ZZN3cub18CUB_300001_SM_10006detail6reduce28DeviceReduceSingleTileKernelINS2_10policy_hubIN4cuda3std3__45tupleIJblEEEyN6thrust24THRUST_300001_SM_1000_NS8cuda_cub9__find_if7functorIS9_EEE10Policy1000EPS9_SI_iSF_S9_S9_NS7_10__identityEEEvT0_T1_T2_T3_T4_T6_E12temp_storage+80];
	setp.eq.s16 	%p176, %rs286, 0;
	setp.eq.s16 	%p177, %rs287, 0;
	min.s64 	%rd305, %rd304, %rd303;
	selp.b16 	%rs288, %rs285, 1, %p177;
	selp.b16 	%rs289, %rs287, %rs288, %p176;
	and.b16  	%rs290, %rs289, 255;
	selp.b64 	%rd306, %rd303, %rd305, %p177;
	selp.b64 	%rd307, %rd304, %rd306, %p176;
	ld.shared.u8 	%rs291, [_ZZN3cub18CUB_300001_SM_10006detail6reduce28DeviceReduceSingleTileKernelINS2_10policy_hubIN4cuda3std3__45tupleIJblEEEyN6thrust24THRUST_300001_SM_1000_NS8cuda_cub9__find_if7functorIS9_EEE10Policy1000EPS9_SI_iSF_S9_S9_NS7_10__identityEEEvT0_T1_T2_T3_T4_T6_E12temp_storage+88];
	ld.shared.u64 	%rd308, [_ZZN3cub18CUB_300001_SM_10006detail6reduce28DeviceReduceSingleTileKernelINS2_10policy_hubIN4cuda3std3__45tupleIJblEEEyN6thrust24THRUST_300001_SM_1000_NS8cuda_cub9__find_if7functorIS9_EEE10Policy1000EPS9_SI_iSF_S9_S9_NS7_10__identityEEEvT0_T1_T2_T3_T4_T6_E12temp_storage+96];
	setp.eq.s16 	%p178, %rs290, 0;
	setp.eq.s16 	%p179, %rs291, 0;
	min.s64 	%rd309, %rd308, %rd307;
	selp.b16 	%rs292, %rs289, 1, %p179;
	selp.b16 	%rs293, %rs291, %rs292, %p178;
	and.b16  	%rs294, %rs293, 255;
	selp.b64 	%rd310, %rd307, %rd309, %p179;
	selp.b64 	%rd311, %rd308, %rd310, %p178;
	ld.shared.u8 	%rs295, [_ZZN3cub18CUB_300001_SM_10006detail6reduce28DeviceReduceSingleTileKernelINS2_10policy_hubIN4cuda3std3__45tupleIJblEEEyN6thrust24THRUST_300001_SM_1000_NS8cuda_cub9__find_if7functorIS9_EEE10Policy1000EPS9_SI_iSF_S9_S9_NS7_10__identityEEEvT0_T1_T2_T3_T4_T6_E12temp_storage+104];
	ld.shared.u64 	%rd312, [_ZZN3cub18CUB_300001_SM_10006detail6reduce28DeviceReduceSingleTileKernelINS2_10policy_hubIN4cuda3std3__45tupleIJblEEEyN6thrust24THRUST_300001_SM_1000_NS8cuda_cub9__find_if7functorIS9_EEE10Policy1000EPS9_SI_iSF_S9_S9_NS7_10__identityEEEvT0_T1_T2_T3_T4_T6_E12temp_storage+112];
	setp.eq.s16 	%p180, %rs294, 0;
	setp.eq.s16 	%p181, %rs295, 0;
	min.s64 	%rd313, %rd312, %rd311;
	selp.b16 	%rs296, %rs293, 1, %p181;
	selp.b16 	%rs297, %rs295, %rs296, %p180;
	and.b16  	%rs298, %rs297, 255;
	selp.b64 	%rd314, %rd311, %rd313, %p181;
	selp.b64 	%rd315, %rd312, %rd314, %p180;
	ld.shared.u8 	%rs299, [_ZZN3cub18CUB_300001_SM_10006detail6reduce28DeviceReduceSingleTileKernelINS2_10policy_hubIN4cuda3std3__45tupleIJblEEEyN6thrust24THRUST_300001_SM_1000_NS8cuda_cub9__find_if7functorIS9_EEE10Policy1000EPS9_SI_iSF_S9_S9_NS7_10__identityEEEvT0_T1_T2_T3_T4_T6_E12temp_storage+120];
	ld.shared.u64 	%rd316, [_ZZN3cub18CUB_300001_SM_10006detail6reduce28DeviceReduceSingleTileKernelINS2_10policy_hubIN4cuda3std3__45tupleIJblEEEyN6thrust24THRUST_300001_SM_1000_NS8cuda_cub9__find_if7functorIS9_EEE10Policy1000EPS9_SI_iSF_S9_S9_NS7_10__identityEEEvT0_T1_T2_T3_T4_T6_E12temp_storage+128];
	setp.eq.s16 	%p182, %rs298, 0;
	setp.eq.s16 	%p183, %rs299, 0;
	min.s64 	%rd317, %rd316, %rd315;
	selp.b16 	%rs300, %rs297, 1, %p183;
	selp.b16 	%rs311, %rs299, %rs300, %p182;
	selp.b64 	%rd318, %rd315, %rd317, %p183;
	selp.b64 	%rd329, %rd316, %rd318, %p182;
	bra.uni 	$L__BB9_110;
$L__BB9_37:
	// begin inline asm
	mov.u32 %r163, %laneid;
	// end inline asm
	and.b32  	%r184, %r1, 992;
	add.s32 	%r185, %r184, 32;
	setp.gt.s32 	%p94, %r185, %r38;
	not.b32 	%r186, %r184;
	add.s32 	%r187, %r38, %r186;
	selp.b32 	%r182, %r187, 31, %p94;
	cvt.u32.u16 	%r188, %rs311;
	and.b32  	%r165, %r188, 255;
	mov.b32 	%r181, 1;
	mov.b32 	%r183, -1;
	// begin inline asm
	shfl.sync.down.b32 %r164, %r165, %r181, %r182, %r183;
	// end inline asm
	// begin inline asm
	shfl.sync.down.b32 %r169, %r170, %r181, %r182, %r183;
	// end inline asm
	mov.b64 	{%r175, %r180}, %rd329;
	// begin inline asm
	shfl.sync.down.b32 %r174, %r175, %r181, %r182, %r183;
	// end inline asm
	// begin inline asm
	shfl.sync.down.b32 %r179, %r180, %r181, %r182, %r183;
	// end inline asm
	mov.b64 	%rd35, {%r174, %r179};
	cvt.u16.u32 	%rs26, %r164;
	setp.ge.s32 	%p95, %r163, %r182;
	@%p95 bra 	$L__BB9_41;
	and.b16  	%rs213, %rs311, 255;
	setp.eq.s16 	%p96, %rs213, 0;
	and.b16  	%rs214, %rs26, 255;
	setp.eq.s16 	%p97, %rs214, 0;
	or.pred  	%p98, %p96, %p97;
	@%p98 bra 	$L__BB9_40;
	min.s64 	%rd329, %rd35, %rd329;
	mov.b16 	%rs311, 1;
	bra.uni 	$L__BB9_41;
$L__BB9_40:
	setp.eq.s16 	%p99, %rs213, 0;
	selp.b16 	%rs311, %rs26, %rs311, %p99;
	selp.b64 	%rd329, %rd35, %rd329, %p99;
$L__BB9_41:
	cvt.u32.u16 	%r209, %rs311;
	and.b32  	%r190, %r209, 255;
	mov.b32 	%r206, 2;
	mov.b32 	%r208, -1;
	// begin inline asm
	shfl.sync.down.b32 %r189, %r190, %r206, %r182, %r208;
	// end inline asm
	// begin inline asm
	shfl.sync.down.b32 %r194, %r195, %r206, %r182, %r208;
	// end inline asm
	mov.b64 	{%r200, %r205}, %rd329;
	// begin inline asm
	shfl.sync.down.b32 %r199, %r200, %r206, %r182, %r208;
	// end inline asm
	// begin inline asm
	shfl.sync.down.b32 %r204, %r205, %r206, %r182, %r208;
	// end inline asm
	mov.b64 	%rd39, {%r199, %r204};
	cvt.u16.u32 	%rs29, %r189;
	add.s32 	%r210, %r163, 2;
	setp.gt.s32 	%p100, %r210, %r182;
	@%p100 bra 	$L__BB9_45;
	and.b16  	%rs217, %rs311, 255;
	setp.eq.s16 	%p101, %rs217, 0;
	and.b16  	%rs218, %rs29, 255;
	setp.eq.s16 	%p102, %rs218, 0;
	or.pred  	%p103, %p101, %p102;
	@%p103 bra 	$L__BB9_44;
	min.s64 	%rd329, %rd39, %rd329;
	mov.b16 	%rs311, 1;
	bra.uni 	$L__BB9_45;
$L__BB9_44:
	setp.eq.s16 	%p104, %rs217, 0;
	selp.b16 	%rs311, %rs29, %rs311, %p104;
	selp.b64 	%rd329, %rd39, %rd329, %p104;
$L__BB9_45:
	cvt.u32.u16 	%r231, %rs311;
	and.b32  	%r212, %r231, 255;
	mov.b32 	%r228, 4;
	mov.b32 	%r230, -1;
	// begin inline asm
	shfl.sync.down.b32 %r211, %r212, %r228, %r182, %r230;
	// end inline asm
	// begin inline asm
	shfl.sync.down.b32 %r216, %r217, %r228, %r182, %r230;
	// end inline asm
	mov.b64 	{%r222, %r227}, %rd329;
	// begin inline asm
	shfl.sync.down.b32 %r221, %r222, %r228, %r182, %r230;
	// end inline asm
	// begin inline asm
	shfl.sync.down.b32 %r226, %r227, %r228, %r182, %r230;
	// end inline asm
	mov.b64 	%rd43, {%r221, %r226};
	cvt.u16.u32 	%rs32, %r211;
	add.s32 	%r232, %r163, 4;
	setp.gt.s32 	%p105, %r232, %r182;
	@%p105 bra 	$L__BB9_49;
	and.b16  	%rs221, %rs311, 255;
	setp.eq.s16 	%p106, %rs221, 0;
	and.b16  	%rs222, %rs32, 255;
	setp.eq.s16 	%p107, %rs222, 0;
	or.pred  	%p108, %p106, %p107;
	@%p108 bra 	$L__BB9_48;
	min.s64 	%rd329, %rd43, %rd329;
	mov.b16 	%rs311, 1;
	bra.uni 	$L__BB9_49;
$L__BB9_48:
	setp.eq.s16 	%p109, %rs221, 0;
	selp.b16 	%rs311, %rs32, %rs311, %p109;
	selp.b64 	%rd329, %rd43, %rd329, %p109;
$L__BB9_49:
	cvt.u32.u16 	%r253, %rs311;
	and.b32  	%r234, %r253, 255;
	mov.b32 	%r250, 8;
	mov.b32 	%r252, -1;
	// begin inline asm
	shfl.sync.down.b32 %r233, %r234, %r250, %r182, %r252;
	// end inline asm
	// begin inline asm
	shfl.sync.down.b32 %r238, %r239, %r250, %r182, %r252;
	// end inline asm
	mov.b64 	{%r244, %r249}, %rd329;
	// begin inline asm
	shfl.sync.down.b32 %r243, %r244, %r250, %r182, %r252;
	// end inline asm
	// begin inline asm
	shfl.sync.down.b32 %r248, %r249, %r250, %r182, %r252;
	// end inline asm
	mov.b64 	%rd47, {%r243, %r248};
	cvt.u16.u32 	%rs35, %r233;
	add.s32 	%r254, %r163, 8;
	setp.gt.s32 	%p110, %r254, %r182;
	@%p110 bra 	$L__BB9_53;
	and.b16  	%rs225, %rs311, 255;
	setp.eq.s16 	%p111, %rs225, 0;
	and.b16  	%rs226, %rs35, 255;
	setp.eq.s16 	%p112, %rs226, 0;
	or.pred  	%p113, %p111, %p112;
	@%p113 bra 	$L__BB9_52;
	min.s64 	%rd329, %rd47, %rd329;
	mov.b16 	%rs311, 1;
	bra.uni 	$L__BB9_53;
$L__BB9_52:
	setp.eq.s16 	%p114, %rs225, 0;
	selp.b16 	%rs311, %rs35, %rs311, %p114;
	selp.b64 	%rd329, %rd47, %rd329, %p114;
$L__BB9_53:
	cvt.u32.u16 	%r275, %rs311;
	and.b32  	%r256, %r275, 255;
	mov.b32 	%r272, 16;
	mov.b32 	%r274, -1;
	// begin inline asm
	shfl.sync.down.b32 %r255, %r256, %r272, %r182, %r274;
	// end inline asm
	// begin inline asm
	shfl.sync.down.b32 %r260, %r261, %r272, %r182, %r274;
	// end inline asm
	mov.b64 	{%r266, %r271}, %rd329;
	// begin inline asm
	shfl.sync.down.b32 %r265, %r266, %r272, %r182, %r274;
	// end inline asm
	// begin inline asm
	shfl.sync.down.b32 %r270, %r271, %r272, %r182, %r274;
	// end inline asm
	mov.b64 	%rd51, {%r265, %r270};
	cvt.u16.u32 	%rs38, %r255;
	add.s32 	%r276, %r163, 16;
	setp.gt.s32 	%p115, %r276, %r182;
	@%p115 bra 	$L__BB9_57;
	and.b16  	%rs229, %rs311, 255;
	setp.eq.s16 	%p116, %rs229, 0;
	and.b16  	%rs230, %rs38, 255;
	setp.eq.s16 	%p117, %rs230, 0;
	or.pred  	%p118, %p116, %p117;
	@%p118 bra 	$L__BB9_56;
	min.s64 	%rd329, %rd51, %rd329;
	mov.b16 	%rs311, 1;
	bra.uni 	$L__BB9_57;
$L__BB9_56:
	setp.eq.s16 	%p119, %rs229, 0;
	selp.b16 	%rs311, %rs38, %rs311, %p119;
	selp.b64 	%rd329, %rd51, %rd329, %p119;
$L__BB9_57:
	setp.ne.s32 	%p120, %r163, 0;
	@%p120 bra 	$L__BB9_59;
	shr.u32 	%r277, %r1, 1;
	and.b32  	%r278, %r277, 496;
	mov.u32 	%r279, _ZZN3cub18CUB_300001_SM_10006detail6reduce28DeviceReduceSingleTileKernelINS2_10policy_hubIN4cuda3std3__45tupleIJblEEEyN6thrust24THRUST_300001_SM_1000_NS8cuda_cub9__find_if7functorIS9_EEE10Policy1000EPS9_SI_iSF_S9_S9_NS7_10__identityEEEvT0_T1_T2_T3_T4_T6_E12temp_storage;
	add.s32 	%r280, %r279, %r278;
	st.shared.u8 	[%r280+8], %rs311;
	st.shared.u64 	[%r280+16], %rd329;
$L__BB9_59:
	bar.sync 	0;
	setp.ne.s32 	%p121, %r1, 0;
	@%p121 bra 	$L__BB9_110;
	setp.lt.s32 	%p122, %r38, 33;
	@%p122 bra 	$L__BB9_62;
	ld.shared.u8 	%rs233, [_ZZN3cub18CUB_300001_SM_10006detail6reduce28DeviceReduceSingleTileKernelINS2_10policy_hubIN4cuda3std3__45tupleIJblEEEyN6thrust24THRUST_300001_SM_1000_NS8cuda_cub9__find_if7functorIS9_EEE10Policy1000EPS9_SI_iSF_S9_S9_NS7_10__identityEEEvT0_T1_T2_T3_T4_T6_E12temp_storage+24];
	ld.shared.u64 	%rd271, [_ZZN3cub18CUB_300001_SM_10006detail6reduce28DeviceReduceSingleTileKernelINS2_10policy_hubIN4cuda3std3__45tupleIJblEEEyN6thrust24THRUST_300001_SM_1000_NS8cuda_cub9__find_if7functorIS9_EEE10Policy1000EPS9_SI_iSF_S9_S9_NS7_10__identityEEEvT0_T1_T2_T3_T4_T6_E12temp_storage+32];
	and.b16  	%rs234, %rs311, 255;
	setp.eq.s16 	%p123, %rs234, 0;
	setp.eq.s16 	%p124, %rs233, 0;
	min.s64 	%rd272, %rd271, %rd329;
	selp.b16 	%rs235, %rs311, 1, %p124;
	selp.b16 	%rs311, %rs233, %rs235, %p123;
	selp.b64 	%rd273, %rd329, %rd272, %p124;
	selp.b64 	%rd329, %rd271, %rd273, %p123;
$L__BB9_62:
	setp.lt.s32 	%p125, %r38, 65;
	@%p125 bra 	$L__BB9_64;
	ld.shared.u8 	%rs236, [_ZZN3cub18CUB_300001_SM_10006detail6reduce28DeviceReduceSingleTileKernelINS2_10policy_hubIN4cuda3std3__45tupleIJblEEEyN6thrust24THRUST_300001_SM_1000_NS8cuda_cub9__find_if7functorIS9_EEE10Policy1000EPS9_SI_iSF_S9_S9_NS7_10__identityEEEvT0_T1_T2_T3_T4_T6_E12temp_storage+40];
	ld.shared.u64 	%rd274, [_ZZN3cub18CUB_300001_SM_10006detail6reduce28DeviceReduceSingleTileKernelINS2_10policy_hubIN4cuda3std3__45tupleIJblEEEyN6thrust24THRUST_300001_SM_1000_NS8cuda_cub9__find_if7functorIS9_EEE10Policy1000EPS9_SI_iSF_S9_S9_NS7_10__identityEEEvT0_T1_T2_T3_T4_T6_E12temp_storage+48];
	and.b16  	%rs237, %rs311, 255;
	setp.eq.s16 	%p126, %rs237, 0;
	setp.eq.s16 	%p127, %rs236, 0;
	min.s64 	%rd275, %rd274, %rd329;
	selp.b16 	%rs238, %rs311, 1, %p127;
	selp.b16 	%rs311, %rs236, %rs238, %p126;
	selp.b64 	%rd276, %rd329, %rd275, %p127;
	selp.b64 	%rd329, %rd274, %rd276, %p126;
$L__BB9_64:
	setp.lt.s32 	%p128, %r38, 97;
	@%p128 bra 	$L__BB9_66;
	ld.shared.u8 	%rs239, [_ZZN3cub18CUB_300001_SM_10006detail6reduce28DeviceReduceSingleTileKernelINS2_10policy_hubIN4cuda3std3__45tupleIJblEEEyN6thrust24THRUST_300001_SM_1000_NS8cuda_cub9__find_if7functorIS9_EEE10Policy1000EPS9_SI_iSF_S9_S9_NS7_10__identityEEEvT0_T1_T2_T3_T4_T6_E12temp_storage+56];
	ld.shared.u64 	%rd277, [_ZZN3cub18CUB_300001_SM_10006detail6reduce28DeviceReduceSingleTileKernelINS2_10policy_hubIN4cuda3std3__45tupleIJblEEEyN6thrust24THRUST_300001_SM_1000_NS8cuda_cub9__find_if7functorIS9_EEE10Policy1000EPS9_SI_iSF_S9_S9_NS7_10__identityEEEvT0_T1_T2_T3_T4_T6_E12temp_storage+64];
	and.b16  	%rs240, %rs311, 255;
	setp.eq.s16 	%p129, %rs240, 0;
	setp.eq.s16 	%p130, %rs239, 0;
	min.s64 	%rd278, %rd277, %rd329;
	selp.b16 	%rs241, %rs311, 1, %p130;
	selp.b16 	%rs311, %rs239, %rs241, %p129;
	selp.b64 	%rd279, %rd329, %rd278, %p130;
	selp.b64 	%rd329, %rd277, %rd279, %p129;
$L__BB9_66:
	setp.lt.s32 	%p131, %r38, 129;
	@%p131 bra 	$L__BB9_68;
	ld.shared.u8 	%rs242, [_ZZN3cub18CUB_300001_SM_10006detail6reduce28DeviceReduceSingleTileKernelINS2_10policy_hubIN4cuda3std3__45tupleIJblEEEyN6thrust24THRUST_300001_SM_1000_NS8cuda_cub9__find_if7functorIS9_EEE10Policy1000EPS9_SI_iSF_S9_S9_NS7_10__identityEEEvT0_T1_T2_T3_T4_T6_E12temp_storage+72];
	ld.shared.u64 	%rd280, [_ZZN3cub18CUB_300001_SM_10006detail6reduce28DeviceReduceSingleTileKernelINS2_10policy_hubIN4cuda3std3__45tupleIJblEEEyN6thrust24THRUST_300001_SM_1000_NS8cuda_cub9__find_if7functorIS9_EEE10Policy1000EPS9_SI_iSF_S9_S9_NS7_10__identityEEEvT0_T1_T2_T3_T4_T6_E12temp_storage+80];
	and.b16  	%rs243, %rs311, 255;
	setp.eq.s16 	%p132, %rs243, 0;
	setp.eq.s16 	%p133, %rs242, 0;
	min.s64 	%rd281, %rd280, %rd329;
	selp.b16 	%rs244, %rs311, 1, %p133;
	selp.b16 	%rs311, %rs242, %rs244, %p132;
	selp.b64 	%rd282, %rd329, %rd281, %p133;
	selp.b64 	%rd329, %rd280, %rd282, %p132;
$L__BB9_68:
	setp.lt.s32 	%p134, %r38, 161;
	@%p134 bra 	$L__BB9_70;
	ld.shared.u8 	%rs245, [_ZZN3cub18CUB_300001_SM_10006detail6reduce28DeviceReduceSingleTileKernelINS2_10policy_hubIN4cuda3std3__45tupleIJblEEEyN6thrust24THRUST_300001_SM_1000_NS8cuda_cub9__find_if7functorIS9_EEE10Policy1000EPS9_SI_iSF_S9_S9_NS7_10__identityEEEvT0_T1_T2_T3_T4_T6_E12temp_storage+88];
	ld.shared.u64 	%rd283, [_ZZN3cub18CUB_300001_SM_10006detail6reduce28DeviceReduceSingleTileKernelINS2_10policy_hubIN4cuda3std3__45tupleIJblEEEyN6thrust24THRUST_300001_SM_1000_NS8cuda_cub9__find_if7functorIS9_EEE10Policy1000EPS9_SI_iSF_S9_S9_NS7_10__identityEEEvT0_T1_T2_T3_T4_T6_E12temp_storage+96];
	and.b16  	%rs246, %rs311, 255;
	setp.eq.s16 	%p135, %rs246, 0;
	setp.eq.s16 	%p136, %rs245, 0;
	min.s64 	%rd284, %rd283, %rd329;
	selp.b16 	%rs247, %rs311, 1, %p136;
	selp.b16 	%rs311, %rs245, %rs247, %p135;
	selp.b64 	%rd285, %rd329, %rd284, %p136;
	selp.b64 	%rd329, %rd283, %rd285, %p135;
$L__BB9_70:
	setp.lt.s32 	%p137, %r38, 193;
	@%p137 bra 	$L__BB9_72;
	ld.shared.u8 	%rs248, [_ZZN3cub18CUB_300001_SM_10006detail6reduce28DeviceReduceSingleTileKernelINS2_10policy_hubIN4cuda3std3__45tupleIJblEEEyN6thrust24THRUST_300001_SM_1000_NS8cuda_cub9__find_if7functorIS9_EEE10Policy1000EPS9_SI_iSF_S9_S9_NS7_10__identityEEEvT0_T1_T2_T3_T4_T6_E12temp_storage+104];
	ld.shared.u64 	%rd286, [_ZZN3cub18CUB_300001_SM_10006detail6reduce28DeviceReduceSingleTileKernelINS2_10policy_hubIN4cuda3std3__45tupleIJblEEEyN6thrust24THRUST_300001_SM_1000_NS8cuda_cub9__find_if7functorIS9_EEE10Policy1000EPS9_SI_iSF_S9_S9_NS7_10__identityEEEvT0_T1_T2_T3_T4_T6_E12temp_storage+112];
	and.b16  	%rs249, %rs311, 255;
	setp.eq.s16 	%p138, %rs249, 0;
	setp.eq.s16 	%p139, %rs248, 0;
	min.s64 	%rd287, %rd286, %rd329;
	selp.b16 	%rs250, %rs311, 1, %p139;
	selp.b16 	%rs311, %rs248, %rs250, %p138;
	selp.b64 	%rd288, %rd329, %rd287, %p139;
	selp.b64 	%rd329, %rd286, %rd288, %p138;
$L__BB9_72:
	setp.lt.s32 	%p140, %r38, 225;
	@%p140 bra 	$L__BB9_110;
	ld.shared.u8 	%rs251, [_ZZN3cub18CUB_300001_SM_10006detail6reduce28DeviceReduceSingleTileKernelINS2_10policy_hubIN4cuda3std3__45tupleIJblEEEyN6thrust24THRUST_300001_SM_1000_NS8cuda_cub9__find_if7functorIS9_EEE10Policy1000EPS9_SI_iSF_S9_S9_NS7_10__identityEEEvT0_T1_T2_T3_T4_T6_E12temp_storage+120];
	ld.shared.u64 	%rd289, [_ZZN3cub18CUB_300001_SM_10006detail6reduce28DeviceReduceSingleTileKernelINS2_10policy_hubIN4cuda3std3__45tupleIJblEEEyN6thrust24THRUST_300001_SM_1000_NS8cuda_cub9__find_if7functorIS9_EEE10Policy1000EPS9_SI_iSF_S9_S9_NS7_10__identityEEEvT0_T1_T2_T3_T4_T6_E12temp_storage+128];
	and.b16  	%rs252, %rs311, 255;
	setp.eq.s16 	%p141, %rs252, 0;
	setp.eq.s16 	%p142, %rs251, 0;
	min.s64 	%rd290, %rd289, %rd329;
	selp.b16 	%rs253, %rs311, 1, %p142;
	selp.b16 	%rs311, %rs251, %rs253, %p141;
	selp.b64 	%rd291, %rd329, %rd290, %p142;
	selp.b64 	%rd329, %rd289, %rd291, %p141;
	bra.uni 	$L__BB9_110;
$L__BB9_74:
	mov.u32 	%r16, %tid.x;
	mul.wide.u32 	%rd124, %r16, 16;
	add.s64 	%rd109, %rd105, %rd124;
	// begin inline asm
	ld.global.nc.u64 %rd108, [%rd109];
	// end inline asm
	add.s64 	%rd111, %rd109, 8;
	// begin inline asm
	ld.global.nc.u64 %rd110, [%rd111];
	// end inline asm
	cvt.u16.u64 	%rs83, %rd108;
	and.b16  	%rs84, %rs83, 255;
	add.s64 	%rd113, %rd109, 4096;
	// begin inline asm
	ld.global.nc.u64 %rd112, [%rd113];
	// end inline asm
	add.s64 	%rd115, %rd109, 4104;
	// begin inline asm
	ld.global.nc.u64 %rd114, [%rd115];
	// end inline asm
	cvt.u16.u64 	%rs85, %rd112;
	and.b16  	%rs86, %rs85, 255;
	add.s64 	%rd117, %rd109, 8192;
	// begin inline asm
	ld.global.nc.u64 %rd116, [%rd117];
	// end inline asm
	add.s64 	%rd119, %rd109, 8200;
	// begin inline asm
	ld.global.nc.u64 %rd118, [%rd119];
	// end inline asm
	cvt.u16.u64 	%rs87, %rd116;
	and.b16  	%rs88, %rs87, 255;
	add.s64 	%rd121, %rd109, 12288;
	// begin inline asm
	ld.global.nc.u64 %rd120, [%rd121];
	// end inline asm
	add.s64 	%rd123, %rd109, 12296;
	// begin inline asm
	ld.global.nc.u64 %rd122, [%rd123];
	// end inline asm
	cvt.u16.u64 	%rs89, %rd120;
	and.b16  	%rs90, %rs89, 255;
	setp.eq.s16 	%p3, %rs84, 0;
	setp.eq.s16 	%p4, %rs86, 0;
	min.s64 	%rd125, %rd114, %rd110;
	selp.b16 	%rs91, %rs83, 1, %p4;
	selp.b64 	%rd126, %rd110, %rd125, %p4;
	selp.b16 	%rs92, %rs85, %rs91, %p3;
	and.b16  	%rs93, %rs92, 255;
	selp.b64 	%rd127, %rd114, %rd126, %p3;
	setp.eq.s16 	%p5, %rs93, 0;
	setp.eq.s16 	%p6, %rs88, 0;
	min.s64 	%rd128, %rd118, %rd127;
	selp.b16 	%rs94, %rs92, 1, %p6;
	selp.b64 	%rd129, %rd127, %rd128, %p6;
	selp.b16 	%rs95, %rs87, %rs94, %p5;
	and.b16  	%rs96, %rs95, 255;
	selp.b64 	%rd130, %rd118, %rd129, %p5;
	setp.eq.s16 	%p7, %rs96, 0;
	setp.eq.s16 	%p8, %rs90, 0;
	min.s64 	%rd131, %rd122, %rd130;
	selp.b16 	%rs97, %rs95, 1, %p8;
	selp.b64 	%rd132, %rd130, %rd131, %p8;
	selp.b16 	%rs311, %rs89, %rs97, %p7;
	selp.b64 	%rd329, %rd122, %rd132, %p7;
	setp.lt.u32 	%p9, %r38, 2048;
	mov.b32 	%r399, 1024;
	@%p9 bra 	$L__BB9_78;
	add.s32 	%r17, %r38, -1024;
	mov.b32 	%r399, 1024;
$L__BB9_76:
	mul.wide.s32 	%rd149, %r399, 16;
	add.s64 	%rd134, %rd109, %rd149;
	// begin inline asm
	ld.global.nc.u64 %rd133, [%rd134];
	// end inline asm
	add.s64 	%rd136, %rd134, 8;
	// begin inline asm
	ld.global.nc.u64 %rd135, [%rd136];
	// end inline asm
	cvt.u16.u64 	%rs98, %rd133;
	and.b16  	%rs99, %rs98, 255;
	add.s64 	%rd138, %rd134, 4096;
	// begin inline asm
	ld.global.nc.u64 %rd137, [%rd138];
	// end inline asm
	add.s64 	%rd140, %rd134, 4104;
	// begin inline asm
	ld.global.nc.u64 %rd139, [%rd140];
	// end inline asm
	cvt.u16.u64 	%rs100, %rd137;
	and.b16  	%rs101, %rs100, 255;
	add.s64 	%rd142, %rd134, 8192;
	// begin inline asm
	ld.global.nc.u64 %rd141, [%rd142];
	// end inline asm
	add.s64 	%rd144, %rd134, 8200;
	// begin inline asm
	ld.global.nc.u64 %rd143, [%rd144];
	// end inline asm
	cvt.u16.u64 	%rs102, %rd141;
	and.b16  	%rs103, %rs102, 255;
	add.s64 	%rd146, %rd134, 12288;
	// begin inline asm
	ld.global.nc.u64 %rd145, [%rd146];
	// end inline asm
	add.s64 	%rd148, %rd134, 12296;
	// begin inline asm
	ld.global.nc.u64 %rd147, [%rd148];
	// end inline asm
	cvt.u16.u64 	%rs104, %rd145;
	and.b16  	%rs105, %rs104, 255;
	and.b16  	%rs106, %rs311, 255;
	setp.eq.s16 	%p10, %rs106, 0;
	setp.eq.s16 	%p11, %rs99, 0;
	min.s64 	%rd150, %rd135, %rd329;
	selp.b16 	%rs107, %rs311, 1, %p11;
	selp.b64 	%rd151, %rd329, %rd150, %p11;
	selp.b16 	%rs108, %rs98, %rs107, %p10;
	and.b16  	%rs109, %rs108, 255;
	selp.b64 	%rd152, %rd135, %rd151, %p10;
	setp.eq.s16 	%p12, %rs109, 0;
	setp.eq.s16 	%p13, %rs101, 0;
	min.s64 	%rd153, %rd139, %rd152;
	selp.b16 	%rs110, %rs108, 1, %p13;
	selp.b64 	%rd154, %rd152, %rd153, %p13;
	selp.b16 	%rs111, %rs100, %rs110, %p12;
	and.b16  	%rs112, %rs111, 255;
	selp.b64 	%rd155, %rd139, %rd154, %p12;
	setp.eq.s16 	%p14, %rs112, 0;
	setp.eq.s16 	%p15, %rs103, 0;
	min.s64 	%rd156, %rd143, %rd155;
	selp.b16 	%rs113, %rs111, 1, %p15;
	selp.b64 	%rd157, %rd155, %rd156, %p15;
	selp.b16 	%rs114, %rs102, %rs113, %p14;
	and.b16  	%rs115, %rs114, 255;
	selp.b64 	%rd158, %rd143, %rd157, %p14;
	setp.eq.s16 	%p16, %rs115, 0;
	setp.eq.s16 	%p17, %rs105, 0;
	min.s64 	%rd159, %rd147, %rd158;
	selp.b16 	%rs116, %rs114, 1, %p17;
	selp.b64 	%rd160, %rd158, %rd159, %p17;
	selp.b16 	%rs311, %rs104, %rs116, %p16;
	selp.b64 	%rd329, %rd147, %rd160, %p16;
	sub.s32 	%r41, %r38, %r399;
	setp.lt.s32 	%p18, %r41, 1024;
	@%p18 bra 	$L__BB9_86;
	add.s32 	%r399, %r399, 1024;
	setp.le.s32 	%p19, %r399, %r17;
	@%p19 bra 	$L__BB9_76;
$L__BB9_78:
	setp.le.s32 	%p20, %r38, %r399;
	@%p20 bra 	$L__BB9_86;
	sub.s32 	%r21, %r38, %r399;
	setp.ge.s32 	%p21, %r16, %r21;
	@%p21 bra 	$L__BB9_86;
	not.b32 	%r42, %r16;
	add.s32 	%r43, %r38, %r42;
	sub.s32 	%r22, %r43, %r399;
	and.b32  	%r44, %r22, 768;
	setp.eq.s32 	%p22, %r44, 768;
	mov.u32 	%r403, %r16;
	@%p22 bra 	$L__BB9_83;
	add.s32 	%r401, %r16, %r399;
	shr.u32 	%r45, %r22, 8;
	add.s32 	%r46, %r45, 1;
	and.b32  	%r47, %r46, 3;
	neg.s32 	%r400, %r47;
	mov.u32 	%r403, %r16;
$L__BB9_82:
	.pragma "nounroll";
	mul.wide.u32 	%rd166, %r401, 16;
	add.s64 	%rd163, %rd105, %rd166;
	// begin inline asm
	ld.global.nc.u64 %rd162, [%rd163];
	// end inline asm
	add.s64 	%rd165, %rd163, 8;
	// begin inline asm
	ld.global.nc.u64 %rd164, [%rd165];
	// end inline asm
	cvt.u16.u64 	%rs118, %rd162;
	and.b16  	%rs119, %rs118, 255;
	and.b16  	%rs120, %rs311, 255;
	setp.eq.s16 	%p23, %rs120, 0;
	setp.eq.s16 	%p24, %rs119, 0;
	min.s64 	%rd167, %rd164, %rd329;
	selp.b16 	%rs121, %rs311, 1, %p24;
	selp.b16 	%rs311, %rs118, %rs121, %p23;
	selp.b64 	%rd168, %rd329, %rd167, %p24;
	selp.b64 	%rd329, %rd164, %rd168, %p23;
	add.s32 	%r403, %r403, 256;
	add.s32 	%r401, %r401, 256;
	add.s32 	%r400, %r400, 1;
	setp.ne.s32 	%p25, %r400, 0;
	@%p25 bra 	$L__BB9_82;
$L__BB9_83:
	setp.lt.u32 	%p26, %r22, 768;
	@%p26 bra 	$L__BB9_86;
	cvt.u64.u32 	%rd169, %r403;
	cvt.u64.u32 	%rd170, %r399;
	add.s64 	%rd171, %rd169, %rd170;
	shl.b64 	%rd172, %rd171, 4;
	add.s64 	%rd173, %rd172, %rd105;
	add.s64 	%rd350, %rd173, 12296;
	add.s32 	%r404, %r403, %r399;
$L__BB9_85:
	mul.wide.u32 	%rd190, %r404, 16;
	add.s64 	%rd175, %rd105, %rd190;
	// begin inline asm
	ld.global.nc.u64 %rd174, [%rd175];
	// end inline asm
	add.s64 	%rd177, %rd175, 8;
	// begin inline asm
	ld.global.nc.u64 %rd176, [%rd177];
	// end inline asm
	cvt.u16.u64 	%rs122, %rd174;
	and.b16  	%rs123, %rs122, 255;
	and.b16  	%rs124, %rs311, 255;
	setp.eq.s16 	%p27, %rs124, 0;
	setp.eq.s16 	%p28, %rs123, 0;
	min.s64 	%rd191, %rd176, %rd329;
	selp.b16 	%rs125, %rs311, 1, %p28;
	selp.b16 	%rs126, %rs122, %rs125, %p27;
	and.b16  	%rs127, %rs126, 255;
	selp.b64 	%rd192, %rd329, %rd191, %p28;
	selp.b64 	%rd193, %rd176, %rd192, %p27;
	add.s64 	%rd179, %rd350, -8200;
	// begin inline asm
	ld.global.nc.u64 %rd178, [%rd179];
	// end inline asm
	add.s64 	%rd181, %rd350, -8192;
	// begin inline asm
	ld.global.nc.u64 %rd180, [%rd181];
	// end inline asm
	cvt.u16.u64 	%rs128, %rd178;
	and.b16  	%rs129, %rs128, 255;
	setp.eq.s16 	%p29, %rs127, 0;
	setp.eq.s16 	%p30, %rs129, 0;
	min.s64 	%rd194, %rd180, %rd193;
	selp.b16 	%rs130, %rs126, 1, %p30;
	selp.b16 	%rs131, %rs128, %rs130, %p29;
	and.b16  	%rs132, %rs131, 255;
	selp.b64 	%rd195, %rd193, %rd194, %p30;
	selp.b64 	%rd196, %rd180, %rd195, %p29;
	add.s64 	%rd183, %rd350, -4104;
	// begin inline asm
	ld.global.nc.u64 %rd182, [%rd183];
	// end inline asm
	add.s64 	%rd185, %rd350, -4096;
	// begin inline asm
	ld.global.nc.u64 %rd184, [%rd185];
	// end inline asm
	cvt.u16.u64 	%rs133, %rd182;
	and.b16  	%rs134, %rs133, 255;
	setp.eq.s16 	%p31, %rs132, 0;
	setp.eq.s16 	%p32, %rs134, 0;
	min.s64 	%rd197, %rd184, %rd196;
	selp.b16 	%rs135, %rs131, 1, %p32;
	selp.b16 	%rs136, %rs133, %rs135, %p31;
	and.b16  	%rs137, %rs136, 255;
	selp.b64 	%rd198, %rd196, %rd197, %p32;
	selp.b64 	%rd199, %rd184, %rd198, %p31;
	add.s64 	%rd187, %rd350, -8;
	// begin inline asm
	ld.global.nc.u64 %rd186, [%rd187];
	// end inline asm
	// begin inline asm
	ld.global.nc.u64 %rd188, [%rd350];
	// end inline asm
	cvt.u16.u64 	%rs138, %rd186;
	and.b16  	%rs139, %rs138, 255;
	setp.eq.s16 	%p33, %rs137, 0;
	setp.eq.s16 	%p34, %rs139, 0;
	min.s64 	%rd200, %rd188, %rd199;
	selp.b16 	%rs140, %rs136, 1, %p34;
	selp.b16 	%rs311, %rs138, %rs140, %p33;
	selp.b64 	%rd201, %rd199, %rd200, %p34;
	selp.b64 	%rd329, %rd188, %rd201, %p33;
	add.s32 	%r403, %r403, 1024;
	add.s64 	%rd350, %rd350, 16384;
	add.s32 	%r404, %r404, 1024;
	setp.lt.s32 	%p35, %r403, %r21;
	@%p35 bra 	$L__BB9_85;
$L__BB9_86:
	// begin inline asm
	mov.u32 %r48, %laneid;
	// end inline asm
	cvt.u32.u16 	%r69, %rs311;
	and.b32  	%r50, %r69, 255;
	mov.b32 	%r66, 1;
	mov.b32 	%r67, 31;
	mov.b32 	%r68, -1;
	// begin inline asm
	shfl.sync.down.b32 %r49, %r50, %r66, %r67, %r68;
	// end inline asm
	// begin inline asm
	shfl.sync.down.b32 %r54, %r55, %r66, %r67, %r68;
	// end inline asm
	mov.b64 	{%r60, %r65}, %rd329;
	// begin inline asm
	shfl.sync.down.b32 %r59, %r60, %r66, %r67, %r68;
	// end inline asm
	// begin inline asm
	shfl.sync.down.b32 %r64, %r65, %r66, %r67, %r68;
	// end inline asm
	mov.b64 	%rd83, {%r59, %r64};
	cvt.u16.u32 	%rs65, %r49;
	setp.gt.s32 	%p36, %r48, 30;
	@%p36 bra 	$L__BB9_90;
	and.b16  	%rs141, %rs311, 255;
	setp.eq.s16 	%p37, %rs141, 0;
	and.b16  	%rs142, %rs65, 255;
	setp.eq.s16 	%p38, %rs142, 0;
	or.pred  	%p39, %p37, %p38;
	@%p39 bra 	$L__BB9_89;
	min.s64 	%rd329, %rd83, %rd329;
	mov.b16 	%rs311, 1;
	bra.uni 	$L__BB9_90;
$L__BB9_89:
	setp.eq.s16 	%p40, %rs141, 0;
	selp.b16 	%rs311, %rs65, %rs311, %p40;
	selp.b64 	%rd329, %rd83, %rd329, %p40;
$L__BB9_90:
	cvt.u32.u16 	%r90, %rs311;
	and.b32  	%r71, %r90, 255;
	mov.b32 	%r87, 2;
	mov.b32 	%r88, 31;
	mov.b32 	%r89, -1;
	// begin inline asm
	shfl.sync.down.b32 %r70, %r71, %r87, %r88, %r89;
	// end inline asm
	// begin inline asm
	shfl.sync.down.b32 %r75, %r76, %r87, %r88, %r89;
	// end inline asm
	mov.b64 	{%r81, %r86}, %rd329;
	// begin inline asm
	shfl.sync.down.b32 %r80, %r81, %r87, %r88, %r89;
	// end inline asm
	// begin inline asm
	shfl.sync.down.b32 %r85, %r86, %r87, %r88, %r89;
	// end inline asm
	mov.b64 	%rd87, {%r80, %r85};
	cvt.u16.u32 	%rs68, %r70;
	setp.gt.s32 	%p41, %r48, 29;
	@%p41 bra 	$L__BB9_94;
	and.b16  	%rs145, %rs311, 255;
	setp.eq.s16 	%p42, %rs145, 0;
	and.b16  	%rs146, %rs68, 255;
	setp.eq.s16 	%p43, %rs146, 0;
	or.pred  	%p44, %p42, %p43;
	@%p44 bra 	$L__BB9_93;
	min.s64 	%rd329, %rd87, %rd329;
	mov.b16 	%rs311, 1;
	bra.uni 	$L__BB9_94;
$L__BB9_93:
	setp.eq.s16 	%p45, %rs145, 0;
	selp.b16 	%rs311, %rs68, %rs311, %p45;
	selp.b64 	%rd329, %rd87, %rd329, %p45;
$L__BB9_94:
	cvt.u32.u16 	%r111, %rs311;
	and.b32  	%r92, %r111, 255;
	mov.b32 	%r108, 4;
	mov.b32 	%r109, 31;
	mov.b32 	%r110, -1;
	// begin inline asm
	shfl.sync.down.b32 %r91, %r92, %r108, %r109, %r110;
	// end inline asm
	// begin inline asm
	shfl.sync.down.b32 %r96, %r97, %r108, %r109, %r110;
	// end inline asm
	mov.b64 	{%r102, %r107}, %rd329;
	// begin inline asm
	shfl.sync.down.b32 %r101, %r102, %r108, %r109, %r110;
	// end inline asm
	// begin inline asm
	shfl.sync.down.b32 %r106, %r107, %r108, %r109, %r110;
	// end inline asm
	mov.b64 	%rd91, {%r101, %r106};
	cvt.u16.u32 	%rs71, %r91;
	setp.gt.s32 	%p46, %r48, 27;
	@%p46 bra 	$L__BB9_98;
	and.b16  	%rs149, %rs311, 255;
	setp.eq.s16 	%p47, %rs149, 0;
	and.b16  	%rs150, %rs71, 255;
	setp.eq.s16 	%p48, %rs150, 0;
	or.pred  	%p49, %p47, %p48;
	@%p49 bra 	$L__BB9_97;
	min.s64 	%rd329, %rd91, %rd329;
	mov.b16 	%rs311, 1;
	bra.uni 	$L__BB9_98;
$L__BB9_97:
	setp.eq.s16 	%p50, %rs149, 0;
	selp.b16 	%rs311, %rs71, %rs311, %p50;
	selp.b64 	%rd329, %rd91, %rd329, %p50;
$L__BB9_98:
	cvt.u32.u16 	%r132, %rs311;
	and.b32  	%r113, %r132, 255;
	mov.b32 	%r129, 8;
	mov.b32 	%r130, 31;
	mov.b32 	%r131, -1;
	// begin inline asm
	shfl.sync.down.b32 %r112, %r113, %r129, %r130, %r131;
	// end inline asm
	// begin inline asm
	shfl.sync.down.b32 %r117, %r118, %r129, %r130, %r131;
	// end inline asm
	mov.b64 	{%r123, %r128}, %rd329;
	// begin inline asm
	shfl.sync.down.b32 %r122, %r123, %r129, %r130, %r131;
	// end inline asm
	// begin inline asm
	shfl.sync.down.b32 %r127, %r128, %r129, %r130, %r131;
	// end inline asm
	mov.b64 	%rd95, {%r122, %r127};
	cvt.u16.u32 	%rs74, %r112;
	setp.gt.s32 	%p51, %r48, 23;
	@%p51 bra 	$L__BB9_102;
	and.b16  	%rs153, %rs311, 255;
	setp.eq.s16 	%p52, %rs153, 0;
	and.b16  	%rs154, %rs74, 255;
	setp.eq.s16 	%p53, %rs154, 0;
	or.pred  	%p54, %p52, %p53;
	@%p54 bra 	$L__BB9_101;
	min.s64 	%rd329, %rd95, %rd329;
	mov.b16 	%rs311, 1;
	bra.uni 	$L__BB9_102;
$L__BB9_101:
	setp.eq.s16 	%p55, %rs153, 0;
	selp.b16 	%rs311, %rs74, %rs311, %p55;
	selp.b64 	%rd329, %rd95, %rd329, %p55;
$L__BB9_102:
	cvt.u32.u16 	%r153, %rs311;
	and.b32  	%r134, %r153, 255;
	mov.b32 	%r150, 16;
	mov.b32 	%r151, 31;
	mov.b32 	%r152, -1;
	// begin inline asm
	shfl.sync.down.b32 %r133, %r134, %r150, %r151, %r152;
	// end inline asm
	// begin inline asm
	shfl.sync.down.b32 %r138, %r139, %r150, %r151, %r152;
	// end inline asm
	mov.b64 	{%r144, %r149}, %rd329;
	// begin inline asm
	shfl.sync.down.b32 %r143, %r144, %r150, %r151, %r152;
	// end inline asm
	// begin inline asm
	shfl.sync.down.b32 %r148, %r149, %r150, %r151, %r152;
	// end inline asm
	mov.b64 	%rd99, {%r143, %r148};
	cvt.u16.u32 	%rs77, %r133;
	setp.gt.s32 	%p56, %r48, 15;
	@%p56 bra 	$L__BB9_106;
	and.b16  	%rs157, %rs311, 255;
	setp.eq.s16 	%p57, %rs157, 0;
	and.b16  	%rs158, %rs77, 255;
	setp.eq.s16 	%p58, %rs158, 0;
	or.pred  	%p59, %p57, %p58;
	@%p59 bra 	$L__BB9_105;
	min.s64 	%rd329, %rd99, %rd329;
	mov.b16 	%rs311, 1;
	bra.uni 	$L__BB9_106;
$L__BB9_105:
	setp.eq.s16 	%p60, %rs157, 0;
	selp.b16 	%rs311, %rs77, %rs311, %p60;
	selp.b64 	%rd329, %rd99, %rd329, %p60;
$L__BB9_106:
	setp.ne.s32 	%p61, %r48, 0;
	@%p61 bra 	$L__BB9_108;
	shr.u32 	%r154, %r16, 1;
	and.b32  	%r155, %r154, 496;
	mov.u32 	%r156, _ZZN3cub18CUB_300001_SM_10006detail6reduce28DeviceReduceSingleTileKernelINS2_10policy_hubIN4cuda3std3__45tupleIJblEEEyN6thrust24THRUST_300001_SM_1000_NS8cuda_cub9__find_if7functorIS9_EEE10Policy1000EPS9_SI_iSF_S9_S9_NS7_10__identityEEEvT0_T1_T2_T3_T4_T6_E12temp_storage;
	add.s32 	%r157, %r156, %r155;
	st.shared.u8 	[%r157+8], %rs311;
	st.shared.u64 	[%r157+16], %rd329;
$L__BB9_108:
	bar.sync 	0;
	setp.ne.s32 	%p62, %r16, 0;
	@%p62 bra 	$L__BB9_110;
	ld.shared.u8 	%rs161, [_ZZN3cub18CUB_300001_SM_10006detail6reduce28DeviceReduceSingleTileKernelINS2_10policy_hubIN4cuda3std3__45tupleIJblEEEyN6thrust24THRUST_300001_SM_1000_NS8cuda_cub9__find_if7functorIS9_EEE10Policy1000EPS9_SI_iSF_S9_S9_NS7_10__identityEEEvT0_T1_T2_T3_T4_T6_E12temp_storage+24];
	ld.shared.u64 	%rd202, [_ZZN3cub18CUB_300001_SM_10006detail6reduce28DeviceReduceSingleTileKernelINS2_10policy_hubIN4cuda3std3__45tupleIJblEEEyN6thrust24THRUST_300001_SM_1000_NS8cuda_cub9__find_if7functorIS9_EEE10Policy1000EPS9_SI_iSF_S9_S9_NS7_10__identityEEEvT0_T1_T2_T3_T4_T6_E12temp_storage+32];
	and.b16  	%rs162, %rs311, 255;
	setp.eq.s16 	%p63, %rs162, 0;
	setp.eq.s16 	%p64, %rs161, 0;
	min.s64 	%rd203, %rd202, %rd329;
	selp.b16 	%rs163, %rs311, 1, %p64;
	selp.b16 	%rs164, %rs161, %rs163, %p63;
	and.b16  	%rs165, %rs164, 255;
	selp.b64 	%rd204, %rd329, %rd203, %p64;
	selp.b64 	%rd205, %rd202, %rd204, %p63;
	ld.shared.u8 	%rs166, [_ZZN3cub18CUB_300001_SM_10006detail6reduce28DeviceReduceSingleTileKernelINS2_10policy_hubIN4cuda3std3__45tupleIJblEEEyN6thrust24THRUST_300001_SM_1000_NS8cuda_cub9__find_if7functorIS9_EEE10Policy1000EPS9_SI_iSF_S9_S9_NS7_10__identityEEEvT0_T1_T2_T3_T4_T6_E12temp_storage+40];
	ld.shared.u64 	%rd206, [_ZZN3cub18CUB_300001_SM_10006detail6reduce28DeviceReduceSingleTileKernelINS2_10policy_hubIN4cuda3std3__45tupleIJblEEEyN6thrust24THRUST_300001_SM_1000_NS8cuda_cub9__find_if7functorIS9_EEE10Policy1000EPS9_SI_iSF_S9_S9_NS7_10__identityEEEvT0_T1_T2_T3_T4_T6_E12temp_storage+48];
	setp.eq.s16 	%p65, %rs165, 0;
	setp.eq.s16 	%p66, %rs166, 0;
	min.s64 	%rd207, %rd206, %rd205;
	selp.b16 	%rs167, %rs164, 1, %p66;
	selp.b16 	%rs168, %rs166, %rs167, %p65;
	and.b16  	%rs169, %rs168, 255;
	selp.b64 	%rd208, %rd205, %rd207, %p66;
	selp.b64 	%rd209, %rd206, %rd208, %p65;
	ld.shared.u8 	%rs170, [_ZZN3cub18CUB_300001_SM_10006detail6reduce28DeviceReduceSingleTileKernelINS2_10policy_hubIN4cuda3std3__45tupleIJblEEEyN6thrust24THRUST_300001_SM_1000_NS8cuda_cub9__find_if7functorIS9_EEE10Policy1000EPS9_SI_iSF_S9_S9_NS7_10__identityEEEvT0_T1_T2_T3_T4_T6_E12temp_storage+56];
	ld.shared.u64 	%rd210, [_ZZN3cub18CUB_300001_SM_10006detail6reduce28DeviceReduceSingleTileKernelINS2_10policy_hubIN4cuda3std3__45tupleIJblEEEyN6thrust24THRUST_300001_SM_1000_NS8cuda_cub9__find_if7functorIS9_EEE10Policy1000EPS9_SI_iSF_S9_S9_NS7_10__identityEEEvT0_T1_T2_T3_T4_T6_E12temp_storage+64];
	setp.eq.s16 	%p67, %rs169, 0;
	setp.eq.s16 	%p68, %rs170, 0;
	min.s64 	%rd211, %rd210, %rd209;
	selp.b16 	%rs171, %rs168, 1, %p68;
	selp.b16 	%rs172, %rs170, %rs171, %p67;
	and.b16  	%rs173, %rs172, 255;
	selp.b64 	%rd212, %rd209, %rd211, %p68;
	selp.b64 	%rd213, %rd210, %rd212, %p67;
	ld.shared.u8 	%rs174, [_ZZN3cub18CUB_300001_SM_10006detail6reduce28DeviceReduceSingleTileKernelINS2_10policy_hubIN4cuda3std3__45tupleIJblEEEyN6thrust24THRUST_300001_SM_1000_NS8cuda_cub9__find_if7functorIS9_EEE10Policy1000EPS9_SI_iSF_S9_S9_NS7_10__identityEEEvT0_T1_T2_T3_T4_T6_E12temp_storage+72];
	ld.shared.u64 	%rd214, [_ZZN3cub18CUB_300001_SM_10006detail6reduce28DeviceReduceSingleTileKernelINS2_10policy_hubIN4cuda3std3__45tupleIJblEEEyN6thrust24THRUST_300001_SM_1000_NS8cuda_cub9__find_if7functorIS9_EEE10Policy1000EPS9_SI_iSF_S9_S9_NS7_10__identityEEEvT0_T1_T2_T3_T4_T6_E12temp_storage+80];
	setp.eq.s16 	%p69, %rs173, 0;
	setp.eq.s16 	%p70, %rs174, 0;
	min.s64 	%rd215, %rd214, %rd213;
	selp.b16 	%rs175, %rs172, 1, %p70;
	selp.b16 	%rs176, %rs174, %rs175, %p69;
	and.b16  	%rs177, %rs176, 255;
	selp.b64 	%rd216, %rd213, %rd215, %p70;
	selp.b64 	%rd217, %rd214, %rd216, %p69;
	ld.shared.u8 	%rs178, [_ZZN3cub18CUB_300001_SM_10006detail6reduce28DeviceReduceSingleTileKernelINS2_10policy_hubIN4cuda3std3__45tupleIJblEEEyN6thrust24THRUST_300001_SM_1000_NS8cuda_cub9__find_if7functorIS9_EEE10Policy1000EPS9_SI_iSF_S9_S9_NS7_10__identityEEEvT0_T1_T2_T3_T4_T6_E12temp_storage+88];
	ld.shared.u64 	%rd218, [_ZZN3cub18CUB_300001_SM_10006detail6reduce28DeviceReduceSingleTileKernelINS2_10policy_hubIN4cuda3std3__45tupleIJblEEEyN6thrust24THRUST_300001_SM_1000_NS8cuda_cub9__find_if7functorIS9_EEE10Policy1000EPS9_SI_iSF_S9_S9_NS7_10__identityEEEvT0_T1_T2_T3_T4_T6_E12temp_storage+96];
	setp.eq.s16 	%p71, %rs177, 0;
	setp.eq.s16 	%p72, %rs178, 0;
	min.s64 	%rd219, %rd218, %rd217;
	selp.b16 	%rs179, %rs176, 1, %p72;
	selp.b16 	%rs180, %rs178, %rs179, %p71;
	and.b16  	%rs181, %rs180, 255;
	selp.b64 	%rd220, %rd217, %rd219, %p72;
	selp.b64 	%rd221, %rd218, %rd220, %p71;
	ld.shared.u8 	%rs182, [_ZZN3cub18CUB_300001_SM_10006detail6reduce28DeviceReduceSingleTileKernelINS2_10policy_hubIN4cuda3std3__45tupleIJblEEEyN6thrust24THRUST_300001_SM_1000_NS8cuda_cub9__find_if7functorIS9_EEE10Policy1000EPS9_SI_iSF_S9_S9_NS7_10__identityEEEvT0_T1_T2_T3_T4_T6_E12temp_storage+104];
	ld.shared.u64 	%rd222, [_ZZN3cub18CUB_300001_SM_10006detail6reduce28DeviceReduceSingleTileKernelINS2_10policy_hubIN4cuda3std3__45tupleIJblEEEyN6thrust24THRUST_300001_SM_1000_NS8cuda_cub9__find_if7functorIS9_EEE10Policy1000EPS9_SI_iSF_S9_S9_NS7_10__identityEEEvT0_T1_T2_T3_T4_T6_E12temp_storage+112];
	setp.eq.s16 	%p73, %rs181, 0;
	setp.eq.s16 	%p74, %rs182, 0;
	min.s64 	%rd223, %rd222, %rd221;
	selp.b16 	%rs183, %rs180, 1, %p74;
	selp.b16 	%rs184, %rs182, %rs183, %p73;
	and.b16  	%rs185, %rs184, 255;
	selp.b64 	%rd224, %rd221, %rd223, %p74;
	selp.b64 	%rd225, %rd222, %rd224, %p73;
	ld.shared.u8 	%rs186, [_ZZN3cub18CUB_300001_SM_10006detail6reduce28DeviceReduceSingleTileKernelINS2_10policy_hubIN4cuda3std3__45tupleIJblEEEyN6thrust24THRUST_300001_SM_1000_NS8cuda_cub9__find_if7functorIS9_EEE10Policy1000EPS9_SI_iSF_S9_S9_NS7_10__identityEEEvT0_T1_T2_T3_T4_T6_E12temp_storage+120];
	ld.shared.u64 	%rd226, [_ZZN3cub18CUB_300001_SM_10006detail6reduce28DeviceReduceSingleTileKernelINS2_10policy_hubIN4cuda3std3__45tupleIJblEEEyN6thrust24THRUST_300001_SM_1000_NS8cuda_cub9__find_if7functorIS9_EEE10Policy1000EPS9_SI_iSF_S9_S9_NS7_10__identityEEEvT0_T1_T2_T3_T4_T6_E12temp_storage+128];
	setp.eq.s16 	%p75, %rs185, 0;
	setp.eq.s16 	%p76, %rs186, 0;
	min.s64 	%rd227, %rd226, %rd225;
	selp.b16 	%rs187, %rs184, 1, %p76;
	selp.b16 	%rs311, %rs186, %rs187, %p75;
	selp.b64 	%rd228, %rd225, %rd227, %p76;
	selp.b64 	%rd329, %rd226, %rd228, %p75;
$L__BB9_110:
	mov.u32 	%r391, %tid.x;
	setp.ne.s32 	%p184, %r391, 0;
	@%p184 bra 	$L__BB9_112;
	setp.eq.s16 	%p185, %rs82, 0;
	and.b16  	%rs302, %rs311, 255;
	setp.eq.s16 	%p186, %rs302, 0;
	min.s64 	%rd319, %rd329, %rd106;
	selp.b16 	%rs303, %rs82, 1, %p186;
	selp.b16 	%rs304, %rs311, %rs303, %p185;
	selp.b64 	%rd320, %rd106, %rd319, %p186;
	selp.b64 	%rd321, %rd329, %rd320, %p185;
	st.global.u8 	[%rd1], %rs304;
	st.global.u64 	[%rd1+8], %rd321;
$L__BB9_112:
	ret;

}


// ===== COMPILED SASS (sm_100) =====

	.target	sm_100

	.elftype	@"ET_EXEC"


//--------------------- .note.nv.tkinfo           --------------------------
	.section	.note.nv.tkinfo,"",@"SHT_NOTE"
	.sectionflags	@"SHF_NOTE_NV_TKINFO"
	.tkinfo
        /*0018*/ 	.word	0x00000002
        /*0030*/ 	.string	""
        /*0030*/ 	.string	"ptxas"
        /*0030*/ 	.string	"Cuda compilation tools, release 13.0, V13.0.88"
        /*0030*/ 	.string	"Build cuda_13.0.r13.0/compiler.36424714_0"
        /*0030*/ 	.string	"-arch sm_100 -m 64 "



//--------------------- .note.nv.cuinfo           --------------------------
	.section	.note.nv.cuinfo,"",@"SHT_NOTE"
	.sectionflags	@"SHF_NOTE_NV_CUINFO"
        /*0018*/ 	.short	0x0002
        /*001a*/ 	.short	0x0064
        /*001c*/ 	.short	0x0082
	.zero		2


//--------------------- .nv.info                  --------------------------
	.section	.nv.info,"",@"SHT_CUDA_INFO"
	.align	4


	//----- nvinfo : EIATTR_REGCOUNT
	.align		4
        /*0000*/ 	.byte	0x04, 0x2f
        /*0002*/ 	.short	(.L_46 - .L_45)
	.align		4
.L_45:
        /*0004*/ 	.word	index@(_Z8fnSearchPcS_Pi)
        /*0008*/ 	.word	0x0000000e


	//----- nvinfo : EIATTR_FRAME_SIZE
	.align		4
.L_46:
        /*000c*/ 	.byte	0x04, 0x11
        /*000e*/ 	.short	(.L_48 - .L_47)
	.align		4
.L_47:
        /*0010*/ 	.word	index@(_Z8fnSearchPcS_Pi)
        /*0014*/ 	.word	0x00000000


	//----- nvinfo : EIATTR_REGCOUNT
	.align		4
.L_48:
        /*0018*/ 	.byte	0x04, 0x2f
        /*001a*/ 	.short	(.L_50 - .L_49)
	.align		4
.L_49:
        /*001c*/ 	.word	index@(_ZN3cub18CUB_300001_SM_10006detail11EmptyKernelIvEEvv)
        /*0020*/ 	.word	0x00000004


	//----- nvinfo : EIATTR_FRAME_SIZE
	.align		4
.L_50:
        /*0024*/ 	.byte	0x04, 0x11
        /*0026*/ 	.short	(.L_52 - .L_51)
	.align		4
.L_51:
        /*0028*/ 	.word	index@(_ZN3cub18CUB_300001_SM_10006detail11EmptyKernelIvEEvv)
        /*002c*/ 	.word	0x00000000


	//----- nvinfo : EIATTR_REGCOUNT
	.align		4
.L_52:
        /*0030*/ 	.byte	0x04, 0x2f
        /*0032*/ 	.short	(.L_54 - .L_53)
	.align		4
.L_53:
        /*0034*/ 	.word	index@(_ZN3cub18CUB_300001_SM_10006detail8for_each13static_kernelINS2_12policy_hub_t12policy_500_tEmN6thrust24THRUST_300001_SM_1000_NS8cuda_cub20__uninitialized_fill7functorINS7_10device_ptrIcEEcEEEEvT0_T1_)
        /*0038*/ 	.word	0x0000000a


	//----- nvinfo : EIATTR_FRAME_SIZE
	.align		4
.L_54:
        /*003c*/ 	.byte	0x04, 0x11
        /*003e*/ 	.short	(.L_56 - .L_55)
	.align		4
.L_55:
        /*0040*/ 	.word	index@(_ZN3cub18CUB_300001_SM_10006detail8for_each13static_kernelINS2_12policy_hub_t12policy_500_tEmN6thrust24THRUST_300001_SM_1000_NS8cuda_cub20__uninitialized_fill7functorINS7_10device_ptrIcEEcEEEEvT0_T1_)
        /*0044*/ 	.word	0x00000000


	//----- nvinfo : EIATTR_REGCOUNT
	.align		4
.L_56:
        /*0048*/ 	.byte	0x04, 0x2f
        /*004a*/ 	.short	(.L_58 - .L_57)
	.align		4
.L_57:
        /*004c*/ 	.word	index@(_ZN3cub18CUB_300001_SM_10006detail8for_each13static_kernelINS2_12policy_hub_t12policy_500_tElN6thrust24THRUST_300001_SM_1000_NS8cuda_cub10__tabulate7functorINS7_6detail15normal_iteratorINS7_10device_ptrIcEEEENS7_6system6detail7generic6detail22compute_sequence_valueIcvEElEEEEvT0_T1_)
        /*0050*/ 	.word	0x0000000a


	//----- nvinfo : EIATTR_FRAME_SIZE
	.align		4
.L_58:
        /*0054*/ 	.byte	0x04, 0x11
        /*0056*/ 	.short	(.L_60 - .L_59)
	.align		4
.L_59:
        /*0058*/ 	.word	index@(_ZN3cub18CUB_300001_SM_10006detail8for_each13static_kernelINS2_12policy_hub_t12policy_500_tElN6thrust24THRUST_300001_SM_1000_NS8cuda_cub10__tabulate7functorINS7_6detail15normal_iteratorINS7_10device_ptrIcEEEENS7_6system6detail7generic6detail22compute_sequence_valueIcvEElEEEEvT0_T1_)
        /*005c*/ 	.word	0x00000000


	//----- nvinfo : EIATTR_REGCOUNT
	.align		4
.L_60:
        /*0060*/ 	.byte	0x04, 0x2f
        /*0062*/ 	.short	(.L_62 - .L_61)
	.align		4
.L_61:
        /*0064*/ 	.word	index@(_ZN3cub18CUB_300001_SM_10006detail6reduce28DeviceReduceSingleTileKernelINS2_10policy_hubIN4cuda3std3__45tupleIJblEEEjN6thrust24THRUST_300001_SM_1000_NS8cuda_cub9__find_if7functorIS9_EEE10Policy1000ENSB_12zip_iteratorINS8_IJNSD_26transform_input_iterator_tIbNSB_6detail15normal_iteratorINSB_10device_ptrIcEEEENSK_10functional5actorINSP_9compositeIJNSP_16operator_adaptorINS7_8equal_toIvEEEENSQ_INSP_8argumentILj0EEEEENSQ_INSP_5valueINSB_16device_referenceIcEEEEEEEEEEEEENSB_17counting_iteratorIlNSB_11use_defaultES18_S18_EEEEEEEPS9_jSF_S9_S9_NS7_10__identityEEEvT0_T1_T2_T3_T4_T6_)
        /*0068*/ 	.word	0x00000026


	//----- nvinfo : EIATTR_FRAME_SIZE
	.align		4
.L_62:
        /*006c*/ 	.byte	0x04, 0x11
        /*006e*/ 	.short	(.L_64 - .L_63)
	.align		4
.L_63:
        /*0070*/ 	.word	index@(_ZN3cub18CUB_300001_SM_10006detail6reduce28DeviceReduceSingleTileKernelINS2_10policy_hubIN4cuda3std3__45tupleIJblEEEjN6thrust24THRUST_300001_SM_1000_NS8cuda_cub9__find_if7functorIS9_EEE10Policy1000ENSB_12zip_iteratorINS8_IJNSD_26transform_input_iterator_tIbNSB_6detail15normal_iteratorINSB_10device_ptrIcEEEENSK_10functional5actorINSP_9compositeIJNSP_16operator_adaptorINS7_8equal_toIvEEEENSQ_INSP_8argumentILj0EEEEENSQ_INSP_5valueINSB_16device_referenceIcEEEEEEEEEEEEENSB_17counting_iteratorIlNSB_11use_defaultES18_S18_EEEEEEEPS9_jSF_S9_S9_NS7_10__identityEEEvT0_T1_T2_T3_T4_T6_)
        /*0074*/ 	.word	0x00000000


	//----- nvinfo : EIATTR_REGCOUNT
	.align		4
.L_64:
        /*0078*/ 	.byte	0x04, 0x2f
        /*007a*/ 	.short	(.L_66 - .L_65)
	.align		4
.L_65:
        /*007c*/ 	.word	index@(_ZN3cub18CUB_300001_SM_10006detail6reduce18DeviceReduceKernelINS2_10policy_hubIN4cuda3std3__45tupleIJblEEEjN6thrust24THRUST_300001_SM_1000_NS8cuda_cub9__find_if7functorIS9_EEE10Policy1000ENSB_12zip_iteratorINS8_IJNSD_26transform_input_iterator_tIbNSB_6detail15normal_iteratorINSB_10device_ptrIcEEEENSK_10functional5actorINSP_9compositeIJNSP_16operator_adaptorINS7_8equal_toIvEEEENSQ_INSP_8argumentILj0EEEEENSQ_INSP_5valueINSB_16device_referenceIcEEEEEEEEEEEEENSB_17counting_iteratorIlNSB_11use_defaultES18_S18_EEEEEEEjSF_S9_NS7_10__identityEEEvT0_PT3_T1_NS0_13GridEvenShareIS1G_EET2_T4_)
        /*0080*/ 	.word	0x00000020


	//----- nvinfo : EIATTR_FRAME_SIZE
	.align		4
.L_66:
        /*0084*/ 	.byte	0x04, 0x11
        /*0086*/ 	.short	(.L_68 - .L_67)
	.align		4
.L_67:
        /*0088*/ 	.word	index@(_ZN3cub18CUB_300001_SM_10006detail6reduce18DeviceReduceKernelINS2_10policy_hubIN4cuda3std3__45tupleIJblEEEjN6thrust24THRUST_300001_SM_1000_NS8cuda_cub9__find_if7functorIS9_EEE10Policy1000ENSB_12zip_iteratorINS8_IJNSD_26transform_input_iterator_tIbNSB_6detail15normal_iteratorINSB_10device_ptrIcEEEENSK_10functional5actorINSP_9compositeIJNSP_16operator_adaptorINS7_8equal_toIvEEEENSQ_INSP_8argumentILj0EEEEENSQ_INSP_5valueINSB_16device_referenceIcEEEEEEEEEEEEENSB_17counting_iteratorIlNSB_11use_defaultES18_S18_EEEEEEEjSF_S9_NS7_10__identityEEEvT0_PT3_T1_NS0_13GridEvenShareIS1G_EET2_T4_)
        /*008c*/ 	.word	0x00000000


	//----- nvinfo : EIATTR_REGCOUNT
	.align		4
.L_68:
        /*0090*/ 	.byte	0x04, 0x2f
        /*0092*/ 	.short	(.L_70 - .L_69)
	.align		4
.L_69:
        /*0094*/ 	.word	index@(_ZN3cub18CUB_300001_SM_10006detail6reduce28DeviceReduceSingleTileKernelINS2_10policy_hubIN4cuda3std3__45tupleIJblEEEjN6thrust24THRUST_300001_SM_1000_NS8cuda_cub9__find_if7functorIS9_EEE10Policy1000EPS9_SI_iSF_S9_S9_NS7_10__identityEEEvT0_T1_T2_T3_T4_T6_)
        /*0098*/ 	.word	0x0000001c


	//----- nvinfo : EIATTR_FRAME_SIZE
	.align		4
.L_70:
        /*009c*/ 	.byte	0x04, 0x11
        /*009e*/ 	.short	(.L_72 - .L_71)
	.align		4
.L_71:
        /*00a0*/ 	.word	index@(_ZN3cub18CUB_300001_SM_10006detail6reduce28DeviceReduceSingleTileKernelINS2_10policy_hubIN4cuda3std3__45tupleIJblEEEjN6thrust24THRUST_300001_SM_1000_NS8cuda_cub9__find_if7functorIS9_EEE10Policy1000EPS9_SI_iSF_S9_S9_NS7_10__identityEEEvT0_T1_T2_T3_T4_T6_)
        /*00a4*/ 	.word	0x00000000


	//----- nvinfo : EIATTR_REGCOUNT
	.align		4
.L_72:
        /*00a8*/ 	.byte	0x04, 0x2f
        /*00aa*/ 	.short	(.L_74 - .L_73)
	.align		4
.L_73:
        /*00ac*/ 	.word	index@(_ZN3cub18CUB_300001_SM_10006detail6reduce28DeviceReduceSingleTileKernelINS2_10policy_hubIN4cuda3std3__45tupleIJblEEEyN6thrust24THRUST_300001_SM_1000_NS8cuda_cub9__find_if7functorIS9_EEE10Policy1000ENSB_12zip_iteratorINS8_IJNSD_26transform_input_iterator_tIbNSB_6detail15normal_iteratorINSB_10device_ptrIcEEEENSK_10functional5actorINSP_9compositeIJNSP_16operator_adaptorINS7_8equal_toIvEEEENSQ_INSP_8argumentILj0EEEEENSQ_INSP_5valueINSB_16device_referenceIcEEEEEEEEEEEEENSB_17counting_iteratorIlNSB_11use_defaultES18_S18_EEEEEEEPS9_ySF_S9_S9_NS7_10__identityEEEvT0_T1_T2_T3_T4_T6_)
        /*00b0*/ 	.word	0x00000020


	//----- nvinfo : EIATTR_FRAME_SIZE
	.align		4
.L_74:
        /*00b4*/ 	.byte	0x04, 0x11
        /*00b6*/ 	.short	(.L_76 - .L_75)
	.align		4
.L_75:
        /*00b8*/ 	.word	index@(_ZN3cub18CUB_300001_SM_10006detail6reduce28DeviceReduceSingleTileKernelINS2_10policy_hubIN4cuda3std3__45tupleIJblEEEyN6thrust24THRUST_300001_SM_1000_NS8cuda_cub9__find_if7functorIS9_EEE10Policy1000ENSB_12zip_iteratorINS8_IJNSD_26transform_input_iterator_tIbNSB_6detail15normal_iteratorINSB_10device_ptrIcEEEENSK_10functional5actorINSP_9compositeIJNSP_16operator_adaptorINS7_8equal_toIvEEEENSQ_INSP_8argumentILj0EEEEENSQ_INSP_5valueINSB_16device_referenceIcEEEEEEEEEEEEENSB_17counting_iteratorIlNSB_11use_defaultES18_S18_EEEEEEEPS9_ySF_S9_S9_NS7_10__identityEEEvT0_T1_T2_T3_T4_T6_)
        /*00bc*/ 	.word	0x00000000


	//----- nvinfo : EIATTR_REGCOUNT
	.align		4
.L_76:
        /*00c0*/ 	.byte	0x04, 0x2f
        /*00c2*/ 	.short	(.L_78 - .L_77)
	.align		4
.L_77:
        /*00c4*/ 	.word	index@(_ZN3cub18CUB_300001_SM_10006detail6reduce18DeviceReduceKernelINS2_10policy_hubIN4cuda3std3__45tupleIJblEEEyN6thrust24THRUST_300001_SM_1000_NS8cuda_cub9__find_if7functorIS9_EEE10Policy1000ENSB_12zip_iteratorINS8_IJNSD_26transform_input_iterator_tIbNSB_6detail15normal_iteratorINSB_10device_ptrIcEEEENSK_10functional5actorINSP_9compositeIJNSP_16operator_adaptorINS7_8equal_toIvEEEENSQ_INSP_8argumentILj0EEEEENSQ_INSP_5valueINSB_16device_referenceIcEEEEEEEEEEEEENSB_17counting_iteratorIlNSB_11use_defaultES18_S18_EEEEEEEySF_S9_NS7_10__identityEEEvT0_PT3_T1_NS0_13GridEvenShareIS1G_EET2_T4_)
        /*00c8*/ 	.word	0x00000020


	//----- nvinfo : EIATTR_FRAME_SIZE
	.align		4
.L_78:
        /*00cc*/ 	.byte	0x04, 0x11
        /*00ce*/ 	.short	(.L_80 - .L_79)
	.align		4
.L_79:
        /*00d0*/ 	.word	index@(_ZN3cub18CUB_300001_SM_10006detail6reduce18DeviceReduceKernelINS2_10policy_hubIN4cuda3std3__45tupleIJblEEEyN6thrust24THRUST_300001_SM_1000_NS8cuda_cub9__find_if7functorIS9_EEE10Policy1000ENSB_12zip_iteratorINS8_IJNSD_26transform_input_iterator_tIbNSB_6detail15normal_iteratorINSB_10device_ptrIcEEEENSK_10functional5actorINSP_9compositeIJNSP_16operator_adaptorINS7_8equal_toIvEEEENSQ_INSP_8argumentILj0EEEEENSQ_INSP_5valueINSB_16device_referenceIcEEEEEEEEEEEEENSB_17counting_iteratorIlNSB_11use_defaultES18_S18_EEEEEEEySF_S9_NS7_10__identityEEEvT0_PT3_T1_NS0_13GridEvenShareIS1G_EET2_T4_)
        /*00d4*/ 	.word	0x00000000


	//----- nvinfo : EIATTR_REGCOUNT
	.align		4
.L_80:
        /*00d8*/ 	.byte	0x04, 0x2f
        /*00da*/ 	.short	(.L_82 - .L_81)
	.align		4
.L_81:
        /*00dc*/ 	.word	index@(_ZN3cub18CUB_300001_SM_10006detail6reduce28DeviceReduceSingleTileKernelINS2_10policy_hubIN4cuda3std3__45tupleIJblEEEyN6thrust24THRUST_300001_SM_1000_NS8cuda_cub9__find_if7functorIS9_EEE10Policy1000EPS9_SI_iSF_S9_S9_NS7_10__identityEEEvT0_T1_T2_T3_T4_T6_)
        /*00e0*/ 	.word	0x0000001c


	//----- nvinfo : EIATTR_FRAME_SIZE
	.align		4
.L_82:
        /*00e4*/ 	.byte	0x04, 0x11
        /*00e6*/ 	.short	(.L_84 - .L_83)
	.align		4
.L_83:
        /*00e8*/ 	.word	index@(_ZN3cub18CUB_300001_SM_10006detail6reduce28DeviceReduceSingleTileKernelINS2_10policy_hubIN4cuda3std3__45tupleIJblEEEyN6thrust24THRUST_300001_SM_1000_NS8cuda_cub9__find_if7functorIS9_EEE10Policy1000EPS9_SI_iSF_S9_S9_NS7_10__identityEEEvT0_T1_T2_T3_T4_T6_)
        /*00ec*/ 	.word	0x00000000


	//----- nvinfo : EIATTR_MIN_STACK_SIZE
	.align		4
.L_84:
        /*00f0*/ 	.byte	0x04, 0x12
        /*00f2*/ 	.short	(.L_86 - .L_85)
	.align		4
.L_85:
        /*00f4*/ 	.word	index@(_ZN3cub18CUB_300001_SM_10006detail6reduce28DeviceReduceSingleTileKernelINS2_10policy_hubIN4cuda3std3__45tupleIJblEEEyN6thrust24THRUST_300001_SM_1000_NS8cuda_cub9__find_if7functorIS9_EEE10Policy1000EPS9_SI_iSF_S9_S9_NS7_10__identityEEEvT0_T1_T2_T3_T4_T6_)
        /*00f8*/ 	.word	0x00000000


	//----- nvinfo : EIATTR_MIN_STACK_SIZE
	.align		4
.L_86:
        /*00fc*/ 	.byte	0x04, 0x12
        /*00fe*/ 	.short	(.L_88 - .L_87)
	.align		4
.L_87:
        /*0100*/ 	.word	index@(_ZN3cub18CUB_300001_SM_10006detail6reduce18DeviceReduceKernelINS2_10policy_hubIN4cuda3std3__45tupleIJblEEEyN6thrust24THRUST_300001_SM_1000_NS8cuda_cub9__find_if7functorIS9_EEE10Policy1000ENSB_12zip_iteratorINS8_IJNSD_26transform_input_iterator_tIbNSB_6detail15normal_iteratorINSB_10device_ptrIcEEEENSK_10functional5actorINSP_9compositeIJNSP_16operator_adaptorINS7_8equal_toIvEEEENSQ_INSP_8argumentILj0EEEEENSQ_INSP_5valueINSB_16device_referenceIcEEEEEEEEEEEEENSB_17counting_iteratorIlNSB_11use_defaultES18_S18_EEEEEEEySF_S9_NS7_10__identityEEEvT0_PT3_T1_NS0_13GridEvenShareIS1G_EET2_T4_)
        /*0104*/ 	.word	0x00000000


	//----- nvinfo : EIATTR_MIN_STACK_SIZE
	.align		4
.L_88:
        /*0108*/ 	.byte	0x04, 0x12
        /*010a*/ 	.short	(.L_90 - .L_89)
	.align		4
.L_89:
        /*010c*/ 	.word	index@(_ZN3cub18CUB_300001_SM_10006detail6reduce28DeviceReduceSingleTileKernelINS2_10policy_hubIN4cuda3std3__45tupleIJblEEEyN6thrust24THRUST_300001_SM_1000_NS8cuda_cub9__find_if7functorIS9_EEE10Policy1000ENSB_12zip_iteratorINS8_IJNSD_26transform_input_iterator_tIbNSB_6detail15normal_iteratorINSB_10device_ptrIcEEEENSK_10functional5actorINSP_9compositeIJNSP_16operator_adaptorINS7_8equal_toIvEEEENSQ_INSP_8argumentILj0EEEEENSQ_INSP_5valueINSB_16device_referenceIcEEEEEEEEEEEEENSB_17counting_iteratorIlNSB_11use_defaultES18_S18_EEEEEEEPS9_ySF_S9_S9_NS7_10__identityEEEvT0_T1_T2_T3_T4_T6_)
        /*0110*/ 	.word	0x00000000


	//----- nvinfo : EIATTR_MIN_STACK_SIZE
	.align		4
.L_90:
        /*0114*/ 	.byte	0x04, 0x12
        /*0116*/ 	.short	(.L_92 - .L_91)
	.align		4
.L_91:
        /*0118*/ 	.word	index@(_ZN3cub18CUB_300001_SM_10006detail6reduce28DeviceReduceSingleTileKernelINS2_10policy_hubIN4cuda3std3__45tupleIJblEEEjN6thrust24THRUST_300001_SM_1000_NS8cuda_cub9__find_if7functorIS9_EEE10Policy1000EPS9_SI_iSF_S9_S9_NS7_10__identityEEEvT0_T1_T2_T3_T4_T6_)
        /*011c*/ 	.word	0x00000000


	//----- nvinfo : EIATTR_MIN_STACK_SIZE
	.align		4
.L_92:
        /*0120*/ 	.byte	0x04, 0x12
        /*0122*/ 	.short	(.L_94 - .L_93)
	.align		4
.L_93:
        /*0124*/ 	.word	index@(_ZN3cub18CUB_300001_SM_10006detail6reduce18DeviceReduceKernelINS2_10policy_hubIN4cuda3std3__45tupleIJblEEEjN6thrust24THRUST_300001_SM_1000_NS8cuda_cub9__find_if7functorIS9_EEE10Policy1000ENSB_12zip_iteratorINS8_IJNSD_26transform_input_iterator_tIbNSB_6detail15normal_iteratorINSB_10device_ptrIcEEEENSK_10functional5actorINSP_9compositeIJNSP_16operator_adaptorINS7_8equal_toIvEEEENSQ_INSP_8argumentILj0EEEEENSQ_INSP_5valueINSB_16device_referenceIcEEEEEEEEEEEEENSB_17counting_iteratorIlNSB_11use_defaultES18_S18_EEEEEEEjSF_S9_NS7_10__identityEEEvT0_PT3_T1_NS0_13GridEvenShareIS1G_EET2_T4_)
        /*0128*/ 	.word	0x00000000


	//----- nvinfo : EIATTR_MIN_STACK_SIZE
	.align		4
.L_94:
        /*012c*/ 	.byte	0x04, 0x12
        /*012e*/ 	.short	(.L_96 - .L_95)
	.align		4
.L_95:
        /*0130*/ 	.word	index@(_ZN3cub18CUB_300001_SM_10006detail6reduce28DeviceReduceSingleTileKernelINS2_10policy_hubIN4cuda3std3__45tupleIJblEEEjN6thrust24THRUST_300001_SM_1000_NS8cuda_cub9__find_if7functorIS9_EEE10Policy1000ENSB_12zip_iteratorINS8_IJNSD_26transform_input_iterator_tIbNSB_6detail15normal_iteratorINSB_10device_ptrIcEEEENSK_10functional5actorINSP_9compositeIJNSP_16operator_adaptorINS7_8equal_toIvEEEENSQ_INSP_8argumentILj0EEEEENSQ_INSP_5valueINSB_16device_referenceIcEEEEEEEEEEEEENSB_17counting_iteratorIlNSB_11use_defaultES18_S18_EEEEEEEPS9_jSF_S9_S9_NS7_10__identityEEEvT0_T1_T2_T3_T4_T6_)
        /*0134*/ 	.word	0x00000000


	//----- nvinfo : EIATTR_MIN_STACK_SIZE
	.align		4
.L_96:
        /*0138*/ 	.byte	0x04, 0x12
        /*013a*/ 	.short	(.L_98 - .L_97)
	.align		4
.L_97:
        /*013c*/ 	.word	index@(_ZN3cub18CUB_300001_SM_10006detail8for_each13static_kernelINS2_12policy_hub_t12policy_500_tElN6thrust24THRUST_300001_SM_1000_NS8cuda_cub10__tabulate7functorINS7_6detail15normal_iteratorINS7_10device_ptrIcEEEENS7_6system6detail7generic6detail22compute_sequence_valueIcvEElEEEEvT0_T1_)
        /*0140*/ 	.word	0x00000000


	//----- nvinfo : EIATTR_MIN_STACK_SIZE
	.align		4
.L_98:
        /*0144*/ 	.byte	0x04, 0x12
        /*0146*/ 	.short	(.L_100 - .L_99)
	.align		4
.L_99:
        /*0148*/ 	.word	index@(_ZN3cub18CUB_300001_SM_10006detail8for_each13static_kernelINS2_12policy_hub_t12policy_500_tEmN6thrust24THRUST_300001_SM_1000_NS8cuda_cub20__uninitialized_fill7functorINS7_10device_ptrIcEEcEEEEvT0_T1_)
        /*014c*/ 	.word	0x00000000


	//----- nvinfo : EIATTR_MIN_STACK_SIZE
	.align		4
.L_100:
        /*0150*/ 	.byte	0x04, 0x12
        /*0152*/ 	.short	(.L_102 - .L_101)
	.align		4
.L_101:
        /*0154*/ 	.word	index@(_ZN3cub18CUB_300001_SM_10006detail11EmptyKernelIvEEvv)
        /*0158*/ 	.word	0x00000000


	//----- nvinfo : EIATTR_MIN_STACK_SIZE
	.align		4
.L_102:
        /*015c*/ 	.byte	0x04, 0x12
        /*015e*/ 	.short	(.L_104 - .L_103)
	.align		4
.L_103:
        /*0160*/ 	.word	index@(_Z8fnSearchPcS_Pi)
        /*0164*/ 	.word	0x00000000
.L_104:


//--------------------- .nv.compat                --------------------------
	.section	.nv.compat,"",@"SHT_CUDA_COMPAT_INFO"
	.align	4
        /*0000*/ 	.byte	0x02, 0x09, 0x00, 0x00, 0x02, 0x02, 0x01, 0x00, 0x02, 0x05, 0x05, 0x00, 0x03, 0x07, 0x01, 0x01
        /*0010*/ 	.byte	0x02, 0x03, 0x00, 0x00, 0x02, 0x06, 0x01, 0x00, 0x04, 0x0b, 0x08, 0x00, 0x09, 0x00, 0x00, 0x00
        /*0020*/ 	.byte	0x00, 0x00, 0x00, 0x00


//--------------------- .nv.info._ZN3cub18CUB_300001_SM_10006detail6reduce28DeviceReduceSingleTileKernelINS2_10policy_hubIN4cuda3std3__45tupleIJblEEEyN6thrust24THRUST_300001_SM_1000_NS8cuda_cub9__find_if7functorIS9_EEE10Policy1000EPS9_SI_iSF_S9_S9_NS7_10__identityEEEvT0_T1_T2_T3_T4_T6_ --------------------------
	.section	.nv.info._ZN3cub18CUB_300001_SM_10006detail6reduce28DeviceReduceSingleTileKernelINS2_10policy_hubIN4cuda3std3__45tupleIJblEEEyN6thrust24THRUST_300001_SM_1000_NS8cuda_cub9__find_if7functorIS9_EEE10Policy1000EPS9_SI_iSF_S9_S9_NS7_10__identityEEEvT0_T1_T2_T3_T4_T6_,"",@"SHT_CUDA_INFO"
	.sectionflags	@""
	.align	4


	//----- nvinfo : EIATTR_CUDA_API_VERSION
	.align		4
        /*0000*/ 	.byte	0x04, 0x37
        /*0002*/ 	.short	(.L_106 - .L_105)
.L_105:
        /*0004*/ 	.word	0x00000082


	//----- nvinfo : EIATTR_KPARAM_INFO
	.align		4
.L_106:
        /*0008*/ 	.byte	0x04, 0x17
        /*000a*/ 	.short	(.L_108 - .L_107)
.L_107:
        /*000c*/ 	.word	0x00000000
        /*0010*/ 	.short	0x0005
        /*0012*/ 	.short	0x0028
        /*0014*/ 	.byte	0x00, 0xf0, 0x05, 0x00


	//----- nvinfo : EIATTR_KPARAM_INFO
	.align		4
.L_108:
        /*0018*/ 	.byte	0x04, 0x17
        /*001a*/ 	.short	(.L_110 - .L_109)
.L_109:
        /*001c*/ 	.word	0x00000000
        /*0020*/ 	.short	0x0004
        /*0022*/ 	.short	0x0018
        /*0024*/ 	.byte	0x00, 0xf0, 0x41, 0x00


	//----- nvinfo : EIATTR_KPARAM_INFO
	.align		4
.L_110:
        /*0028*/ 	.byte	0x04, 0x17
        /*002a*/ 	.short	(.L_112 - .L_111)
.L_111:
        /*002c*/ 	.word	0x00000000
        /*0030*/ 	.short	0x0003
        /*0032*/ 	.short	0x0014
        /*0034*/ 	.byte	0x00, 0xf0, 0x05, 0x00


	//----- nvinfo : EIATTR_KPARAM_INFO
	.align		4
.L_112:
        /*0038*/ 	.byte	0x04, 0x17
        /*003a*/ 	.short	(.L_114 - .L_113)
.L_113:
        /*003c*/ 	.word	0x00000000
        /*0040*/ 	.short	0x0002
        /*0042*/ 	.short	0x0010
        /*0044*/ 	.byte	0x00, 0xf0, 0x11, 0x00


	//----- nvinfo : EIATTR_KPARAM_INFO
	.align		4
.L_114:
        /*0048*/ 	.byte	0x04, 0x17
        /*004a*/ 	.short	(.L_116 - .L_115)
.L_115:
        /*004c*/ 	.word	0x00000000
        /*0050*/ 	.short	0x0001
        /*0052*/ 	.short	0x0008
        /*0054*/ 	.byte	0x00, 0xf5, 0x21, 0x00


	//----- nvinfo : EIATTR_KPARAM_INFO
	.align		4
.L_116:
        /*0058*/ 	.byte	0x04, 0x17
        /*005a*/ 	.short	(.L_118 - .L_117)
.L_117:
        /*005c*/ 	.word	0x00000000
        /*0060*/ 	.short	0x0000
        /*0062*/ 	.short	0x0000
        /*0064*/ 	.byte	0x00, 0xf5, 0x21, 0x00


	//----- nvinfo : EIATTR_SPARSE_MMA_MASK
	.align		4
.L_118:
        /*0068*/ 	.byte	0x03, 0x50
        /*006a*/ 	.short	0x0000


	//----- nvinfo : EIATTR_MAXREG_COUNT
	.align		4
        /*006c*/ 	.byte	0x03, 0x1b
        /*006e*/ 	.short	0x00ff


	//----- nvinfo : EIATTR_NUM_BARRIERS
	.align		4
        /*0070*/ 	.byte	0x02, 0x4c
        /*0072*/ 	.byte	0x01
	.zero		1


	//----- nvinfo : EIATTR_MERCURY_ISA_VERSION
	.align		4
        /*0074*/ 	.byte	0x03, 0x5f
        /*0076*/ 	.short	0x0101


	//----- nvinfo : EIATTR_COOP_GROUP_MASK_REGIDS
	.align		4
        /*0078*/ 	.byte	0x04, 0x29
        /*007a*/ 	.short	(.L_120 - .L_119)


	//   ....[0]....
.L_119:
        /*007c*/ 	.word	0xffffffff


	//   ....[1]....
        /*0080*/ 	.word	0xffffffff


	//   ....[2]....
        /*0084*/ 	.word	0xffffffff


	//   ....[3]....
        /*0088*/ 	.word	0xffffffff


	//   ....[4]....
        /*008c*/ 	.word	0xffffffff


	//   ....[5]....
        /*0090*/ 	.word	0xffffffff


	//   ....[6]....
        /*0094*/ 	.word	0xffffffff


	//   ....[7]....
        /*0098*/ 	.word	0xffffffff


	//   ....[8]....
        /*009c*/ 	.word	0xffffffff


	//   ....[9]....
        /*00a0*/ 	.word	0xffffffff


	//   ....[10]....
        /*00a4*/ 	.word	0xffffffff


	//   ....[11]....
        /*00a8*/ 	.word	0xffffffff


	//   ....[12]....
        /*00ac*/ 	.word	0xffffffff


	//   ....[13]....
        /*00b0*/ 	.word	0xffffffff


	//   ....[14]....
        /*00b4*/ 	.word	0xffffffff


	//   ....[15]....
        /*00b8*/ 	.word	0xffffffff


	//   ....[16]....
        /*00bc*/ 	.word	0xffffffff


	//   ....[17]....
        /*00c0*/ 	.word	0xffffffff


	//   ....[18]....
        /*00c4*/ 	.word	0xffffffff


	//   ....[19]....
        /*00c8*/ 	.word	0xffffffff


	//   ....[20]....
        /*00cc*/ 	.word	0xffffffff


	//   ....[21]....
        /*00d0*/ 	.word	0xffffffff


	//   ....[22]....
        /*00d4*/ 	.word	0xffffffff


	//   ....[23]....
        /*00d8*/ 	.word	0xffffffff


	//   ....[24]....
        /*00dc*/ 	.word	0xffffffff


	//   ....[25]....
        /*00e0*/ 	.word	0xffffffff


	//   ....[26]....
        /*00e4*/ 	.word	0xffffffff


	//   ....[27]....
        /*00e8*/ 	.word	0xffffffff


	//   ....[28]....
        /*00ec*/ 	.word	0xffffffff


	//   ....[29]....
        /*00f0*/ 	.word	0xffffffff


	//   ....[30]....
        /*00f4*/ 	.word	0xffffffff


	//   ....[31]....
        /*00f8*/ 	.word	0xffffffff


	//   ....[32]....
        /*00fc*/ 	.word	0xffffffff


	//   ....[33]....
        /*0100*/ 	.word	0xffffffff


	//   ....[34]....
        /*0104*/ 	.word	0xffffffff


	//   ....[35]....
        /*0108*/ 	.word	0xffffffff


	//   ....[36]....
        /*010c*/ 	.word	0xffffffff


	//   ....[37]....
        /*0110*/ 	.word	0xffffffff


	//   ....[38]....
        /*0114*/ 	.word	0xffffffff


	//   ....[39]....
        /*0118*/ 	.word	0xffffffff


	//   ....[40]....
        /*011c*/ 	.word	0xffffffff


	//   ....[41]....
        /*0120*/ 	.word	0xffffffff


	//   ....[42]....
        /*0124*/ 	.word	0xffffffff


	//   ....[43]....
        /*0128*/ 	.word	0xffffffff


	//   ....[44]....
        /*012c*/ 	.word	0xffffffff


	//----- nvinfo : EIATTR_COOP_GROUP_INSTR_OFFSETS
	.align		4
.L_120:
        /*0130*/ 	.byte	0x04, 0x28
        /*0132*/ 	.short	(.L_122 - .L_121)


	//   ....[0]....
.L_121:
        /*0134*/ 	.word	0x000007d0


	//   ....[1]....
        /*0138*/ 	.word	0x000007e0


	//   ....[2]....
        /*013c*/ 	.word	0x000007f0


	//   ....[3]....
        /*0140*/ 	.word	0x00000940


	//   ....[4]....
        /*0144*/ 	.word	0x00000970


	//   ....[5]....
        /*0148*/ 	.word	0x000009a0


	//   ....[6]....
        /*014c*/ 	.word	0x00000ac0


	//   ....[7]....
        /*0150*/ 	.word	0x00000ae0


	//   ....[8]....
        /*0154*/ 	.word	0x00000af0


	//   ....[9]....
        /*0158*/ 	.word	0x00000c10


	//   ....[10]....
        /*015c*/ 	.word	0x00000c30


	//   ....[11]....
        /*0160*/ 	.word	0x00000c40


	//   ....[12]....
        /*0164*/ 	.word	0x00000d60


	//   ....[13]....
        /*0168*/ 	.word	0x00000d80


	//   ....[14]....
        /*016c*/ 	.word	0x00000d90


	//   ....[15]....
        /*0170*/ 	.word	0x00001520


	//   ....[16]....
        /*0174*/ 	.word	0x000015b0


	//   ....[17]....
        /*0178*/ 	.word	0x000015e0


	//   ....[18]....
        /*017c*/ 	.word	0x00001700


	//   ....[19]....
        /*0180*/ 	.word	0x00001730


	//   ....[20]....
        /*0184*/ 	.word	0x00001740


	//   ....[21]....
        /*0188*/ 	.word	0x00001860


	//   ....[22]....
        /*018c*/ 	.word	0x00001880


	//   ....[23]....
        /*0190*/ 	.word	0x00001890


	//   ....[24]....
        /*0194*/ 	.word	0x000019b0


	//   ....[25]....
        /*0198*/ 	.word	0x000019d0


	//   ....[26]....
        /*019c*/ 	.word	0x000019e0


	//   ....[27]....
        /*01a0*/ 	.word	0x00001b00


	//   ....[28]....
        /*01a4*/ 	.word	0x00001b20


	//   ....[29]....
        /*01a8*/ 	.word	0x00001b30


	//   ....[30]....
        /*01ac*/ 	.word	0x000031b0


	//   ....[31]....
        /*01b0*/ 	.word	0x000031c0


	//   ....[32]....
        /*01b4*/ 	.word	0x000031d0


	//   ....[33]....
        /*01b8*/ 	.word	0x00003320


	//   ....[34]....
        /*01bc*/ 	.word	0x00003350


	//   ....[35]....
        /*01c0*/ 	.word	0x00003380


	//   ....[36]....
        /*01c4*/ 	.word	0x000034a0


	//   ....[37]....
        /*01c8*/ 	.word	0x000034c0


	//   ....[38]....
        /*01cc*/ 	.word	0x000034d0


	//   ....[39]....
        /*01d0*/ 	.word	0x000035f0


	//   ....[40]....
        /*01d4*/ 	.word	0x00003610


	//   ....[41]....
        /*01d8*/ 	.word	0x00003620


	//   ....[42]....
        /*01dc*/ 	.word	0x00003740


	//   ....[43]....
        /*01e0*/ 	.word	0x00003760


	//   ....[44]....
        /*01e4*/ 	.word	0x00003770


	//----- nvinfo : EIATTR_VRC_CTA_INIT_COUNT
	.align		4
.L_122:
        /*01e8*/ 	.byte	0x02, 0x4a
	.zero		1
	.zero		1


	//----- nvinfo : EIATTR_EXIT_INSTR_OFFSETS
	.align		4
        /*01ec*/ 	.byte	0x04, 0x1c
        /*01ee*/ 	.short	(.L_124 - .L_123)


	//   ....[0]....
.L_123:
        /*01f0*/ 	.word	0x00000080


	//   ....[1]....
        /*01f4*/ 	.word	0x000000d0


	//   ....[2]....
        /*01f8*/ 	.word	0x00003e80


	//   ....[3]....
        /*01fc*/ 	.word	0x00003f70


	//----- nvinfo : EIATTR_MAX_THREADS
	.align		4
.L_124:
        /*0200*/ 	.byte	0x04, 0x05
        /*0202*/ 	.short	(.L_126 - .L_125)
.L_125:
        /*0204*/ 	.word	0x00000100
        /*0208*/ 	.word	0x00000001
        /*020c*/ 	.word	0x00000001


	//----- nvinfo : EIATTR_CRS_STACK_SIZE
	.align		4
.L_126:
        /*0210*/ 	.byte	0x04, 0x1e
        /*0212*/ 	.short	(.L_128 - .L_127)
.L_127:
        /*0214*/ 	.word	0x00000000


	//----- nvinfo : EIATTR_CBANK_PARAM_SIZE
	.align		4
.L_128:
        /*0218*/ 	.byte	0x03, 0x19
        /*021a*/ 	.short	0x0029


	//----- nvinfo : EIATTR_PARAM_CBANK
	.align		4
        /*021c*/ 	.byte	0x04, 0x0a
        /*021e*/ 	.short	(.L_130 - .L_129)
	.align		4
.L_129:
        /*0220*/ 	.word	index@(.nv.constant0._ZN3cub18CUB_300001_SM_10006detail6reduce28DeviceReduceSingleTileKernelINS2_10policy_hubIN4cuda3std3__45tupleIJblEEEyN6thrust24THRUST_300001_SM_1000_NS8cuda_cub9__find_if7functorIS9_EEE10Policy1000EPS9_SI_iSF_S9_S9_NS7_10__identityEEEvT0_T1_T2_T3_T4_T6_)
        /*0224*/ 	.short	0x0380
        /*0226*/ 	.short	0x0029


	//----- nvinfo : EIATTR_SW_WAR
	.align		4
.L_130:
        /*0228*/ 	.byte	0x04, 0x36
        /*022a*/ 	.short	(.L_132 - .L_131)
.L_131:
        /*022c*/ 	.word	0x00000008
.L_132:


//--------------------- .nv.info._ZN3cub18CUB_300001_SM_10006detail6reduce18DeviceReduceKernelINS2_10policy_hubIN4cuda3std3__45tupleIJblEEEyN6thrust24THRUST_300001_SM_1000_NS8cuda_cub9__find_if7functorIS9_EEE10Policy1000ENSB_12zip_iteratorINS8_IJNSD_26transform_input_iterator_tIbNSB_6detail15normal_iteratorINSB_10device_ptrIcEEEENSK_10functional5actorINSP_9compositeIJNSP_16operator_adaptorINS7_8equal_toIvEEEENSQ_INSP_8argumentILj0EEEEENSQ_INSP_5valueINSB_16device_referenceIcEEEEEEEEEEEEENSB_17counting_iteratorIlNSB_11use_defaultES18_S18_EEEEEEEySF_S9_NS7_10__identityEEEvT0_PT3_T1_NS0_13GridEvenShareIS1G_EET2_T4_ --------------------------
	.section	.nv.info._ZN3cub18CUB_300001_SM_10006detail6reduce18DeviceReduceKernelINS2_10policy_hubIN4cuda3std3__45tupleIJblEEEyN6thrust24THRUST_300001_SM_1000_NS8cuda_cub9__find_if7functorIS9_EEE10Policy1000ENSB_12zip_iteratorINS8_IJNSD_26transform_input_iterator_tIbNSB_6detail15normal_iteratorINSB_10device_ptrIcEEEENSK_10functional5actorINSP_9compositeIJNSP_16operator_adaptorINS7_8equal_toIvEEEENSQ_INSP_8argumentILj0EEEEENSQ_INSP_5valueINSB_16device_referenceIcEEEEEEEEEEEEENSB_17counting_iteratorIlNSB_11use_defaultES18_S18_EEEEEEEySF_S9_NS7_10__identityEEEvT0_PT3_T1_NS0_13GridEvenShareIS1G_EET2_T4_,"",@"SHT_CUDA_INFO"
	.sectionflags	@""
	.align	4


	//----- nvinfo : EIATTR_CUDA_API_VERSION
	.align		4
        /*0000*/ 	.byte	0x04, 0x37
        /*0002*/ 	.short	(.L_134 - .L_133)
.L_133:
        /*0004*/ 	.word	0x00000082


	//----- nvinfo : EIATTR_KPARAM_INFO
	.align		4
.L_134:
        /*0008*/ 	.byte	0x04, 0x17
        /*000a*/ 	.short	(.L_136 - .L_135)
.L_135:
        /*000c*/ 	.word	0x00000000
        /*0010*/ 	.short	0x0005
        /*0012*/ 	.short	0x0079
        /*0014*/ 	.byte	0x00, 0xf0, 0x05, 0x00


	//----- nvinfo : EIATTR_KPARAM_INFO
	.align		4
.L_136:
        /*0018*/ 	.byte	0x04, 0x17
        /*001a*/ 	.short	(.L_138 - .L_137)
.L_137:
        /*001c*/ 	.word	0x00000000
        /*0020*/ 	.short	0x0004
        /*0022*/ 	.short	0x0078
        /*0024*/ 	.byte	0x00, 0xf0, 0x05, 0x00


	//----- nvinfo : EIATTR_KPARAM_INFO
	.align		4
.L_138:
        /*0028*/ 	.byte	0x04, 0x17
        /*002a*/ 	.short	(.L_140 - .L_139)
.L_139:
        /*002c*/ 	.word	0x00000000
        /*0030*/ 	.short	0x0003
        /*0032*/ 	.short	0x0030
        /*0034*/ 	.byte	0x00, 0xf0, 0x21, 0x01


	//----- nvinfo : EIATTR_KPARAM_INFO
	.align		4
.L_140:
        /*0038*/ 	.byte	0x04, 0x17
        /*003a*/ 	.short	(.L_142 - .L_141)
.L_141:
        /*003c*/ 	.word	0x00000000
        /*0040*/ 	.short	0x0002
        /*0042*/ 	.short	0x0028
        /*0044*/ 	.byte	0x00, 0xf0, 0x21, 0x00


	//----- nvinfo : EIATTR_KPARAM_INFO
	.align		4
.L_142:
        /*0048*/ 	.byte	0x04, 0x17
        /*004a*/ 	.short	(.L_144 - .L_143)
.L_143:
        /*004c*/ 	.word	0x00000000
        /*0050*/ 	.short	0x0001
        /*0052*/ 	.short	0x0020
        /*0054*/ 	.byte	0x00, 0xf5, 0x21, 0x00


	//----- nvinfo : EIATTR_KPARAM_INFO
	.align		4
.L_144:
        /*0058*/ 	.byte	0x04, 0x17
        /*005a*/ 	.short	(.L_146 - .L_145)
.L_145:
        /*005c*/ 	.word	0x00000000
        /*0060*/ 	.short	0x0000
        /*0062*/ 	.short	0x0000
        /*0064*/ 	.byte	0x00, 0xf0, 0x81, 0x00


	//----- nvinfo : EIATTR_SPARSE_MMA_MASK
	.align		4
.L_146:
        /*0068*/ 	.byte	0x03, 0x50
        /*006a*/ 	.short	0x0000


	//----- nvinfo : EIATTR_MAXREG_COUNT
	.align		4
        /*006c*/ 	.byte	0x03, 0x1b
        /*006e*/ 	.short	0x00ff


	//----- nvinfo : EIATTR_NUM_BARRIERS
	.align		4
        /*0070*/ 	.byte	0x02, 0x4c
        /*0072*/ 	.byte	0x01
	.zero		1


	//----- nvinfo : EIATTR_MERCURY_ISA_VERSION
	.align		4
        /*0074*/ 	.byte	0x03, 0x5f
        /*0076*/ 	.short	0x0101


	//----- nvinfo : EIATTR_COOP_GROUP_MASK_REGIDS
	.align		4
        /*0078*/ 	.byte	0x04, 0x29
        /*007a*/ 	.short	(.L_148 - .L_147)


	//   ....[0]....
.L_147:
        /*007c*/ 	.word	0xffffffff


	//   ....[1]....
        /*0080*/ 	.word	0xffffffff


	//   ....[2]....
        /*0084*/ 	.word	0xffffffff


	//   ....[3]....
        /*0088*/ 	.word	0xffffffff


	//   ....[4]....
        /*008c*/ 	.word	0xffffffff


	//   ....[5]....
        /*0090*/ 	.word	0xffffffff


	//   ....[6]....
        /*0094*/ 	.word	0xffffffff


	//   ....[7]....
        /*0098*/ 	.word	0xffffffff


	//   ....[8]....
        /*009c*/ 	.word	0xffffffff


	//   ....[9]....
        /*00a0*/ 	.word	0xffffffff


	//   ....[10]....
        /*00a4*/ 	.word	0xffffffff


	//   ....[11]....
        /*00a8*/ 	.word	0xffffffff


	//   ....[12]....
        /*00ac*/ 	.word	0xffffffff


	//   ....[13]....
        /*00b0*/ 	.word	0xffffffff


	//   ....[14]....
        /*00b4*/ 	.word	0xffffffff


	//   ....[15]....
        /*00b8*/ 	.word	0xffffffff


	//   ....[16]....
        /*00bc*/ 	.word	0xffffffff


	//   ....[17]....
        /*00c0*/ 	.word	0xffffffff


	//   ....[18]....
        /*00c4*/ 	.word	0xffffffff


	//   ....[19]....
        /*00c8*/ 	.word	0xffffffff


	//   ....[20]....
        /*00cc*/ 	.word	0xffffffff


	//   ....[21]....
        /*00d0*/ 	.word	0xffffffff


	//   ....[22]....
        /*00d4*/ 	.word	0xffffffff


	//   ....[23]....
        /*00d8*/ 	.word	0xffffffff


	//   ....[24]....
        /*00dc*/ 	.word	0xffffffff


	//   ....[25]....
        /*00e0*/ 	.word	0xffffffff


	//   ....[26]....
        /*00e4*/ 	.word	0xffffffff


	//   ....[27]....
        /*00e8*/ 	.word	0xffffffff


	//   ....[28]....
        /*00ec*/ 	.word	0xffffffff


	//   ....[29]....
        /*00f0*/ 	.word	0xffffffff


	//   ....[30]....
        /*00f4*/ 	.word	0xffffffff


	//   ....[31]....
        /*00f8*/ 	.word	0xffffffff


	//   ....[32]....
        /*00fc*/ 	.word	0xffffffff


	//   ....[33]....
        /*0100*/ 	.word	0xffffffff


	//   ....[34]....
        /*0104*/ 	.word	0xffffffff


	//   ....[35]....
        /*0108*/ 	.word	0xffffffff


	//   ....[36]....
        /*010c*/ 	.word	0xffffffff


	//   ....[37]....
        /*0110*/ 	.word	0xffffffff


	//   ....[38]....
        /*0114*/ 	.word	0xffffffff


	//   ....[39]....
        /*0118*/ 	.word	0xffffffff


	//   ....[40]....
        /*011c*/ 	.word	0xffffffff


	//   ....[41]....
        /*0120*/ 	.word	0xffffffff


	//   ....[42]....
        /*0124*/ 	.word	0xffffffff


	//   ....[43]....
        /*0128*/ 	.word	0xffffffff


	//   ....[44]....
        /*012c*/ 	.word	0xffffffff


	//----- nvinfo : EIATTR_COOP_GROUP_INSTR_OFFSETS
	.align		4
.L_148:
        /*0130*/ 	.byte	0x04, 0x28
        /*0132*/ 	.short	(.L_150 - .L_149)


	//   ....[0]....
.L_149:
        /*0134*/ 	.word	0x00001560


	//   ....[1]....
        /*0138*/ 	.word	0x00001570


	//   ....[2]....
        /*013c*/ 	.word	0x00001580


	//   ....[3]....
        /*0140*/ 	.word	0x000016d0


	//   ....[4]....
        /*0144*/ 	.word	0x00001700


	//   ....[5]....
        /*0148*/ 	.word	0x00001730


	//   ....[6]....
        /*014c*/ 	.word	0x00001850


	//   ....[7]....
        /*0150*/ 	.word	0x00001870


	//   ....[8]....
        /*0154*/ 	.word	0x00001880


	//   ....[9]....
        /*0158*/ 	.word	0x000019a0


	//   ....[10]....
        /*015c*/ 	.word	0x000019c0


	//   ....[11]....
        /*0160*/ 	.word	0x000019d0


	//   ....[12]....
        /*0164*/ 	.word	0x00001af0


	//   ....[13]....
        /*0168*/ 	.word	0x00001b10


	//   ....[14]....
        /*016c*/ 	.word	0x00001b20


	//   ....[15]....
        /*0170*/ 	.word	0x000022c0


	//   ....[16]....
        /*0174*/ 	.word	0x00002350


	//   ....[17]....
        /*0178*/ 	.word	0x00002380


	//   ....[18]....
        /*017c*/ 	.word	0x000024a0


	//   ....[19]....
        /*0180*/ 	.word	0x000024d0


	//   ....[20]....
        /*0184*/ 	.word	0x000024e0


	//   ....[21]....
        /*0188*/ 	.word	0x00002600


	//   ....[22]....
        /*018c*/ 	.word	0x00002620


	//   ....[23]....
        /*0190*/ 	.word	0x00002630


	//   ....[24]....
        /*0194*/ 	.word	0x00002750


	//   ....[25]....
        /*0198*/ 	.word	0x00002770


	//   ....[26]....
        /*019c*/ 	.word	0x00002780


	//   ....[27]....
        /*01a0*/ 	.word	0x000028a0


	//   ....[28]....
        /*01a4*/ 	.word	0x000028c0


	//   ....[29]....
        /*01a8*/ 	.word	0x000028d0


	//   ....[30]....
        /*01ac*/ 	.word	0x00004c20


	//   ....[31]....
        /*01b0*/ 	.word	0x00004c30


	//   ....[32]....
        /*01b4*/ 	.word	0x00004c40


	//   ....[33]....
        /*01b8*/ 	.word	0x00004d90


	//   ....[34]....
        /*01bc*/ 	.word	0x00004dc0


	//   ....[35]....
        /*01c0*/ 	.word	0x00004df0


	//   ....[36]....
        /*01c4*/ 	.word	0x00004f10


	//   ....[37]....
        /*01c8*/ 	.word	0x00004f30


	//   ....[38]....
        /*01cc*/ 	.word	0x00004f40


	//   ....[39]....
        /*01d0*/ 	.word	0x00005060


	//   ....[40]....
        /*01d4*/ 	.word	0x00005080


	//   ....[41]....
        /*01d8*/ 	.word	0x00005090


	//   ....[42]....
        /*01dc*/ 	.word	0x000051b0


	//   ....[43]....
        /*01e0*/ 	.word	0x000051d0


	//   ....[44]....
        /*01e4*/ 	.word	0x000051e0


	//----- nvinfo : EIATTR_VRC_CTA_INIT_COUNT
	.align		4
.L_150:
        /*01e8*/ 	.byte	0x02, 0x4a
	.zero		1
	.zero		1


	//----- nvinfo : EIATTR_EXIT_INSTR_OFFSETS
	.align		4
        /*01ec*/ 	.byte	0x04, 0x1c
        /*01ee*/ 	.short	(.L_152 - .L_151)


	//   ....[0]....
.L_151:
        /*01f0*/ 	.word	0x00005900


	//   ....[1]....
        /*01f4*/ 	.word	0x00005960


	//----- nvinfo : EIATTR_MAX_THREADS
	.align		4
.L_152:
        /*01f8*/ 	.byte	0x04, 0x05
        /*01fa*/ 	.short	(.L_154 - .L_153)
.L_153:
        /*01fc*/ 	.word	0x00000100
        /*0200*/ 	.word	0x00000001
        /*0204*/ 	.word	0x00000001


	//----- nvinfo : EIATTR_CRS_STACK_SIZE
	.align		4
.L_154:
        /*0208*/ 	.byte	0x04, 0x1e
        /*020a*/ 	.short	(.L_156 - .L_155)
.L_155:
        /*020c*/ 	.word	0x00000000


	//----- nvinfo : EIATTR_CBANK_PARAM_SIZE
	.align		4
.L_156:
        /*0210*/ 	.byte	0x03, 0x19
        /*0212*/ 	.short	0x007a


	//----- nvinfo : EIATTR_PARAM_CBANK
	.align		4
        /*0214*/ 	.byte	0x04, 0x0a
        /*0216*/ 	.short	(.L_158 - .L_157)
	.align		4
.L_157:
        /*0218*/ 	.word	index@(.nv.constant0._ZN3cub18CUB_300001_SM_10006detail6reduce18DeviceReduceKernelINS2_10policy_hubIN4cuda3std3__45tupleIJblEEEyN6thrust24THRUST_300001_SM_1000_NS8cuda_cub9__find_if7functorIS9_EEE10Policy1000ENSB_12zip_iteratorINS8_IJNSD_26transform_input_iterator_tIbNSB_6detail15normal_iteratorINSB_10device_ptrIcEEEENSK_10functional5actorINSP_9compositeIJNSP_16operator_adaptorINS7_8equal_toIvEEEENSQ_INSP_8argumentILj0EEEEENSQ_INSP_5valueINSB_16device_referenceIcEEEEEEEEEEEEENSB_17counting_iteratorIlNSB_11use_defaultES18_S18_EEEEEEEySF_S9_NS7_10__identityEEEvT0_PT3_T1_NS0_13GridEvenShareIS1G_EET2_T4_)
        /*021c*/ 	.short	0x0380
        /*021e*/ 	.short	0x007a


	//----- nvinfo : EIATTR_SW_WAR
	.align		4
.L_158:
        /*0220*/ 	.byte	0x04, 0x36
        /*0222*/ 	.short	(.L_160 - .L_159)
.L_159:
        /*0224*/ 	.word	0x00000008
.L_160:


//--------------------- .nv.info._ZN3cub18CUB_300001_SM_10006detail6reduce28DeviceReduceSingleTileKernelINS2_10policy_hubIN4cuda3std3__45tupleIJblEEEyN6thrust24THRUST_300001_SM_1000_NS8cuda_cub9__find_if7functorIS9_EEE10Policy1000ENSB_12zip_iteratorINS8_IJNSD_26transform_input_iterator_tIbNSB_6detail15normal_iteratorINSB_10device_ptrIcEEEENSK_10functional5actorINSP_9compositeIJNSP_16operator_adaptorINS7_8equal_toIvEEEENSQ_INSP_8argumentILj0EEEEENSQ_INSP_5valueINSB_16device_referenceIcEEEEEEEEEEEEENSB_17counting_iteratorIlNSB_11use_defaultES18_S18_EEEEEEEPS9_ySF_S9_S9_NS7_10__identityEEEvT0_T1_T2_T3_T4_T6_ --------------------------
	.section	.nv.info._ZN3cub18CUB_300001_SM_10006detail6reduce28DeviceReduceSingleTileKernelINS2_10policy_hubIN4cuda3std3__45tupleIJblEEEyN6thrust24THRUST_300001_SM_1000_NS8cuda_cub9__find_if7functorIS9_EEE10Policy1000ENSB_12zip_iteratorINS8_IJNSD_26transform_input_iterator_tIbNSB_6detail15normal_iteratorINSB_10device_ptrIcEEEENSK_10functional5actorINSP_9compositeIJNSP_16operator_adaptorINS7_8equal_toIvEEEENSQ_INSP_8argumentILj0EEEEENSQ_INSP_5valueINSB_16device_referenceIcEEEEEEEEEEEEENSB_17counting_iteratorIlNSB_11use_defaultES18_S18_EEEEEEEPS9_ySF_S9_S9_NS7_10__identityEEEvT0_T1_T2_T3_T4_T6_,"",@"SHT_CUDA_INFO"
	.sectionflags	@""
	.align	4


	//----- nvinfo : EIATTR_CUDA_API_VERSION
	.align		4
        /*0000*/ 	.byte	0x04, 0x37
        /*0002*/ 	.short	(.L_162 - .L_161)
.L_161:
        /*0004*/ 	.word	0x00000082


	//----- nvinfo : EIATTR_KPARAM_INFO
	.align		4
.L_162:
        /*0008*/ 	.byte	0x04, 0x17
        /*000a*/ 	.short	(.L_164 - .L_163)
.L_163:
        /*000c*/ 	.word	0x00000000
        /*0010*/ 	.short	0x0005
        /*0012*/ 	.short	0x0048
        /*0014*/ 	.byte	0x00, 0xf0, 0x05, 0x00


	//----- nvinfo : EIATTR_KPARAM_INFO
	.align		4
.L_164:
        /*0018*/ 	.byte	0x04, 0x17
        /*001a*/ 	.short	(.L_166 - .L_165)
.L_165:
        /*001c*/ 	.word	0x00000000
        /*0020*/ 	.short	0x0004
        /*0022*/ 	.short	0x0038
        /*0024*/ 	.byte	0x00, 0xf0, 0x41, 0x00


	//----- nvinfo : EIATTR_KPARAM_INFO
	.align		4
.L_166:
        /*0028*/ 	.byte	0x04, 0x17
        /*002a*/ 	.short	(.L_168 - .L_167)
.L_167:
        /*002c*/ 	.word	0x00000000
        /*0030*/ 	.short	0x0003
        /*0032*/ 	.short	0x0030
        /*0034*/ 	.byte	0x00, 0xf0, 0x05, 0x00


	//----- nvinfo : EIATTR_KPARAM_INFO
	.align		4
.L_168:
        /*0038*/ 	.byte	0x04, 0x17
        /*003a*/ 	.short	(.L_170 - .L_169)
.L_169:
        /*003c*/ 	.word	0x00000000
        /*0040*/ 	.short	0x0002
        /*0042*/ 	.short	0x0028
        /*0044*/ 	.byte	0x00, 0xf0, 0x21, 0x00


	//----- nvinfo : EIATTR_KPARAM_INFO
	.align		4
.L_170:
        /*0048*/ 	.byte	0x04, 0x17
        /*004a*/ 	.short	(.L_172 - .L_171)
.L_171:
        /*004c*/ 	.word	0x00000000
        /*0050*/ 	.short	0x0001
        /*0052*/ 	.short	0x0020
        /*0054*/ 	.byte	0x00, 0xf5, 0x21, 0x00


	//----- nvinfo : EIATTR_KPARAM_INFO
	.align		4
.L_172:
        /*0058*/ 	.byte	0x04, 0x17
        /*005a*/ 	.short	(.L_174 - .L_173)
.L_173:
        /*005c*/ 	.word	0x00000000
        /*0060*/ 	.short	0x0000
        /*0062*/ 	.short	0x0000
        /*0064*/ 	.byte	0x00, 0xf0, 0x81, 0x00


	//----- nvinfo : EIATTR_SPARSE_MMA_MASK
	.align		4
.L_174:
        /*0068*/ 	.byte	0x03, 0x50
        /*006a*/ 	.short	0x0000


	//----- nvinfo : EIATTR_MAXREG_COUNT
	.align		4
        /*006c*/ 	.byte	0x03, 0x1b
        /*006e*/ 	.short	0x00ff


	//----- nvinfo : EIATTR_NUM_BARRIERS
	.align		4
        /*0070*/ 	.byte	0x02, 0x4c
        /*0072*/ 	.byte	0x01
	.zero		1


	//----- nvinfo : EIATTR_MERCURY_ISA_VERSION
	.align		4
        /*0074*/ 	.byte	0x03, 0x5f
        /*0076*/ 	.short	0x0101


	//----- nvinfo : EIATTR_COOP_GROUP_MASK_REGIDS
	.align		4
        /*0078*/ 	.byte	0x04, 0x29
        /*007a*/ 	.short	(.L_176 - .L_175)


	//   ....[0]....
.L_175:
        /*007c*/ 	.word	0xffffffff


	//   ....[1]....
        /*0080*/ 	.word	0xffffffff


	//   ....[2]....
        /*0084*/ 	.word	0xffffffff


	//   ....[3]....
        /*0088*/ 	.word	0xffffffff


	//   ....[4]....
        /*008c*/ 	.word	0xffffffff


	//   ....[5]....
        /*0090*/ 	.word	0xffffffff


	//   ....[6]....
        /*0094*/ 	.word	0xffffffff


	//   ....[7]....
        /*0098*/ 	.word	0xffffffff


	//   ....[8]....
        /*009c*/ 	.word	0xffffffff


	//   ....[9]....
        /*00a0*/ 	.word	0xffffffff


	//   ....[10]....
        /*00a4*/ 	.word	0xffffffff


	//   ....[11]....
        /*00a8*/ 	.word	0xffffffff


	//   ....[12]....
        /*00ac*/ 	.word	0xffffffff


	//   ....[13]....
        /*00b0*/ 	.word	0xffffffff


	//   ....[14]....
        /*00b4*/ 	.word	0xffffffff


	//   ....[15]....
        /*00b8*/ 	.word	0xffffffff


	//   ....[16]....
        /*00bc*/ 	.word	0xffffffff


	//   ....[17]....
        /*00c0*/ 	.word	0xffffffff


	//   ....[18]....
        /*00c4*/ 	.word	0xffffffff


	//   ....[19]....
        /*00c8*/ 	.word	0xffffffff


	//   ....[20]....
        /*00cc*/ 	.word	0xffffffff


	//   ....[21]....
        /*00d0*/ 	.word	0xffffffff


	//   ....[22]....
        /*00d4*/ 	.word	0xffffffff


	//   ....[23]....
        /*00d8*/ 	.word	0xffffffff


	//   ....[24]....
        /*00dc*/ 	.word	0xffffffff


	//   ....[25]....
        /*00e0*/ 	.word	0xffffffff


	//   ....[26]....
        /*00e4*/ 	.word	0xffffffff


	//   ....[27]....
        /*00e8*/ 	.word	0xffffffff


	//   ....[28]....
        /*00ec*/ 	.word	0xffffffff


	//   ....[29]....
        /*00f0*/ 	.word	0xffffffff


	//   ....[30]....
        /*00f4*/ 	.word	0xffffffff


	//   ....[31]....
        /*00f8*/ 	.word	0xffffffff


	//   ....[32]....
        /*00fc*/ 	.word	0xffffffff


	//   ....[33]....
        /*0100*/ 	.word	0xffffffff


	//   ....[34]....
        /*0104*/ 	.word	0xffffffff


	//   ....[35]....
        /*0108*/ 	.word	0xffffffff


	//   ....[36]....
        /*010c*/ 	.word	0xffffffff


	//   ....[37]....
        /*0110*/ 	.word	0xffffffff


	//   ....[38]....
        /*0114*/ 	.word	0xffffffff


	//   ....[39]....
        /*0118*/ 	.word	0xffffffff


	//   ....[40]....
        /*011c*/ 	.word	0xffffffff


	//   ....[41]....
        /*0120*/ 	.word	0xffffffff


	//   ....[42]....
        /*0124*/ 	.word	0xffffffff


	//   ....[43]....
        /*0128*/ 	.word	0xffffffff


	//   ....[44]....
        /*012c*/ 	.word	0xffffffff


	//----- nvinfo : EIATTR_COOP_GROUP_INSTR_OFFSETS
	.align		4
.L_176:
        /*0130*/ 	.byte	0x04, 0x28
        /*0132*/ 	.short	(.L_178 - .L_177)


	//   ....[0]....
.L_177:
        /*0134*/ 	.word	0x00001390


	//   ....[1]....
        /*0138*/ 	.word	0x000013a0


	//   ....[2]....
        /*013c*/ 	.word	0x000013b0


	//   ....[3]....
        /*0140*/ 	.word	0x00001500


	//   ....[4]....
        /*0144*/ 	.word	0x00001530


	//   ....[5]....
        /*0148*/ 	.word	0x00001560


	//   ....[6]....
        /*014c*/ 	.word	0x00001680


	//   ....[7]....
        /*0150*/ 	.word	0x000016a0


	//   ....[8]....
        /*0154*/ 	.word	0x000016b0


	//   ....[9]....
        /*0158*/ 	.word	0x000017d0


	//   ....[10]....
        /*015c*/ 	.word	0x000017f0


	//   ....[11]....
        /*0160*/ 	.word	0x00001800


	//   ....[12]....
        /*0164*/ 	.word	0x00001920


	//   ....[13]....
        /*0168*/ 	.word	0x00001940


	//   ....[14]....
        /*016c*/ 	.word	0x00001950


	//   ....[15]....
        /*0170*/ 	.word	0x00002100


	//   ....[16]....
        /*0174*/ 	.word	0x00002190


	//   ....[17]....
        /*0178*/ 	.word	0x000021c0


	//   ....[18]....
        /*017c*/ 	.word	0x000022e0


	//   ....[19]....
        /*0180*/ 	.word	0x00002310


	//   ....[20]....
        /*0184*/ 	.word	0x00002320


	//   ....[21]....
        /*0188*/ 	.word	0x00002440


	//   ....[22]....
        /*018c*/ 	.word	0x00002460


	//   ....[23]....
        /*0190*/ 	.word	0x00002470


	//   ....[24]....
        /*0194*/ 	.word	0x00002590


	//   ....[25]....
        /*0198*/ 	.word	0x000025b0


	//   ....[26]....
        /*019c*/ 	.word	0x000025c0


	//   ....[27]....
        /*01a0*/ 	.word	0x000026e0


	//   ....[28]....
        /*01a4*/ 	.word	0x00002700


	//   ....[29]....
        /*01a8*/ 	.word	0x00002710


	//   ....[30]....
        /*01ac*/ 	.word	0x000049d0


	//   ....[31]....
        /*01b0*/ 	.word	0x000049e0


	//   ....[32]....
        /*01b4*/ 	.word	0x000049f0


	//   ....[33]....
        /*01b8*/ 	.word	0x00004b40


	//   ....[34]....
        /*01bc*/ 	.word	0x00004b70


	//   ....[35]....
        /*01c0*/ 	.word	0x00004ba0


	//   ....[36]....
        /*01c4*/ 	.word	0x00004cc0


	//   ....[37]....
        /*01c8*/ 	.word	0x00004ce0


	//   ....[38]....
        /*01cc*/ 	.word	0x00004cf0


	//   ....[39]....
        /*01d0*/ 	.word	0x00004e10


	//   ....[40]....
        /*01d4*/ 	.word	0x00004e30


	//   ....[41]....
        /*01d8*/ 	.word	0x00004e40


	//   ....[42]....
        /*01dc*/ 	.word	0x00004f60


	//   ....[43]....
        /*01e0*/ 	.word	0x00004f80


	//   ....[44]....
        /*01e4*/ 	.word	0x00004f90


	//----- nvinfo : EIATTR_VRC_CTA_INIT_COUNT
	.align		4
.L_178:
        /*01e8*/ 	.byte	0x02, 0x4a
	.zero		1
	.zero		1


	//----- nvinfo : EIATTR_EXIT_INSTR_OFFSETS
	.align		4
        /*01ec*/ 	.byte	0x04, 0x1c
        /*01ee*/ 	.short	(.L_180 - .L_179)


	//   ....[0]....
.L_179:
        /*01f0*/ 	.word	0x00000090


	//   ....[1]....
        /*01f4*/ 	.word	0x000000e0


	//   ....[2]....
        /*01f8*/ 	.word	0x000056c0


	//   ....[3]....
        /*01fc*/ 	.word	0x000057b0


	//----- nvinfo : EIATTR_MAX_THREADS
	.align		4
.L_180:
        /*0200*/ 	.byte	0x04, 0x05
        /*0202*/ 	.short	(.L_182 - .L_181)
.L_181:
        /*0204*/ 	.word	0x00000100
        /*0208*/ 	.word	0x00000001
        /*020c*/ 	.word	0x00000001


	//----- nvinfo : EIATTR_CRS_STACK_SIZE
	.align		4
.L_182:
        /*0210*/ 	.byte	0x04, 0x1e
        /*0212*/ 	.short	(.L_184 - .L_183)
.L_183:
        /*0214*/ 	.word	0x00000000


	//----- nvinfo : EIATTR_CBANK_PARAM_SIZE
	.align		4
.L_184:
        /*0218*/ 	.byte	0x03, 0x19
        /*021a*/ 	.short	0x0049


	//----- nvinfo : EIATTR_PARAM_CBANK
	.align		4
        /*021c*/ 	.byte	0x04, 0x0a
        /*021e*/ 	.short	(.L_186 - .L_185)
	.align		4
.L_185:
        /*0220*/ 	.word	index@(.nv.constant0._ZN3cub18CUB_300001_SM_10006detail6reduce28DeviceReduceSingleTileKernelINS2_10policy_hubIN4cuda3std3__45tupleIJblEEEyN6thrust24THRUST_300001_SM_1000_NS8cuda_cub9__find_if7functorIS9_EEE10Policy1000ENSB_12zip_iteratorINS8_IJNSD_26transform_input_iterator_tIbNSB_6detail15normal_iteratorINSB_10device_ptrIcEEEENSK_10functional5actorINSP_9compositeIJNSP_16operator_adaptorINS7_8equal_toIvEEEENSQ_INSP_8argumentILj0EEEEENSQ_INSP_5valueINSB_16device_referenceIcEEEEEEEEEEEEENSB_17counting_iteratorIlNSB_11use_defaultES18_S18_EEEEEEEPS9_ySF_S9_S9_NS7_10__identityEEEvT0_T1_T2_T3_T4_T6_)
        /*0224*/ 	.short	0x0380
        /*0226*/ 	.short	0x0049


	//----- nvinfo : EIATTR_SW_WAR
	.align		4
.L_186:
        /*0228*/ 	.byte	0x04, 0x36
        /*022a*/ 	.short	(.L_188 - .L_187)
.L_187:
        /*022c*/ 	.word	0x00000008
.L_188:


//--------------------- .nv.info._ZN3cub18CUB_300001_SM_10006detail6reduce28DeviceReduceSingleTileKernelINS2_10policy_hubIN4cuda3std3__45tupleIJblEEEjN6thrust24THRUST_300001_SM_1000_NS8cuda_cub9__find_if7functorIS9_EEE10Policy1000EPS9_SI_iSF_S9_S9_NS7_10__identityEEEvT0_T1_T2_T3_T4_T6_ --------------------------
	.section	.nv.info._ZN3cub18CUB_300001_SM_10006detail6reduce28DeviceReduceSingleTileKernelINS2_10policy_hubIN4cuda3std3__45tupleIJblEEEjN6thrust24THRUST_300001_SM_1000_NS8cuda_cub9__find_if7functorIS9_EEE10Policy1000EPS9_SI_iSF_S9_S9_NS7_10__identityEEEvT0_T1_T2_T3_T4_T6_,"",@"SHT_CUDA_INFO"
	.sectionflags	@""
	.align	4


	//----- nvinfo : EIATTR_CUDA_API_VERSION
	.align		4
        /*0000*/ 	.byte	0x04, 0x37
        /*0002*/ 	.short	(.L_190 - .L_189)
.L_189:
        /*0004*/ 	.word	0x00000082


	//----- nvinfo : EIATTR_KPARAM_INFO
	.align		4
.L_190:
        /*0008*/ 	.byte	0x04, 0x17
        /*000a*/ 	.short	(.L_192 - .L_191)
.L_191:
        /*000c*/ 	.word	0x00000000
        /*0010*/ 	.short	0x0005
        /*0012*/ 	.short	0x0028
        /*0014*/ 	.byte	0x00, 0xf0, 0x05, 0x00


	//----- nvinfo : EIATTR_KPARAM_INFO
	.align		4
.L_192:
        /*0018*/ 	.byte	0x04, 0x17
        /*001a*/ 	.short	(.L_194 - .L_193)
.L_193:
        /*001c*/ 	.word	0x00000000
        /*0020*/ 	.short	0x0004
        /*0022*/ 	.short	0x0018
        /*0024*/ 	.byte	0x00, 0xf0, 0x41, 0x00


	//----- nvinfo : EIATTR_KPARAM_INFO
	.align		4
.L_194:
        /*0028*/ 	.byte	0x04, 0x17
        /*002a*/ 	.short	(.L_196 - .L_195)
.L_195:
        /*002c*/ 	.word	0x00000000
        /*0030*/ 	.short	0x0003
        /*0032*/ 	.short	0x0014
        /*0034*/ 	.byte	0x00, 0xf0, 0x05, 0x00


	//----- nvinfo : EIATTR_KPARAM_INFO
	.align		4
.L_196:
        /*0038*/ 	.byte	0x04, 0x17
        /*003a*/ 	.short	(.L_198 - .L_197)
.L_197:
        /*003c*/ 	.word	0x00000000
        /*0040*/ 	.short	0x0002
        /*0042*/ 	.short	0x0010
        /*0044*/ 	.byte	0x00, 0xf0, 0x11, 0x00


	//----- nvinfo : EIATTR_KPARAM_INFO
	.align		4
.L_198:
        /*0048*/ 	.byte	0x04, 0x17
        /*004a*/ 	.short	(.L_200 - .L_199)
.L_199:
        /*004c*/ 	.word	0x00000000
        /*0050*/ 	.short	0x0001
        /*0052*/ 	.short	0x0008
        /*0054*/ 	.byte	0x00, 0xf5, 0x21, 0x00


	//----- nvinfo : EIATTR_KPARAM_INFO
	.align		4
.L_200:
        /*0058*/ 	.byte	0x04, 0x17
        /*005a*/ 	.short	(.L_202 - .L_201)
.L_201:
        /*005c*/ 	.word	0x00000000
        /*0060*/ 	.short	0x0000
        /*0062*/ 	.short	0x0000
        /*0064*/ 	.byte	0x00, 0xf5, 0x21, 0x00


	//----- nvinfo : EIATTR_SPARSE_MMA_MASK
	.align		4
.L_202:
        /*0068*/ 	.byte	0x03, 0x50
        /*006a*/ 	.short	0x0000


	//----- nvinfo : EIATTR_MAXREG_COUNT
	.align		4
        /*006c*/ 	.byte	0x03, 0x1b
        /*006e*/ 	.short	0x00ff


	//----- nvinfo : EIATTR_NUM_BARRIERS
	.align		4
        /*0070*/ 	.byte	0x02, 0x4c
        /*0072*/ 	.byte	0x01
	.zero		1


	//----- nvinfo : EIATTR_MERCURY_ISA_VERSION
	.align		4
        /*0074*/ 	.byte	0x03, 0x5f
        /*0076*/ 	.short	0x0101


	//----- nvinfo : EIATTR_COOP_GROUP_MASK_REGIDS
	.align		4
        /*0078*/ 	.byte	0x04, 0x29
        /*007a*/ 	.short	(.L_204 - .L_203)


	//   ....[0]....
.L_203:
        /*007c*/ 	.word	0xffffffff


	//   ....[1]....
        /*0080*/ 	.word	0xffffffff


	//   ....[2]....
        /*0084*/ 	.word	0xffffffff


	//   ....[3]....
        /*0088*/ 	.word	0xffffffff


	//   ....[4]....
        /*008c*/ 	.word	0xffffffff


	//   ....[5]....
        /*0090*/ 	.word	0xffffffff


	//   ....[6]....
        /*0094*/ 	.word	0xffffffff


	//   ....[7]....
        /*0098*/ 	.word	0xffffffff


	//   ....[8]....
        /*009c*/ 	.word	0xffffffff


	//   ....[9]....
        /*00a0*/ 	.word	0xffffffff


	//   ....[10]....
        /*00a4*/ 	.word	0xffffffff


	//   ....[11]....
        /*00a8*/ 	.word	0xffffffff


	//   ....[12]....
        /*00ac*/ 	.word	0xffffffff


	//   ....[13]....
        /*00b0*/ 	.word	0xffffffff


	//   ....[14]....
        /*00b4*/ 	.word	0xffffffff


	//   ....[15]....
        /*00b8*/ 	.word	0xffffffff


	//   ....[16]....
        /*00bc*/ 	.word	0xffffffff


	//   ....[17]....
        /*00c0*/ 	.word	0xffffffff


	//   ....[18]....
        /*00c4*/ 	.word	0xffffffff


	//   ....[19]....
        /*00c8*/ 	.word	0xffffffff


	//   ....[20]....
        /*00cc*/ 	.word	0xffffffff


	//   ....[21]....
        /*00d0*/ 	.word	0xffffffff


	//   ....[22]....
        /*00d4*/ 	.word	0xffffffff


	//   ....[23]....
        /*00d8*/ 	.word	0xffffffff


	//   ....[24]....
        /*00dc*/ 	.word	0xffffffff


	//   ....[25]....
        /*00e0*/ 	.word	0xffffffff


	//   ....[26]....
        /*00e4*/ 	.word	0xffffffff


	//   ....[27]....
        /*00e8*/ 	.word	0xffffffff


	//   ....[28]....
        /*00ec*/ 	.word	0xffffffff


	//   ....[29]....
        /*00f0*/ 	.word	0xffffffff


	//   ....[30]....
        /*00f4*/ 	.word	0xffffffff


	//   ....[31]....
        /*00f8*/ 	.word	0xffffffff


	//   ....[32]....
        /*00fc*/ 	.word	0xffffffff


	//   ....[33]....
        /*0100*/ 	.word	0xffffffff


	//   ....[34]....
        /*0104*/ 	.word	0xffffffff


	//   ....[35]....
        /*0108*/ 	.word	0xffffffff


	//   ....[36]....
        /*010c*/ 	.word	0xffffffff


	//   ....[37]....
        /*0110*/ 	.word	0xffffffff


	//   ....[38]....
        /*0114*/ 	.word	0xffffffff


	//   ....[39]....
        /*0118*/ 	.word	0xffffffff


	//   ....[40]....
        /*011c*/ 	.word	0xffffffff


	//   ....[41]....
        /*0120*/ 	.word	0xffffffff


	//   ....[42]....
        /*0124*/ 	.word	0xffffffff


	//   ....[43]....
        /*0128*/ 	.word	0xffffffff


	//   ....[44]....
        /*012c*/ 	.word	0xffffffff


	//----- nvinfo : EIATTR_COOP_GROUP_INSTR_OFFSETS
	.align		4
.L_204:
        /*0130*/ 	.byte	0x04, 0x28
        /*0132*/ 	.short	(.L_206 - .L_205)


	//   ....[0]....
.L_205:
        /*0134*/ 	.word	0x000007d0


	//   ....[1]....
        /*0138*/ 	.word	0x000007e0


	//   ....[2]....
        /*013c*/ 	.word	0x000007f0


	//   ....[3]....
        /*0140*/ 	.word	0x00000940


	//   ....[4]....
        /*0144*/ 	.word	0x00000970


	//   ....[5]....
        /*0148*/ 	.word	0x000009a0


	//   ....[6]....
        /*014c*/ 	.word	0x00000ac0


	//   ....[7]....
        /*0150*/ 	.word	0x00000ae0


	//   ....[8]....
        /*0154*/ 	.word	0x00000af0


	//   ....[9]....
        /*0158*/ 	.word	0x00000c10


	//   ....[10]....
        /*015c*/ 	.word	0x00000c30


	//   ....[11]....
        /*0160*/ 	.word	0x00000c40


	//   ....[12]....
        /*0164*/ 	.word	0x00000d60


	//   ....[13]....
        /*0168*/ 	.word	0x00000d80


	//   ....[14]....
        /*016c*/ 	.word	0x00000d90


	//   ....[15]....
        /*0170*/ 	.word	0x00001520


	//   ....[16]....
        /*0174*/ 	.word	0x000015b0


	//   ....[17]....
        /*0178*/ 	.word	0x000015e0


	//   ....[18]....
        /*017c*/ 	.word	0x00001700


	//   ....[19]....
        /*0180*/ 	.word	0x00001730


	//   ....[20]....
        /*0184*/ 	.word	0x00001740


	//   ....[21]....
        /*0188*/ 	.word	0x00001860


	//   ....[22]....
        /*018c*/ 	.word	0x00001880


	//   ....[23]....
        /*0190*/ 	.word	0x00001890


	//   ....[24]....
        /*0194*/ 	.word	0x000019b0


	//   ....[25]....
        /*0198*/ 	.word	0x000019d0


	//   ....[26]....
        /*019c*/ 	.word	0x000019e0


	//   ....[27]....
        /*01a0*/ 	.word	0x00001b00


	//   ....[28]....
        /*01a4*/ 	.word	0x00001b20


	//   ....[29]....
        /*01a8*/ 	.word	0x00001b30


	//   ....[30]....
        /*01ac*/ 	.word	0x000031b0


	//   ....[31]....
        /*01b0*/ 	.word	0x000031c0


	//   ....[32]....
        /*01b4*/ 	.word	0x000031d0


	//   ....[33]....
        /*01b8*/ 	.word	0x00003320


	//   ....[34]....
        /*01bc*/ 	.word	0x00003350


	//   ....[35]....
        /*01c0*/ 	.word	0x00003380


	//   ....[36]....
        /*01c4*/ 	.word	0x000034a0


	//   ....[37]....
        /*01c8*/ 	.word	0x000034c0


	//   ....[38]....
        /*01cc*/ 	.word	0x000034d0


	//   ....[39]....
        /*01d0*/ 	.word	0x000035f0


	//   ....[40]....
        /*01d4*/ 	.word	0x00003610


	//   ....[41]....
        /*01d8*/ 	.word	0x00003620


	//   ....[42]....
        /*01dc*/ 	.word	0x00003740


	//   ....[43]....
        /*01e0*/ 	.word	0x00003760


	//   ....[44]....
        /*01e4*/ 	.word	0x00003770


	//----- nvinfo : EIATTR_VRC_CTA_INIT_COUNT
	.align		4
.L_206:
        /*01e8*/ 	.byte	0x02, 0x4a
	.zero		1
	.zero		1


	//----- nvinfo : EIATTR_EXIT_INSTR_OFFSETS
	.align		4
        /*01ec*/ 	.byte	0x04, 0x1c
        /*01ee*/ 	.short	(.L_208 - .L_207)


	//   ....[0]....
.L_207:
        /*01f0*/ 	.word	0x00000080


	//   ....[1]....
        /*01f4*/ 	.word	0x000000d0


	//   ....[2]....
        /*01f8*/ 	.word	0x00003e80


	//   ....[3]....
        /*01fc*/ 	.word	0x00003f70


	//----- nvinfo : EIATTR_MAX_THREADS
	.align		4
.L_208:
        /*0200*/ 	.byte	0x04, 0x05
        /*0202*/ 	.short	(.L_210 - .L_209)
.L_209:
        /*0204*/ 	.word	0x00000100
        /*0208*/ 	.word	0x00000001
        /*020c*/ 	.word	0x00000001


	//----- nvinfo : EIATTR_CRS_STACK_SIZE
	.align		4
.L_210:
        /*0210*/ 	.byte	0x04, 0x1e
        /*0212*/ 	.short	(.L_212 - .L_211)
.L_211:
        /*0214*/ 	.word	0x00000000


	//----- nvinfo : EIATTR_CBANK_PARAM_SIZE
	.align		4
.L_212:
        /*0218*/ 	.byte	0x03, 0x19
        /*021a*/ 	.short	0x0029


	//----- nvinfo : EIATTR_PARAM_CBANK
	.align		4
        /*021c*/ 	.byte	0x04, 0x0a
        /*021e*/ 	.short	(.L_214 - .L_213)
	.align		4
.L_213:
        /*0220*/ 	.word	index@(.nv.constant0._ZN3cub18CUB_300001_SM_10006detail6reduce28DeviceReduceSingleTileKernelINS2_10policy_hubIN4cuda3std3__45tupleIJblEEEjN6thrust24THRUST_300001_SM_1000_NS8cuda_cub9__find_if7functorIS9_EEE10Policy1000EPS9_SI_iSF_S9_S9_NS7_10__identityEEEvT0_T1_T2_T3_T4_T6_)
        /*0224*/ 	.short	0x0380
        /*0226*/ 	.short	0x0029


	//----- nvinfo : EIATTR_SW_WAR
	.align		4
.L_214:
        /*0228*/ 	.byte	0x04, 0x36
        /*022a*/ 	.short	(.L_216 - .L_215)
.L_215:
        /*022c*/ 	.word	0x00000008
.L_216:


//--------------------- .nv.info._ZN3cub18CUB_300001_SM_10006detail6reduce18DeviceReduceKernelINS2_10policy_hubIN4cuda3std3__45tupleIJblEEEjN6thrust24THRUST_300001_SM_1000_NS8cuda_cub9__find_if7functorIS9_EEE10Policy1000ENSB_12zip_iteratorINS8_IJNSD_26transform_input_iterator_tIbNSB_6detail15normal_iteratorINSB_10device_ptrIcEEEENSK_10functional5actorINSP_9compositeIJNSP_16operator_adaptorINS7_8equal_toIvEEEENSQ_INSP_8argumentILj0EEEEENSQ_INSP_5valueINSB_16device_referenceIcEEEEEEEEEEEEENSB_17counting_iteratorIlNSB_11use_defaultES18_S18_EEEEEEEjSF_S9_NS7_10__identityEEEvT0_PT3_T1_NS0_13GridEvenShareIS1G_EET2_T4_ --------------------------
	.section	.nv.info._ZN3cub18CUB_300001_SM_10006detail6reduce18DeviceReduceKernelINS2_10policy_hubIN4cuda3std3__45tupleIJblEEEjN6thrust24THRUST_300001_SM_1000_NS8cuda_cub9__find_if7functorIS9_EEE10Policy1000ENSB_12zip_iteratorINS8_IJNSD_26transform_input_iterator_tIbNSB_6detail15normal_iteratorINSB_10device_ptrIcEEEENSK_10functional5actorINSP_9compositeIJNSP_16operator_adaptorINS7_8equal_toIvEEEENSQ_INSP_8argumentILj0EEEEENSQ_INSP_5valueINSB_16device_referenceIcEEEEEEEEEEEEENSB_17counting_iteratorIlNSB_11use_defaultES18_S18_EEEEEEEjSF_S9_NS7_10__identityEEEvT0_PT3_T1_NS0_13GridEvenShareIS1G_EET2_T4_,"",@"SHT_CUDA_INFO"
	.sectionflags	@""
	.align	4


	//----- nvinfo : EIATTR_CUDA_API_VERSION
	.align		4
        /*0000*/ 	.byte	0x04, 0x37
        /*0002*/ 	.short	(.L_218 - .L_217)
.L_217:
        /*0004*/ 	.word	0x00000082


	//----- nvinfo : EIATTR_KPARAM_INFO
	.align		4
.L_218:
        /*0008*/ 	.byte	0x04, 0x17
        /*000a*/ 	.short	(.L_220 - .L_219)
.L_219:
        /*000c*/ 	.word	0x00000000
        /*0010*/ 	.short	0x0005
        /*0012*/ 	.short	0x0055
        /*0014*/ 	.byte	0x00, 0xf0, 0x05, 0x00


	//----- nvinfo : EIATTR_KPARAM_INFO
	.align		4
.L_220:
        /*0018*/ 	.byte	0x04, 0x17
        /*001a*/ 	.short	(.L_222 - .L_221)
.L_221:
        /*001c*/ 	.word	0x00000000
        /*0020*/ 	.short	0x0004
        /*0022*/ 	.short	0x0054
        /*0024*/ 	.byte	0x00, 0xf0, 0x05, 0x00


	//----- nvinfo : EIATTR_KPARAM_INFO
	.align		4
.L_222:
        /*0028*/ 	.byte	0x04, 0x17
        /*002a*/ 	.short	(.L_224 - .L_223)
.L_223:
        /*002c*/ 	.word	0x00000000
        /*0030*/ 	.short	0x0003
        /*0032*/ 	.short	0x002c
        /*0034*/ 	.byte	0x00, 0xf0, 0xa1, 0x00


	//----- nvinfo : EIATTR_KPARAM_INFO
	.align		4
.L_224:
        /*0038*/ 	.byte	0x04, 0x17
        /*003a*/ 	.short	(.L_226 - .L_225)
.L_225:
        /*003c*/ 	.word	0x00000000
        /*0040*/ 	.short	0x0002
        /*0042*/ 	.short	0x0028
        /*0044*/ 	.byte	0x00, 0xf0, 0x11, 0x00


	//----- nvinfo : EIATTR_KPARAM_INFO
	.align		4
.L_226:
        /*0048*/ 	.byte	0x04, 0x17
        /*004a*/ 	.short	(.L_228 - .L_227)
.L_227:
        /*004c*/ 	.word	0x00000000
        /*0050*/ 	.short	0x0001
        /*0052*/ 	.short	0x0020
        /*0054*/ 	.byte	0x00, 0xf5, 0x21, 0x00


	//----- nvinfo : EIATTR_KPARAM_INFO
	.align		4
.L_228:
        /*0058*/ 	.byte	0x04, 0x17
        /*005a*/ 	.short	(.L_230 - .L_229)
.L_229:
        /*005c*/ 	.word	0x00000000
        /*0060*/ 	.short	0x0000
        /*0062*/ 	.short	0x0000
        /*0064*/ 	.byte	0x00, 0xf0, 0x81, 0x00


	//----- nvinfo : EIATTR_SPARSE_MMA_MASK
	.align		4
.L_230:
        /*0068*/ 	.byte	0x03, 0x50
        /*006a*/ 	.short	0x0000


	//----- nvinfo : EIATTR_MAXREG_COUNT
	.align		4
        /*006c*/ 	.byte	0x03, 0x1b
        /*006e*/ 	.short	0x00ff


	//----- nvinfo : EIATTR_NUM_BARRIERS
	.align		4
        /*0070*/ 	.byte	0x02, 0x4c
        /*0072*/ 	.byte	0x01
	.zero		1


	//----- nvinfo : EIATTR_MERCURY_ISA_VERSION
	.align		4
        /*0074*/ 	.byte	0x03, 0x5f
        /*0076*/ 	.short	0x0101


	//----- nvinfo : EIATTR_COOP_GROUP_MASK_REGIDS
	.align		4
        /*0078*/ 	.byte	0x04, 0x29
        /*007a*/ 	.short	(.L_232 - .L_231)


	//   ....[0]....
.L_231:
        /*007c*/ 	.word	0xffffffff


	//   ....[1]....
        /*0080*/ 	.word	0xffffffff


	//   ....[2]....
        /*0084*/ 	.word	0xffffffff


	//   ....[3]....
        /*0088*/ 	.word	0xffffffff


	//   ....[4]....
        /*008c*/ 	.word	0xffffffff


	//   ....[5]....
        /*0090*/ 	.word	0xffffffff


	//   ....[6]....
        /*0094*/ 	.word	0xffffffff


	//   ....[7]....
        /*0098*/ 	.word	0xffffffff


	//   ....[8]....
        /*009c*/ 	.word	0xffffffff


	//   ....[9]....
        /*00a0*/ 	.word	0xffffffff


	//   ....[10]....
        /*00a4*/ 	.word	0xffffffff


	//   ....[11]....
        /*00a8*/ 	.word	0xffffffff


	//   ....[12]....
        /*00ac*/ 	.word	0xffffffff


	//   ....[13]....
        /*00b0*/ 	.word	0xffffffff


	//   ....[14]....
        /*00b4*/ 	.word	0xffffffff


	//   ....[15]....
        /*00b8*/ 	.word	0xffffffff


	//   ....[16]....
        /*00bc*/ 	.word	0xffffffff


	//   ....[17]....
        /*00c0*/ 	.word	0xffffffff


	//   ....[18]....
        /*00c4*/ 	.word	0xffffffff


	//   ....[19]....
        /*00c8*/ 	.word	0xffffffff


	//   ....[20]....
        /*00cc*/ 	.word	0xffffffff


	//   ....[21]....
        /*00d0*/ 	.word	0xffffffff


	//   ....[22]....
        /*00d4*/ 	.word	0xffffffff


	//   ....[23]....
        /*00d8*/ 	.word	0xffffffff


	//   ....[24]....
        /*00dc*/ 	.word	0xffffffff


	//   ....[25]....
        /*00e0*/ 	.word	0xffffffff


	//   ....[26]....
        /*00e4*/ 	.word	0xffffffff


	//   ....[27]....
        /*00e8*/ 	.word	0xffffffff


	//   ....[28]....
        /*00ec*/ 	.word	0xffffffff


	//   ....[29]....
        /*00f0*/ 	.word	0xffffffff


	//   ....[30]....
        /*00f4*/ 	.word	0xffffffff


	//   ....[31]....
        /*00f8*/ 	.word	0xffffffff


	//   ....[32]....
        /*00fc*/ 	.word	0xffffffff


	//   ....[33]....
        /*0100*/ 	.word	0xffffffff


	//   ....[34]....
        /*0104*/ 	.word	0xffffffff


	//   ....[35]....
        /*0108*/ 	.word	0xffffffff


	//   ....[36]....
        /*010c*/ 	.word	0xffffffff


	//   ....[37]....
        /*0110*/ 	.word	0xffffffff


	//   ....[38]....
        /*0114*/ 	.word	0xffffffff


	//   ....[39]....
        /*0118*/ 	.word	0xffffffff


	//   ....[40]....
        /*011c*/ 	.word	0xffffffff


	//   ....[41]....
        /*0120*/ 	.word	0xffffffff


	//   ....[42]....
        /*0124*/ 	.word	0xffffffff


	//   ....[43]....
        /*0128*/ 	.word	0xffffffff


	//   ....[44]....
        /*012c*/ 	.word	0xffffffff


	//----- nvinfo : EIATTR_COOP_GROUP_INSTR_OFFSETS
	.align		4
.L_232:
        /*0130*/ 	.byte	0x04, 0x28
        /*0132*/ 	.short	(.L_234 - .L_233)


	//   ....[0]....
.L_233:
        /*0134*/ 	.word	0x00001570


	//   ....[1]....
        /*0138*/ 	.word	0x00001580


	//   ....[2]....
        /*013c*/ 	.word	0x00001590


	//   ....[3]....
        /*0140*/ 	.word	0x000016e0


	//   ....[4]....
        /*0144*/ 	.word	0x00001710


	//   ....[5]....
        /*0148*/ 	.word	0x00001740


	//   ....[6]....
        /*014c*/ 	.word	0x00001860


	//   ....[7]....
        /*0150*/ 	.word	0x00001880


	//   ....[8]....
        /*0154*/ 	.word	0x00001890


	//   ....[9]....
        /*0158*/ 	.word	0x000019b0


	//   ....[10]....
        /*015c*/ 	.word	0x000019d0


	//   ....[11]....
        /*0160*/ 	.word	0x000019e0


	//   ....[12]....
        /*0164*/ 	.word	0x00001b00


	//   ....[13]....
        /*0168*/ 	.word	0x00001b20


	//   ....[14]....
        /*016c*/ 	.word	0x00001b30


	//   ....[15]....
        /*0170*/ 	.word	0x000022b0


	//   ....[16]....
        /*0174*/ 	.word	0x00002340


	//   ....[17]....
        /*0178*/ 	.word	0x00002370


	//   ....[18]....
        /*017c*/ 	.word	0x00002490


	//   ....[19]....
        /*0180*/ 	.word	0x000024c0


	//   ....[20]....
        /*0184*/ 	.word	0x000024d0


	//   ....[21]....
        /*0188*/ 	.word	0x000025f0


	//   ....[22]....
        /*018c*/ 	.word	0x00002610


	//   ....[23]....
        /*0190*/ 	.word	0x00002620


	//   ....[24]....
        /*0194*/ 	.word	0x00002740


	//   ....[25]....
        /*0198*/ 	.word	0x00002760


	//   ....[26]....
        /*019c*/ 	.word	0x00002770


	//   ....[27]....
        /*01a0*/ 	.word	0x00002890


	//   ....[28]....
        /*01a4*/ 	.word	0x000028b0


	//   ....[29]....
        /*01a8*/ 	.word	0x000028c0


	//   ....[30]....
        /*01ac*/ 	.word	0x00004d50


	//   ....[31]....
        /*01b0*/ 	.word	0x00004d60


	//   ....[32]....
        /*01b4*/ 	.word	0x00004d70


	//   ....[33]....
        /*01b8*/ 	.word	0x00004ec0


	//   ....[34]....
        /*01bc*/ 	.word	0x00004ef0


	//   ....[35]....
        /*01c0*/ 	.word	0x00004f20


	//   ....[36]....
        /*01c4*/ 	.word	0x00005040


	//   ....[37]....
        /*01c8*/ 	.word	0x00005060


	//   ....[38]....
        /*01cc*/ 	.word	0x00005070


	//   ....[39]....
        /*01d0*/ 	.word	0x00005190


	//   ....[40]....
        /*01d4*/ 	.word	0x000051b0


	//   ....[41]....
        /*01d8*/ 	.word	0x000051c0


	//   ....[42]....
        /*01dc*/ 	.word	0x000052e0


	//   ....[43]....
        /*01e0*/ 	.word	0x00005300


	//   ....[44]....
        /*01e4*/ 	.word	0x00005310


	//----- nvinfo : EIATTR_VRC_CTA_INIT_COUNT
	.align		4
.L_234:
        /*01e8*/ 	.byte	0x02, 0x4a
	.zero		1
	.zero		1


	//----- nvinfo : EIATTR_EXIT_INSTR_OFFSETS
	.align		4
        /*01ec*/ 	.byte	0x04, 0x1c
        /*01ee*/ 	.short	(.L_236 - .L_235)


	//   ....[0]....
.L_235:
        /*01f0*/ 	.word	0x00005a10


	//   ....[1]....
        /*01f4*/ 	.word	0x00005a60


	//----- nvinfo : EIATTR_MAX_THREADS
	.align		4
.L_236:
        /*01f8*/ 	.byte	0x04, 0x05
        /*01fa*/ 	.short	(.L_238 - .L_237)
.L_237:
        /*01fc*/ 	.word	0x00000100
        /*0200*/ 	.word	0x00000001
        /*0204*/ 	.word	0x00000001


	//----- nvinfo : EIATTR_CRS_STACK_SIZE
	.align		4
.L_238:
        /*0208*/ 	.byte	0x04, 0x1e
        /*020a*/ 	.short	(.L_240 - .L_239)
.L_239:
        /*020c*/ 	.word	0x00000000


	//----- nvinfo : EIATTR_CBANK_PARAM_SIZE
	.align		4
.L_240:
        /*0210*/ 	.byte	0x03, 0x19
        /*0212*/ 	.short	0x0056


	//----- nvinfo : EIATTR_PARAM_CBANK
	.align		4
        /*0214*/ 	.byte	0x04, 0x0a
        /*0216*/ 	.short	(.L_242 - .L_241)
	.align		4
.L_241:
        /*0218*/ 	.word	index@(.nv.constant0._ZN3cub18CUB_300001_SM_10006detail6reduce18DeviceReduceKernelINS2_10policy_hubIN4cuda3std3__45tupleIJblEEEjN6thrust24THRUST_300001_SM_1000_NS8cuda_cub9__find_if7functorIS9_EEE10Policy1000ENSB_12zip_iteratorINS8_IJNSD_26transform_input_iterator_tIbNSB_6detail15normal_iteratorINSB_10device_ptrIcEEEENSK_10functional5actorINSP_9compositeIJNSP_16operator_adaptorINS7_8equal_toIvEEEENSQ_INSP_8argumentILj0EEEEENSQ_INSP_5valueINSB_16device_referenceIcEEEEEEEEEEEEENSB_17counting_iteratorIlNSB_11use_defaultES18_S18_EEEEEEEjSF_S9_NS7_10__identityEEEvT0_PT3_T1_NS0_13GridEvenShareIS1G_EET2_T4_)
        /*021c*/ 	.short	0x0380
        /*021e*/ 	.short	0x0056


	//----- nvinfo : EIATTR_SW_WAR
	.align		4
.L_242:
        /*0220*/ 	.byte	0x04, 0x36
        /*0222*/ 	.short	(.L_244 - .L_243)
.L_243:
        /*0224*/ 	.word	0x00000008
.L_244:


//--------------------- .nv.info._ZN3cub18CUB_300001_SM_10006detail6reduce28DeviceReduceSingleTileKernelINS2_10policy_hubIN4cuda3std3__45tupleIJblEEEjN6thrust24THRUST_300001_SM_1000_NS8cuda_cub9__find_if7functorIS9_EEE10Policy1000ENSB_12zip_iteratorINS8_IJNSD_26transform_input_iterator_tIbNSB_6detail15normal_iteratorINSB_10device_ptrIcEEEENSK_10functional5actorINSP_9compositeIJNSP_16operator_adaptorINS7_8equal_toIvEEEENSQ_INSP_8argumentILj0EEEEENSQ_INSP_5valueINSB_16device_referenceIcEEEEEEEEEEEEENSB_17counting_iteratorIlNSB_11use_defaultES18_S18_EEEEEEEPS9_jSF_S9_S9_NS7_10__identityEEEvT0_T1_T2_T3_T4_T6_ --------------------------
	.section	.nv.info._ZN3cub18CUB_300001_SM_10006detail6reduce28DeviceReduceSingleTileKernelINS2_10policy_hubIN4cuda3std3__45tupleIJblEEEjN6thrust24THRUST_300001_SM_1000_NS8cuda_cub9__find_if7functorIS9_EEE10Policy1000ENSB_12zip_iteratorINS8_IJNSD_26transform_input_iterator_tIbNSB_6detail15normal_iteratorINSB_10device_ptrIcEEEENSK_10functional5actorINSP_9compositeIJNSP_16operator_adaptorINS7_8equal_toIvEEEENSQ_INSP_8argumentILj0EEEEENSQ_INSP_5valueINSB_16device_referenceIcEEEEEEEEEEEEENSB_17counting_iteratorIlNSB_11use_defaultES18_S18_EEEEEEEPS9_jSF_S9_S9_NS7_10__identityEEEvT0_T1_T2_T3_T4_T6_,"",@"SHT_CUDA_INFO"
	.sectionflags	@""
	.align	4


	//----- nvinfo : EIATTR_CUDA_API_VERSION
	.align		4
        /*0000*/ 	.byte	0x04, 0x37
        /*0002*/ 	.short	(.L_246 - .L_245)
.L_245:
        /*0004*/ 	.word	0x00000082


	//----- nvinfo : EIATTR_KPARAM_INFO
	.align		4
.L_246:
        /*0008*/ 	.byte	0x04, 0x17
        /*000a*/ 	.short	(.L_248 - .L_247)
.L_247:
        /*000c*/ 	.word	0x00000000
        /*0010*/ 	.short	0x0005
        /*0012*/ 	.short	0x0040
        /*0014*/ 	.byte	0x00, 0xf0, 0x05, 0x00


	//----- nvinfo : EIATTR_KPARAM_INFO
	.align		4
.L_248:
        /*0018*/ 	.byte	0x04, 0x17
        /*001a*/ 	.short	(.L_250 - .L_249)
.L_249:
        /*001c*/ 	.word	0x00000000
        /*0020*/ 	.short	0x0004
        /*0022*/ 	.short	0x0030
        /*0024*/ 	.byte	0x00, 0xf0, 0x41, 0x00


	//----- nvinfo : EIATTR_KPARAM_INFO
	.align		4
.L_250:
        /*0028*/ 	.byte	0x04, 0x17
        /*002a*/ 	.short	(.L_252 - .L_251)
.L_251:
        /*002c*/ 	.word	0x00000000
        /*0030*/ 	.short	0x0003
        /*0032*/ 	.short	0x002c
        /*0034*/ 	.byte	0x00, 0xf0, 0x05, 0x00


	//----- nvinfo : EIATTR_KPARAM_INFO
	.align		4
.L_252:
        /*0038*/ 	.byte	0x04, 0x17
        /*003a*/ 	.short	(.L_254 - .L_253)
.L_253:
        /*003c*/ 	.word	0x00000000
        /*0040*/ 	.short	0x0002
        /*0042*/ 	.short	0x0028
        /*0044*/ 	.byte	0x00, 0xf0, 0x11, 0x00


	//----- nvinfo : EIATTR_KPARAM_INFO
	.align		4
.L_254:
        /*0048*/ 	.byte	0x04, 0x17
        /*004a*/ 	.short	(.L_256 - .L_255)
.L_255:
        /*004c*/ 	.word	0x00000000
        /*0050*/ 	.short	0x0001
        /*0052*/ 	.short	0x0020
        /*0054*/ 	.byte	0x00, 0xf5, 0x21, 0x00


	//----- nvinfo : EIATTR_KPARAM_INFO
	.align		4
.L_256:
        /*0058*/ 	.byte	0x04, 0x17
        /*005a*/ 	.short	(.L_258 - .L_257)
.L_257:
        /*005c*/ 	.word	0x00000000
        /*0060*/ 	.short	0x0000
        /*0062*/ 	.short	0x0000
        /*0064*/ 	.byte	0x00, 0xf0, 0x81, 0x00


	//----- nvinfo : EIATTR_SPARSE_MMA_MASK
	.align		4
.L_258:
        /*0068*/ 	.byte	0x03, 0x50
        /*006a*/ 	.short	0x0000


	//----- nvinfo : EIATTR_MAXREG_COUNT
	.align		4
        /*006c*/ 	.byte	0x03, 0x1b
        /*006e*/ 	.short	0x00ff


	//----- nvinfo : EIATTR_NUM_BARRIERS
	.align		4
        /*0070*/ 	.byte	0x02, 0x4c
        /*0072*/ 	.byte	0x01
	.zero		1


	//----- nvinfo : EIATTR_MERCURY_ISA_VERSION
	.align		4
        /*0074*/ 	.byte	0x03, 0x5f
        /*0076*/ 	.short	0x0101


	//----- nvinfo : EIATTR_COOP_GROUP_MASK_REGIDS
	.align		4
        /*0078*/ 	.byte	0x04, 0x29
        /*007a*/ 	.short	(.L_260 - .L_259)


	//   ....[0]....
.L_259:
        /*007c*/ 	.word	0xffffffff


	//   ....[1]....
        /*0080*/ 	.word	0xffffffff


	//   ....[2]....
        /*0084*/ 	.word	0xffffffff


	//   ....[3]....
        /*0088*/ 	.word	0xffffffff


	//   ....[4]....
        /*008c*/ 	.word	0xffffffff


	//   ....[5]....
        /*0090*/ 	.word	0xffffffff


	//   ....[6]....
        /*0094*/ 	.word	0xffffffff


	//   ....[7]....
        /*0098*/ 	.word	0xffffffff


	//   ....[8]....
        /*009c*/ 	.word	0xffffffff


	//   ....[9]....
        /*00a0*/ 	.word	0xffffffff


	//   ....[10]....
        /*00a4*/ 	.word	0xffffffff


	//   ....[11]....
        /*00a8*/ 	.word	0xffffffff


	//   ....[12]....
        /*00ac*/ 	.word	0xffffffff


	//   ....[13]....
        /*00b0*/ 	.word	0xffffffff


	//   ....[14]....
        /*00b4*/ 	.word	0xffffffff


	//   ....[15]....
        /*00b8*/ 	.word	0xffffffff


	//   ....[16]....
        /*00bc*/ 	.word	0xffffffff


	//   ....[17]....
        /*00c0*/ 	.word	0xffffffff


	//   ....[18]....
        /*00c4*/ 	.word	0xffffffff


	//   ....[19]....
        /*00c8*/ 	.word	0xffffffff


	//   ....[20]....
        /*00cc*/ 	.word	0xffffffff


	//   ....[21]....
        /*00d0*/ 	.word	0xffffffff


	//   ....[22]....
        /*00d4*/ 	.word	0xffffffff


	//   ....[23]....
        /*00d8*/ 	.word	0xffffffff


	//   ....[24]....
        /*00dc*/ 	.word	0xffffffff


	//   ....[25]....
        /*00e0*/ 	.word	0xffffffff


	//   ....[26]....
        /*00e4*/ 	.word	0xffffffff


	//   ....[27]....
        /*00e8*/ 	.word	0xffffffff


	//   ....[28]....
        /*00ec*/ 	.word	0xffffffff


	//   ....[29]....
        /*00f0*/ 	.word	0xffffffff


	//   ....[30]....
        /*00f4*/ 	.word	0xffffffff


	//   ....[31]....
        /*00f8*/ 	.word	0xffffffff


	//   ....[32]....
        /*00fc*/ 	.word	0xffffffff


	//   ....[33]....
        /*0100*/ 	.word	0xffffffff


	//   ....[34]....
        /*0104*/ 	.word	0xffffffff


	//   ....[35]....
        /*0108*/ 	.word	0xffffffff


	//   ....[36]....
        /*010c*/ 	.word	0xffffffff


	//   ....[37]....
        /*0110*/ 	.word	0xffffffff


	//   ....[38]....
        /*0114*/ 	.word	0xffffffff


	//   ....[39]....
        /*0118*/ 	.word	0xffffffff


	//   ....[40]....
        /*011c*/ 	.word	0xffffffff


	//   ....[41]....
        /*0120*/ 	.word	0xffffffff


	//   ....[42]....
        /*0124*/ 	.word	0xffffffff


	//   ....[43]....
        /*0128*/ 	.word	0xffffffff


	//   ....[44]....
        /*012c*/ 	.word	0xffffffff


	//----- nvinfo : EIATTR_COOP_GROUP_INSTR_OFFSETS
	.align		4
.L_260:
        /*0130*/ 	.byte	0x04, 0x28
        /*0132*/ 	.short	(.L_262 - .L_261)


	//   ....[0]....
.L_261:
        /*0134*/ 	.word	0x00001350


	//   ....[1]....
        /*0138*/ 	.word	0x00001360


	//   ....[2]....
        /*013c*/ 	.word	0x00001370


	//   ....[3]....
        /*0140*/ 	.word	0x000014c0


	//   ....[4]....
        /*0144*/ 	.word	0x000014f0


	//   ....[5]....
        /*0148*/ 	.word	0x00001520


	//   ....[6]....
        /*014c*/ 	.word	0x00001640


	//   ....[7]....
        /*0150*/ 	.word	0x00001660


	//   ....[8]....
        /*0154*/ 	.word	0x00001670


	//   ....[9]....
        /*0158*/ 	.word	0x00001790


	//   ....[10]....
        /*015c*/ 	.word	0x000017b0


	//   ....[11]....
        /*0160*/ 	.word	0x000017c0


	//   ....[12]....
        /*0164*/ 	.word	0x000018e0


	//   ....[13]....
        /*0168*/ 	.word	0x00001900


	//   ....[14]....
        /*016c*/ 	.word	0x00001910


	//   ....[15]....
        /*0170*/ 	.word	0x00002090


	//   ....[16]....
        /*0174*/ 	.word	0x00002120


	//   ....[17]....
        /*0178*/ 	.word	0x00002150


	//   ....[18]....
        /*017c*/ 	.word	0x00002270


	//   ....[19]....
        /*0180*/ 	.word	0x000022a0


	//   ....[20]....
        /*0184*/ 	.word	0x000022b0


	//   ....[21]....
        /*0188*/ 	.word	0x000023d0


	//   ....[22]....
        /*018c*/ 	.word	0x000023f0


	//   ....[23]....
        /*0190*/ 	.word	0x00002400


	//   ....[24]....
        /*0194*/ 	.word	0x00002520


	//   ....[25]....
        /*0198*/ 	.word	0x00002540


	//   ....[26]....
        /*019c*/ 	.word	0x00002550


	//   ....[27]....
        /*01a0*/ 	.word	0x00002670


	//   ....[28]....
        /*01a4*/ 	.word	0x00002690


	//   ....[29]....
        /*01a8*/ 	.word	0x000026a0


	//   ....[30]....
        /*01ac*/ 	.word	0x00004a00


	//   ....[31]....
        /*01b0*/ 	.word	0x00004a10


	//   ....[32]....
        /*01b4*/ 	.word	0x00004a20


	//   ....[33]....
        /*01b8*/ 	.word	0x00004b70


	//   ....[34]....
        /*01bc*/ 	.word	0x00004ba0


	//   ....[35]....
        /*01c0*/ 	.word	0x00004bd0


	//   ....[36]....
        /*01c4*/ 	.word	0x00004cf0


	//   ....[37]....
        /*01c8*/ 	.word	0x00004d10


	//   ....[38]....
        /*01cc*/ 	.word	0x00004d20


	//   ....[39]....
        /*01d0*/ 	.word	0x00004e40


	//   ....[40]....
        /*01d4*/ 	.word	0x00004e60


	//   ....[41]....
        /*01d8*/ 	.word	0x00004e70


	//   ....[42]....
        /*01dc*/ 	.word	0x00004f90


	//   ....[43]....
        /*01e0*/ 	.word	0x00004fb0


	//   ....[44]....
        /*01e4*/ 	.word	0x00004fc0


	//----- nvinfo : EIATTR_VRC_CTA_INIT_COUNT
	.align		4
.L_262:
        /*01e8*/ 	.byte	0x02, 0x4a
	.zero		1
	.zero		1


	//----- nvinfo : EIATTR_EXIT_INSTR_OFFSETS
	.align		4
        /*01ec*/ 	.byte	0x04, 0x1c
        /*01ee*/ 	.short	(.L_264 - .L_263)


	//   ....[0]....
.L_263:
        /*01f0*/ 	.word	0x00000080


	//   ....[1]....
        /*01f4*/ 	.word	0x000000d0


	//   ....[2]....
        /*01f8*/ 	.word	0x000056c0


	//   ....[3]....
        /*01fc*/ 	.word	0x000057b0


	//----- nvinfo : EIATTR_MAX_THREADS
	.align		4
.L_264:
        /*0200*/ 	.byte	0x04, 0x05
        /*0202*/ 	.short	(.L_266 - .L_265)
.L_265:
        /*0204*/ 	.word	0x00000100
        /*0208*/ 	.word	0x00000001
        /*020c*/ 	.word	0x00000001


	//----- nvinfo : EIATTR_CRS_STACK_SIZE
	.align		4
.L_266:
        /*0210*/ 	.byte	0x04, 0x1e
        /*0212*/ 	.short	(.L_268 - .L_267)
.L_267:
        /*0214*/ 	.word	0x00000000


	//----- nvinfo : EIATTR_CBANK_PARAM_SIZE
	.align		4
.L_268:
        /*0218*/ 	.byte	0x03, 0x19
        /*021a*/ 	.short	0x0041


	//----- nvinfo : EIATTR_PARAM_CBANK
	.align		4
        /*021c*/ 	.byte	0x04, 0x0a
        /*021e*/ 	.short	(.L_270 - .L_269)
	.align		4
.L_269:
        /*0220*/ 	.word	index@(.nv.constant0._ZN3cub18CUB_300001_SM_10006detail6reduce28DeviceReduceSingleTileKernelINS2_10policy_hubIN4cuda3std3__45tupleIJblEEEjN6thrust24THRUST_300001_SM_1000_NS8cuda_cub9__find_if7functorIS9_EEE10Policy1000ENSB_12zip_iteratorINS8_IJNSD_26transform_input_iterator_tIbNSB_6detail15normal_iteratorINSB_10device_ptrIcEEEENSK_10functional5actorINSP_9compositeIJNSP_16operator_adaptorINS7_8equal_toIvEEEENSQ_INSP_8argumentILj0EEEEENSQ_INSP_5valueINSB_16device_referenceIcEEEEEEEEEEEEENSB_17counting_iteratorIlNSB_11use_defaultES18_S18_EEEEEEEPS9_jSF_S9_S9_NS7_10__identityEEEvT0_T1_T2_T3_T4_T6_)
        /*0224*/ 	.short	0x0380
        /*0226*/ 	.short	0x0041


	//----- nvinfo : EIATTR_SW_WAR
	.align		4
.L_270:
        /*0228*/ 	.byte	0x04, 0x36
        /*022a*/ 	.short	(.L_272 - .L_271)
.L_271:
        /*022c*/ 	.word	0x00000008
.L_272:


//--------------------- .nv.info._ZN3cub18CUB_300001_SM_10006detail8for_each13static_kernelINS2_12policy_hub_t12policy_500_tElN6thrust24THRUST_300001_SM_1000_NS8cuda_cub10__tabulate7functorINS7_6detail15normal_iteratorINS7_10device_ptrIcEEEENS7_6system6detail7generic6detail22compute_sequence_valueIcvEElEEEEvT0_T1_ --------------------------
	.section	.nv.info._ZN3cub18CUB_300001_SM_10006detail8for_each13static_kernelINS2_12policy_hub_t12policy_500_tElN6thrust24THRUST_300001_SM_1000_NS8cuda_cub10__tabulate7functorINS7_6detail15normal_iteratorINS7_10device_ptrIcEEEENS7_6system6detail7generic6detail22compute_sequence_valueIcvEElEEEEvT0_T1_,"",@"SHT_CUDA_INFO"
	.sectionflags	@""
	.align	4


	//----- nvinfo : EIATTR_CUDA_API_VERSION
	.align		4
        /*0000*/ 	.byte	0x04, 0x37
        /*0002*/ 	.short	(.L_274 - .L_273)
.L_273:
        /*0004*/ 	.word	0x00000082


	//----- nvinfo : EIATTR_KPARAM_INFO
	.align		4
.L_274:
        /*0008*/ 	.byte	0x04, 0x17
        /*000a*/ 	.short	(.L_276 - .L_275)
.L_275:
        /*000c*/ 	.word	0x00000000
        /*0010*/ 	.short	0x0001
        /*0012*/ 	.short	0x0008
        /*0014*/ 	.byte	0x00, 0xf0, 0x41, 0x00


	//----- nvinfo : EIATTR_KPARAM_INFO
	.align		4
.L_276:
        /*0018*/ 	.byte	0x04, 0x17
        /*001a*/ 	.short	(.L_278 - .L_277)
.L_277:
        /*001c*/ 	.word	0x00000000
        /*0020*/ 	.short	0x0000
        /*0022*/ 	.short	0x0000
        /*0024*/ 	.byte	0x00, 0xf0, 0x21, 0x00


	//----- nvinfo : EIATTR_SPARSE_MMA_MASK
	.align		4
.L_278:
        /*0028*/ 	.byte	0x03, 0x50
        /*002a*/ 	.short	0x0000


	//----- nvinfo : EIATTR_MAXREG_COUNT
	.align		4
        /*002c*/ 	.byte	0x03, 0x1b
        /*002e*/ 	.short	0x00ff


	//----- nvinfo : EIATTR_MERCURY_ISA_VERSION
	.align		4
        /*0030*/ 	.byte	0x03, 0x5f
        /*0032*/ 	.short	0x0101


	//----- nvinfo : EIATTR_VRC_CTA_INIT_COUNT
	.align		4
        /*0034*/ 	.byte	0x02, 0x4a
	.zero		1
	.zero		1


	//----- nvinfo : EIATTR_EXIT_INSTR_OFFSETS
	.align		4
        /*0038*/ 	.byte	0x04, 0x1c
        /*003a*/ 	.short	(.L_280 - .L_279)


	//   ....[0]....
.L_279:
        /*003c*/ 	.word	0x00000150


	//   ....[1]....
        /*0040*/ 	.word	0x00000270


	//   ....[2]....
        /*0044*/ 	.word	0x00000290


	//----- nvinfo : EIATTR_MAX_THREADS
	.align		4
.L_280:
        /*0048*/ 	.byte	0x04, 0x05
        /*004a*/ 	.short	(.L_282 - .L_281)
.L_281:
        /*004c*/ 	.word	0x00000100
        /*0050*/ 	.word	0x00000001
        /*0054*/ 	.word	0x00000001


	//----- nvinfo : EIATTR_CBANK_PARAM_SIZE
	.align		4
.L_282:
        /*0058*/ 	.byte	0x03, 0x19
        /*005a*/ 	.short	0x0018


	//----- nvinfo : EIATTR_PARAM_CBANK
	.align		4
        /*005c*/ 	.byte	0x04, 0x0a
        /*005e*/ 	.short	(.L_284 - .L_283)
	.align		4
.L_283:
        /*0060*/ 	.word	index@(.nv.constant0._ZN3cub18CUB_300001_SM_10006detail8for_each13static_kernelINS2_12policy_hub_t12policy_500_tElN6thrust24THRUST_300001_SM_1000_NS8cuda_cub10__tabulate7functorINS7_6detail15normal_iteratorINS7_10device_ptrIcEEEENS7_6system6detail7generic6detail22compute_sequence_valueIcvEElEEEEvT0_T1_)
        /*0064*/ 	.short	0x0380
        /*0066*/ 	.short	0x0018


	//----- nvinfo : EIATTR_SW_WAR
	.align		4
.L_284:
        /*0068*/ 	.byte	0x04, 0x36
        /*006a*/ 	.short	(.L_286 - .L_285)
.L_285:
        /*006c*/ 	.word	0x00000008
.L_286:


//--------------------- .nv.info._ZN3cub18CUB_300001_SM_10006detail8for_each13static_kernelINS2_12policy_hub_t12policy_500_tEmN6thrust24THRUST_300001_SM_1000_NS8cuda_cub20__uninitialized_fill7functorINS7_10device_ptrIcEEcEEEEvT0_T1_ --------------------------
	.section	.nv.info._ZN3cub18CUB_300001_SM_10006detail8for_each13static_kernelINS2_12policy_hub_t12policy_500_tEmN6thrust24THRUST_300001_SM_1000_NS8cuda_cub20__uninitialized_fill7functorINS7_10device_ptrIcEEcEEEEvT0_T1_,"",@"SHT_CUDA_INFO"
	.sectionflags	@""
	.align	4


	//----- nvinfo : EIATTR_CUDA_API_VERSION
	.align		4
        /*0000*/ 	.byte	0x04, 0x37
        /*0002*/ 	.short	(.L_288 - .L_287)
.L_287:
        /*0004*/ 	.word	0x00000082


	//----- nvinfo : EIATTR_KPARAM_INFO
	.align		4
.L_288:
        /*0008*/ 	.byte	0x04, 0x17
        /*000a*/ 	.short	(.L_290 - .L_289)
.L_289:
        /*000c*/ 	.word	0x00000000
        /*0010*/ 	.short	0x0001
        /*0012*/ 	.short	0x0008
        /*0014*/ 	.byte	0x00, 0xf0, 0x41, 0x00


	//----- nvinfo : EIATTR_KPARAM_INFO
	.align		4
.L_290:
        /*0018*/ 	.byte	0x04, 0x17
        /*001a*/ 	.short	(.L_292 - .L_291)
.L_291:
        /*001c*/ 	.word	0x00000000
        /*0020*/ 	.short	0x0000
        /*0022*/ 	.short	0x0000
        /*0024*/ 	.byte	0x00, 0xf0, 0x21, 0x00


	//----- nvinfo : EIATTR_SPARSE_MMA_MASK
	.align		4
.L_292:
        /*0028*/ 	.byte	0x03, 0x50
        /*002a*/ 	.short	0x0000


	//----- nvinfo : EIATTR_MAXREG_COUNT
	.align		4
        /*002c*/ 	.byte	0x03, 0x1b
        /*002e*/ 	.short	0x00ff


	//----- nvinfo : EIATTR_MERCURY_ISA_VERSION
	.align		4
        /*0030*/ 	.byte	0x03, 0x5f
        /*0032*/ 	.short	0x0101


	//----- nvinfo : EIATTR_VRC_CTA_INIT_COUNT
	.align		4
        /*0034*/ 	.byte	0x02, 0x4a
	.zero		1
	.zero		1


	//----- nvinfo : EIATTR_EXIT_INSTR_OFFSETS
	.align		4
        /*0038*/ 	.byte	0x04, 0x1c
        /*003a*/ 	.short	(.L_294 - .L_293)


	//   ....[0]....
.L_293:
        /*003c*/ 	.word	0x00000120


	//   ....[1]....
        /*0040*/ 	.word	0x000001f0


	//   ....[2]....
        /*0044*/ 	.word	0x00000210


	//----- nvinfo : EIATTR_MAX_THREADS
	.align		4
.L_294:
        /*0048*/ 	.byte	0x04, 0x05
        /*004a*/ 	.short	(.L_296 - .L_295)
.L_295:
        /*004c*/ 	.word	0x00000100
        /*0050*/ 	.word	0x00000001
        /*0054*/ 	.word	0x00000001


	//----- nvinfo : EIATTR_CBANK_PARAM_SIZE
	.align		4
.L_296:
        /*0058*/ 	.byte	0x03, 0x19
        /*005a*/ 	.short	0x0018


	//----- nvinfo : EIATTR_PARAM_CBANK
	.align		4
        /*005c*/ 	.byte	0x04, 0x0a
        /*005e*/ 	.short	(.L_298 - .L_297)
	.align		4
.L_297:
        /*0060*/ 	.word	index@(.nv.constant0._ZN3cub18CUB_300001_SM_10006detail8for_each13static_kernelINS2_12policy_hub_t12policy_500_tEmN6thrust24THRUST_300001_SM_1000_NS8cuda_cub20__uninitialized_fill7functorINS7_10device_ptrIcEEcEEEEvT0_T1_)
        /*0064*/ 	.short	0x0380
        /*0066*/ 	.short	0x0018


	//----- nvinfo : EIATTR_SW_WAR
	.align		4
.L_298:
        /*0068*/ 	.byte	0x04, 0x36
        /*006a*/ 	.short	(.L_300 - .L_299)
.L_299:
        /*006c*/ 	.word	0x00000008
.L_300:


//--------------------- .nv.info._ZN3cub18CUB_300001_SM_10006detail11EmptyKernelIvEEvv --------------------------
	.section	.nv.info._ZN3cub18CUB_300001_SM_10006detail11EmptyKernelIvEEvv,"",@"SHT_CUDA_INFO"
	.sectionflags	@""
	.align	4


	//----- nvinfo : EIATTR_CUDA_API_VERSION
	.align		4
        /*0000*/ 	.byte	0x04, 0x37
        /*0002*/ 	.short	(.L_302 - .L_301)
.L_301:
        /*0004*/ 	.word	0x00000082


	//----- nvinfo : EIATTR_SPARSE_MMA_MASK
	.align		4
.L_302:
        /*0008*/ 	.byte	0x03, 0x50
        /*000a*/ 	.short	0x0000


	//----- nvinfo : EIATTR_MAXREG_COUNT
	.align		4
        /*000c*/ 	.byte	0x03, 0x1b
        /*000e*/ 	.short	0x00ff


	//----- nvinfo : EIATTR_MERCURY_ISA_VERSION
	.align		4
        /*0010*/ 	.byte	0x03, 0x5f
        /*0012*/ 	.short	0x0101


	//----- nvinfo : EIATTR_VRC_CTA_INIT_COUNT
	.align		4
        /*0014*/ 	.byte	0x02, 0x4a
	.zero		1
	.zero		1


	//----- nvinfo : EIATTR_EXIT_INSTR_OFFSETS
	.align		4
        /*0018*/ 	.byte	0x04, 0x1c
        /*001a*/ 	.short	(.L_304 - .L_303)


	//   ....[0]....
.L_303:
        /*001c*/ 	.word	0x00000010


	//----- nvinfo : EIATTR_SW_WAR
	.align		4
.L_304:
        /*0020*/ 	.byte	0x04, 0x36
        /*0022*/ 	.short	(.L_306 - .L_305)
.L_305:
        /*0024*/ 	.word	0x00000008
.L_306:


//--------------------- .nv.info._Z8fnSearchPcS_Pi --------------------------
	.section	.nv.info._Z8fnSearchPcS_Pi,"",@"SHT_CUDA_INFO"
	.sectionflags	@""
	.align	4


	//----- nvinfo : EIATTR_CUDA_API_VERSION
	.align		4
        /*0000*/ 	.byte	0x04, 0x37
        /*0002*/ 	.short	(.L_308 - .L_307)
.L_307:
        /*0004*/ 	.word	0x00000082


	//----- nvinfo : EIATTR_KPARAM_INFO
	.align		4
.L_308:
        /*0008*/ 	.byte	0x04, 0x17
        /*000a*/ 	.short	(.L_310 - .L_309)
.L_309:
        /*000c*/ 	.word	0x00000000
        /*0010*/ 	.short	0x0002
        /*0012*/ 	.short	0x0010
        /*0014*/ 	.byte	0x00, 0xf5, 0x21, 0x00


	//----- nvinfo : EIATTR_KPARAM_INFO
	.align		4
.L_310:
        /*0018*/ 	.byte	0x04, 0x17
        /*001a*/ 	.short	(.L_312 - .L_311)
.L_311:
        /*001c*/ 	.word	0x00000000
        /*0020*/ 	.short	0x0001
        /*0022*/ 	.short	0x0008
        /*0024*/ 	.byte	0x00, 0xf5, 0x21, 0x00


	//----- nvinfo : EIATTR_KPARAM_INFO
	.align		4
.L_312:
        /*0028*/ 	.byte	0x04, 0x17
        /*002a*/ 	.short	(.L_314 - .L_313)
.L_313:
        /*002c*/ 	.word	0x00000000
        /*0030*/ 	.short	0x0000
        /*0032*/ 	.short	0x0000
        /*0034*/ 	.byte	0x00, 0xf5, 0x21, 0x00


	//----- nvinfo : EIATTR_SPARSE_MMA_MASK
	.align		4
.L_314:
        /*0038*/ 	.byte	0x03, 0x50
        /*003a*/ 	.short	0x0000


	//----- nvinfo : EIATTR_MAXREG_COUNT
	.align		4
        /*003c*/ 	.byte	0x03, 0x1b
        /*003e*/ 	.short	0x00ff


	//----- nvinfo : EIATTR_MERCURY_ISA_VERSION
	.align		4
        /*0040*/ 	.byte	0x03, 0x5f
        /*0042*/ 	.short	0x0101


	//----- nvinfo : EIATTR_VRC_CTA_INIT_COUNT
	.align		4
        /*0044*/ 	.byte	0x02, 0x4a
	.zero		1
	.zero		1


	//----- nvinfo : EIATTR_EXIT_INSTR_OFFSETS
	.align		4
        /*0048*/ 	.byte	0x04, 0x1c
        /*004a*/ 	.short	(.L_316 - .L_315)


	//   ....[0]....
.L_315:
        /*004c*/ 	.word	0x000000f0


	//----- nvinfo : EIATTR_CBANK_PARAM_SIZE
	.align		4
.L_316:
        /*0050*/ 	.byte	0x03, 0x19
        /*0052*/ 	.short	0x0018


	//----- nvinfo : EIATTR_PARAM_CBANK
	.align		4
        /*0054*/ 	.byte	0x04, 0x0a
        /*0056*/ 	.short	(.L_318 - .L_317)
	.align		4
.L_317:
        /*0058*/ 	.word	index@(.nv.constant0._Z8fnSearchPcS_Pi)
        /*005c*/ 	.short	0x0380
        /*005e*/ 	.short	0x0018


	//----- nvinfo : EIATTR_SW_WAR
	.align		4
.L_318:
        /*0060*/ 	.byte	0x04, 0x36
        /*0062*/ 	.short	(.L_320 - .L_319)
.L_319:
        /*0064*/ 	.word	0x00000008
.L_320:


//--------------------- .nv.callgraph             --------------------------
	.section	.nv.callgraph,"",@"SHT_CUDA_CALLGRAPH"
	.align	4
	.sectionentsize	8
	.align		4
        /*0000*/ 	.word	0x00000000
	.align		4
        /*0004*/ 	.word	0xffffffff
	.align		4
        /*0008*/ 	.word	0x00000000
	.align		4
        /*000c*/ 	.word	0xfffffffe
	.align		4
        /*0010*/ 	.word	0x00000000
	.align		4
        /*0014*/ 	.word	0xfffffffd
	.align		4
        /*0018*/ 	.word	0x00000000
	.align		4
        /*001c*/ 	.word	0xfffffffc


//--------------------- .nv.constant4             --------------------------
	.section	.nv.constant4,"a",@progbits
	.align	8
	.align		8
.nv.constant4:
        /*0000*/ 	.dword	_ZN34_INTERNAL_d2efa836_4_k_cu_740ee8cc4cuda3std3__45__cpo5beginE
	.align		8
        /*0008*/ 	.dword	_ZN34_INTERNAL_d2efa836_4_k_cu_740ee8cc4cuda3std3__45__cpo3endE
	.align		8
        /*0010*/ 	.dword	_ZN34_INTERNAL_d2efa836_4_k_cu_740ee8cc4cuda3std3__45__cpo6cbeginE
	.align		8
        /*0018*/ 	.dword	_ZN34_INTERNAL_d2efa836_4_k_cu_740ee8cc4cuda3std3__45__cpo4cendE
	.align		8
        /*0020*/ 	.dword	_ZN34_INTERNAL_d2efa836_4_k_cu_740ee8cc4cuda3std3__45__cpo6rbeginE
	.align		8
        /*0028*/ 	.dword	_ZN34_INTERNAL_d2efa836_4_k_cu_740ee8cc4cuda3std3__45__cpo4rendE
	.align		8
        /*0030*/ 	.dword	_ZN34_INTERNAL_d2efa836_4_k_cu_740ee8cc4cuda3std3__45__cpo7crbeginE
	.align		8
        /*0038*/ 	.dword	_ZN34_INTERNAL_d2efa836_4_k_cu_740ee8cc4cuda3std3__45__cpo5crendE
	.align		8
        /*0040*/ 	.dword	_ZN34_INTERNAL_d2efa836_4_k_cu_740ee8cc4cuda3std3__436_GLOBAL__N__d2efa836_4_k_cu_740ee8cc6ignoreE
	.align		8
        /*0048*/ 	.dword	_ZN34_INTERNAL_d2efa836_4_k_cu_740ee8cc4cuda3std3__419piecewise_constructE
	.align		8
        /*0050*/ 	.dword	_ZN34_INTERNAL_d2efa836_4_k_cu_740ee8cc4cuda3std3__48in_placeE
	.align		8
        /*0058*/ 	.dword	_ZN34_INTERNAL_d2efa836_4_k_cu_740ee8cc4cuda3std3__420unreachable_sentinelE
	.align		8
        /*0060*/ 	.dword	_ZN34_INTERNAL_d2efa836_4_k_cu_740ee8cc4cuda3std3__47nulloptE
	.align		8
        /*0068*/ 	.dword	_ZN34_INTERNAL_d2efa836_4_k_cu_740ee8cc4cuda3std3__48unexpectE
	.align		8
        /*0070*/ 	.dword	_ZN34_INTERNAL_d2efa836_4_k_cu_740ee8cc4cuda3std6ranges3__45__cpo4swapE
	.align		8
        /*0078*/ 	.dword	_ZN34_INTERNAL_d2efa836_4_k_cu_740ee8cc4cuda3std6ranges3__45__cpo9iter_moveE
	.align		8
        /*0080*/ 	.dword	_ZN34_INTERNAL_d2efa836_4_k_cu_740ee8cc4cuda3std6ranges3__45__cpo5beginE
	.align		8
        /*0088*/ 	.dword	_ZN34_INTERNAL_d2efa836_4_k_cu_740ee8cc4cuda3std6ranges3__45__cpo3endE
	.align		8
        /*0090*/ 	.dword	_ZN34_INTERNAL_d2efa836_4_k_cu_740ee8cc4cuda3std6ranges3__45__cpo6cbeginE
	.align		8
        /*0098*/ 	.dword	_ZN34_INTERNAL_d2efa836_4_k_cu_740ee8cc4cuda3std6ranges3__45__cpo4cendE
	.align		8
        /*00a0*/ 	.dword	_ZN34_INTERNAL_d2efa836_4_k_cu_740ee8cc4cuda3std6ranges3__45__cpo7advanceE
	.align		8
        /*00a8*/ 	.dword	_ZN34_INTERNAL_d2efa836_4_k_cu_740ee8cc4cuda3std6ranges3__45__cpo9iter_swapE
	.align		8
        /*00b0*/ 	.dword	_ZN34_INTERNAL_d2efa836_4_k_cu_740ee8cc4cuda3std6ranges3__45__cpo4nextE
	.align		8
        /*00b8*/ 	.dword	_ZN34_INTERNAL_d2efa836_4_k_cu_740ee8cc4cuda3std6ranges3__45__cpo4prevE
	.align		8
        /*00c0*/ 	.dword	_ZN34_INTERNAL_d2efa836_4_k_cu_740ee8cc4cuda3std6ranges3__45__cpo4dataE
	.align		8
        /*00c8*/ 	.dword	_ZN34_INTERNAL_d2efa836_4_k_cu_740ee8cc4cuda3std6ranges3__45__cpo5cdataE
	.align		8
        /*00d0*/ 	.dword	_ZN34_INTERNAL_d2efa836_4_k_cu_740ee8cc4cuda3std6ranges3__45__cpo4sizeE
	.align		8
        /*00d8*/ 	.dword	_ZN34_INTERNAL_d2efa836_4_k_cu_740ee8cc4cuda3std6ranges3__45__cpo5ssizeE
	.align		8
        /*00e0*/ 	.dword	_ZN34_INTERNAL_d2efa836_4_k_cu_740ee8cc4cuda3std6ranges3__45__cpo8distanceE
	.align		8
        /*00e8*/ 	.dword	_ZN34_INTERNAL_d2efa836_4_k_cu_740ee8cc6thrust24THRUST_300001_SM_1000_NS8cuda_cub3parE
	.align		8
        /*00f0*/ 	.dword	_ZN34_INTERNAL_d2efa836_4_k_cu_740ee8cc6thrust24THRUST_300001_SM_1000_NS8cuda_cub10par_nosyncE
	.align		8
        /*00f8*/ 	.dword	_ZN34_INTERNAL_d2efa836_4_k_cu_740ee8cc6thrust24THRUST_300001_SM_1000_NS6system6detail10sequential3seqE
	.align		8
        /*0100*/ 	.dword	_ZN34_INTERNAL_d2efa836_4_k_cu_740ee8cc6thrust24THRUST_300001_SM_1000_NS6system3cpp3parE
	.align		8
        /*0108*/ 	.dword	_ZN34_INTERNAL_d2efa836_4_k_cu_740ee8cc6thrust24THRUST_300001_SM_1000_NS12placeholders2_1E
	.align		8
        /*0110*/ 	.dword	_ZN34_INTERNAL_d2efa836_4_k_cu_740ee8cc6thrust24THRUST_300001_SM_1000_NS12placeholders2_2E
	.align		8
        /*0118*/ 	.dword	_ZN34_INTERNAL_d2efa836_4_k_cu_740ee8cc6thrust24THRUST_300001_SM_1000_NS12placeholders2_3E
	.align		8
        /*0120*/ 	.dword	_ZN34_INTERNAL_d2efa836_4_k_cu_740ee8cc6thrust24THRUST_300001_SM_1000_NS12placeholders2_4E
	.align		8
        /*0128*/ 	.dword	_ZN34_INTERNAL_d2efa836_4_k_cu_740ee8cc6thrust24THRUST_300001_SM_1000_NS12placeholders2_5E
	.align		8
        /*0130*/ 	.dword	_ZN34_INTERNAL_d2efa836_4_k_cu_740ee8cc6thrust24THRUST_300001_SM_1000_NS12placeholders2_6E
	.align		8
        /*0138*/ 	.dword	_ZN34_INTERNAL_d2efa836_4_k_cu_740ee8cc6thrust24THRUST_300001_SM_1000_NS12placeholders2_7E
	.align		8
        /*0140*/ 	.dword	_ZN34_INTERNAL_d2efa836_4_k_cu_740ee8cc6thrust24THRUST_300001_SM_1000_NS12placeholders2_8E
	.align		8
        /*0148*/ 	.dword	_ZN34_INTERNAL_d2efa836_4_k_cu_740ee8cc6thrust24THRUST_300001_SM_1000_NS12placeholders2_9E
	.align		8
        /*0150*/ 	.dword	_ZN34_INTERNAL_d2efa836_4_k_cu_740ee8cc6thrust24THRUST_300001_SM_1000_NS12placeholders3_10E
	.align		8
        /*0158*/ 	.dword	_ZN34_INTERNAL_d2efa836_4_k_cu_740ee8cc6thrust24THRUST_300001_SM_1000_NS3seqE
	.align		8
        /*0160*/ 	.dword	_ZN34_INTERNAL_d2efa836_4_k_cu_740ee8cc6thrust24THRUST_300001_SM_1000_NS6deviceE


//--------------------- .text._ZN3cub18CUB_300001_SM_10006detail6reduce28DeviceReduceSingleTileKernelINS2_10policy_hubIN4cuda3std3__45tupleIJblEEEyN6thrust24THRUST_300001_SM_1000_NS8cuda_cub9__find_if7functorIS9_EEE10Policy1000EPS9_SI_iSF_S9_S9_NS7_10__identityEEEvT0_T1_T2_T3_T4_T6_ --------------------------
	.section	.text._ZN3cub18CUB_300001_SM_10006detail6reduce28DeviceReduceSingleTileKernelINS2_10policy_hubIN4cuda3std3__45tupleIJblEEEyN6thrust24THRUST_300001_SM_1000_NS8cuda_cub9__find_if7functorIS9_EEE10Policy1000EPS9_SI_iSF_S9_S9_NS7_10__identityEEEvT0_T1_T2_T3_T4_T6_,"ax",@progbits
	.align	128
        .global         _ZN3cub18CUB_300001_SM_10006detail6reduce28DeviceReduceSingleTileKernelINS2_10policy_hubIN4cuda3std3__45tupleIJblEEEyN6thrust24THRUST_300001_SM_1000_NS8cuda_cub9__find_if7functorIS9_EEE10Policy1000EPS9_SI_iSF_S9_S9_NS7_10__identityEEEvT0_T1_T2_T3_T4_T6_
        .type           _ZN3cub18CUB_300001_SM_10006detail6reduce28DeviceReduceSingleTileKernelINS2_10policy_hubIN4cuda3std3__45tupleIJblEEEyN6thrust24THRUST_300001_SM_1000_NS8cuda_cub9__find_if7functorIS9_EEE10Policy1000EPS9_SI_iSF_S9_S9_NS7_10__identityEEEvT0_T1_T2_T3_T4_T6_,@function
        .size           _ZN3cub18CUB_300001_SM_10006detail6reduce28DeviceReduceSingleTileKernelINS2_10policy_hubIN4cuda3std3__45tupleIJblEEEyN6thrust24THRUST_300001_SM_1000_NS8cuda_cub9__find_if7functorIS9_EEE10Policy1000EPS9_SI_iSF_S9_S9_NS7_10__identityEEEvT0_T1_T2_T3_T4_T6_,(.L_x_408 - _ZN3cub18CUB_300001_SM_10006detail6reduce28DeviceReduceSingleTileKernelINS2_10policy_hubIN4cuda3std3__45tupleIJblEEEyN6thrust24THRUST_300001_SM_1000_NS8cuda_cub9__find_if7functorIS9_EEE10Policy1000EPS9_SI_iSF_S9_S9_NS7_10__identityEEEvT0_T1_T2_T3_T4_T6_)
        .other          _ZN3cub18CUB_300001_SM_10006detail6reduce28DeviceReduceSingleTileKernelINS2_10policy_hubIN4cuda3std3__45tupleIJblEEEyN6thrust24THRUST_300001_SM_1000_NS8cuda_cub9__find_if7functorIS9_EEE10Policy1000EPS9_SI_iSF_S9_S9_NS7_10__identityEEEvT0_T1_T2_T3_T4_T6_,@"STO_CUDA_ENTRY STV_DEFAULT"
_ZN3cub18CUB_300001_SM_10006detail6reduce28DeviceReduceSingleTileKernelINS2_10policy_hubIN4cuda3std3__45tupleIJblEEEyN6thrust24THRUST_300001_SM_1000_NS8cuda_cub9__find_if7functorIS9_EEE10Policy1000EPS9_SI_iSF_S9_S9_NS7_10__identityEEEvT0_T1_T2_T3_T4_T6_:
.text._ZN3cub18CUB_300001_SM_10006detail6reduce28DeviceReduceSingleTileKernelINS2_10policy_hubIN4cuda3std3__45tupleIJblEEEyN6thrust24THRUST_300001_SM_1000_NS8cuda_cub9__find_if7functorIS9_EEE10Policy1000EPS9_SI_iSF_S9_S9_NS7_10__identityEEEvT0_T1_T2_T3_T4_T6_:
[----:B------:R-:W-:Y:S01]  /*0000*/  LDC R1, c[0x0][0x37c] ;  /* 0x0000df00ff017b82 */ /* 0x000fe20000000800 */
[----:B------:R-:W0:Y:S07]  /*0010*/  LDCU UR4, c[0x0][0x390] ;  /* 0x00007200ff0477ac */ /* 0x000e2e0008000800 */
[----:B------:R-:W1:Y:S01]  /*0020*/  LDC.U8 R0, c[0x0][0x398] ;  /* 0x0000e600ff007b82 */ /* 0x000e620000000000 */
[----:B------:R-:W2:Y:S01]  /*0030*/  LDCU.64 UR8, c[0x0][0x358] ;  /* 0x00006b00ff0877ac */ /* 0x000ea20008000a00 */
[----:B0-----:R-:W-:-:S09]  /*0040*/  UISETP.NE.AND UP0, UPT, UR4, URZ, UPT ;  /* 0x000000ff0400728c */ /* 0x001fd2000bf05270 */
[----:B--2---:R-:W-:Y:S05]  /*0050*/  BRA.U UP0, `(.L_x_0) ;  /* 0x0000000100207547 */ /* 0x004fea000b800000 */
[----:B------:R-:W0:Y:S02]  /*0060*/  S2R R2, SR_TID.X ;  /* 0x0000000000027919 */ /* 0x000e240000002100 */
[----:B0-----:R-:W-:-:S13]  /*0070*/  ISETP.NE.AND P0, PT, R2, RZ, PT ;  /* 0x000000ff0200720c */ /* 0x001fda0003f05270 */
[----:B------:R-:W-:Y:S05]  /*0080*/  @P0 EXIT ;  /* 0x000000000000094d */ /* 0x000fea0003800000 */
[----:B------:R-:W1:Y:S08]  /*0090*/  LDC.64 R2, c[0x0][0x388] ;  /* 0x0000e200ff027b82 */ /* 0x000e700000000a00 */
[----:B------:R-:W0:Y:S01]  /*00a0*/  LDC.64 R4, c[0x0][0x3a0] ;  /* 0x0000e800ff047b82 */ /* 0x000e220000000a00 */
[----:B-1----:R-:W-:Y:S04]  /*00b0*/  STG.E.U8 desc[UR8][R2.64], R0 ;  /* 0x0000000002007986 */ /* 0x002fe8000c101108 */
[----:B0-----:R-:W-:Y:S01]  /*00c0*/  STG.E.64 desc[UR8][R2.64+0x8], R4 ;  /* 0x0000080402007986 */ /* 0x001fe2000c101b08 */
[----:B------:R-:W-:Y:S05]  /*00d0*/  EXIT ;  /* 0x000000000000794d */ /* 0x000fea0003800000 */
.L_x_0:
[----:B------:R-:W-:Y:S01]  /*00e0*/  UISETP.GT.AND UP0, UPT, UR4, 0x3ff, UPT ;  /* 0x000003ff0400788c */ /* 0x000fe2000bf04270 */
[----:B------:R-:W-:Y:S08]  /*00f0*/  BSSY.RECONVERGENT B0, `(.L_x_1) ;  /* 0x00003d8000007945 */ /* 0x000ff00003800200 */
[----:B------:R-:W-:Y:S05]  /*0100*/  BRA.U UP0, `(.L_x_2) ;  /* 0x0000002100e47547 */ /* 0x000fea000b800000 */
[----:B------:R-:W0:Y:S01]  /*0110*/  S2R R5, SR_TID.X ;  /* 0x0000000000057919 */ /* 0x000e220000002100 */
[----:B------:R-:W-:Y:S01]  /*0120*/  BSSY.RECONVERGENT B1, `(.L_x_3) ;  /* 0x000000b000017945 */ /* 0x000fe20003800200 */
[----:B------:R-:W-:Y:S02]  /*0130*/  PRMT R4, RZ, 0x7610, R4 ;  /* 0x00007610ff047816 */ /* 0x000fe40000000004 */
[----:B------:R-:W-:Y:S02]  /*0140*/  CS2R R2, SRZ ;  /* 0x0000000000027805 */ /* 0x000fe4000001ff00 */
[----:B0-----:R-:W-:Y:S01]  /*0150*/  ISETP.GE.AND P0, PT, R5, UR4, PT ;  /* 0x0000000405007c0c */ /* 0x001fe2000bf06270 */
[----:B------:R-:W-:-:S12]  /*0160*/  IMAD.MOV.U32 R9, RZ, RZ, R5 ;  /* 0x000000ffff097224 */ /* 0x000fd800078e0005 */
[----:B------:R-:W-:Y:S05]  /*0170*/  @P0 BRA `(.L_x_4) ;  /* 0x0000000000140947 */ /* 0x000fea0003800000 */
[----:B------:R-:W0:Y:S02]  /*0180*/  LDC.64 R6, c[0x0][0x380] ;  /* 0x0000e000ff067b82 */ /* 0x000e240000000a00 */
[----:B0-----:R-:W-:-:S05]  /*0190*/  IMAD.WIDE.U32 R6, R5, 0x10, R6 ;  /* 0x0000001005067825 */ /* 0x001fca00078e0006 */
[----:B------:R0:W5:Y:S04]  /*01a0*/  LDG.E.U16.CONSTANT R4, desc[UR8][R6.64] ;  /* 0x0000000806047981 */ /* 0x000168000c1e9500 */
[----:B------:R0:W5:Y:S01]  /*01b0*/  LDG.E.64.CONSTANT R2, desc[UR8][R6.64+0x8] ;  /* 0x0000080806027981 */ /* 0x000162000c1e9b00 */
[----:B------:R-:W-:-:S07]  /*01c0*/  VIADD R9, R5, 0x100 ;  /* 0x0000010005097836 */ /* 0x000fce0000000000 */
.L_x_4:
[----:B------:R-:W-:Y:S05]  /*01d0*/  BSYNC.RECONVERGENT B1 ;  /* 0x0000000000017941 */ /* 0x000fea0003800200 */
.L_x_3:
[----:B------:R-:W-:Y:S01]  /*01e0*/  ISETP.GE.AND P0, PT, R9, UR4, PT ;  /* 0x0000000409007c0c */ /* 0x000fe2000bf06270 */
[----:B------:R-:W-:-:S12]  /*01f0*/  BSSY.RECONVERGENT B1, `(.L_x_5) ;  /* 0x0000058000017945 */ /* 0x000fd80003800200 */
[----:B------:R-:W-:Y:S05]  /*0200*/  @P0 BRA `(.L_x_6) ;  /* 0x0000000400580947 */ /* 0x000fea0003800000 */
[----:B------:R-:W-:Y:S01]  /*0210*/  LOP3.LUT R8, RZ, R9, RZ, 0x33, !PT ;  /* 0x00000009ff087212 */ /* 0x000fe200078e33ff */
[----:B0-----:R-:W0:Y:S01]  /*0220*/  LDC.64 R6, c[0x0][0x380] ;  /* 0x0000e000ff067b82 */ /* 0x001e220000000a00 */
[----:B------:R-:W-:Y:S03]  /*0230*/  BSSY.RECONVERGENT B2, `(.L_x_7) ;  /* 0x0000020000027945 */ /* 0x000fe60003800200 */
[----:B------:R-:W-:-:S05]  /*0240*/  VIADD R8, R8, UR4 ;  /* 0x0000000408087c36 */ /* 0x000fca0008000000 */
[C---:B------:R-:W-:Y:S02]  /*0250*/  LOP3.LUT R10, R8.reuse, 0x300, RZ, 0xc0, !PT ;  /* 0x00000300080a7812 */ /* 0x040fe400078ec0ff */
[----:B------:R-:W-:Y:S02]  /*0260*/  ISETP.GE.U32.AND P1, PT, R8, 0x300, PT ;  /* 0x000003000800780c */ /* 0x000fe40003f26070 */
[----:B------:R-:W-:-:S13]  /*0270*/  ISETP.NE.AND P0, PT, R10, 0x300, PT ;  /* 0x000003000a00780c */ /* 0x000fda0003f05270 */
[----:B------:R-:W-:Y:S05]  /*0280*/  @!P0 BRA `(.L_x_8) ;  /* 0x0000000000688947 */ /* 0x000fea0003800000 */
[----:B------:R-:W2:Y:S01]  /*0290*/  LDC.64 R10, c[0x0][0x380] ;  /* 0x0000e000ff0a7b82 */ /* 0x000ea20000000a00 */
[----:B------:R-:W-:-:S04]  /*02a0*/  LEA.HI R8, R8, 0x1, RZ, 0x18 ;  /* 0x0000000108087811 */ /* 0x000fc800078fc0ff */
[----:B------:R-:W-:-:S05]  /*02b0*/  LOP3.LUT R8, R8, 0x3, RZ, 0xc0, !PT ;  /* 0x0000000308087812 */ /* 0x000fca00078ec0ff */
[----:B------:R-:W-:Y:S02]  /*02c0*/  IMAD.MOV R8, RZ, RZ, -R8 ;  /* 0x000000ffff087224 */ /* 0x000fe400078e0a08 */
[----:B--2---:R-:W-:-:S04]  /*02d0*/  IMAD.WIDE.U32 R10, R9, 0x10, R10 ;  /* 0x00000010090a7825 */ /* 0x004fc800078e000a */
[----:B------:R-:W-:Y:S02]  /*02e0*/  IMAD.MOV.U32 R15, RZ, RZ, R10 ;  /* 0x000000ffff0f7224 */ /* 0x000fe400078e000a */
[----:B------:R-:W-:-:S07]  /*02f0*/  IMAD.MOV.U32 R13, RZ, RZ, R11 ;  /* 0x000000ffff0d7224 */ /* 0x000fce00078e000b */
.L_x_9:
[----:B------:R-:W-:-:S05]  /*0300*/  IMAD.MOV.U32 R12, RZ, RZ, R15 ;  /* 0x000000ffff0c7224 */ /* 0x000fca00078e000f */
[----:B------:R-:W2:Y:S04]  /*0310*/  LDG.E.U16.CONSTANT R14, desc[UR8][R12.64] ;  /* 0x000000080c0e7981 */ /* 0x000ea8000c1e9500 */
[----:B------:R3:W4:Y:S01]  /*0320*/  LDG.E.64.CONSTANT R10, desc[UR8][R12.64+0x8] ;  /* 0x000008080c0a7981 */ /* 0x000722000c1e9b00 */
[----:B------:R-:W-:Y:S01]  /*0330*/  VIADD R8, R8, 0x1 ;  /* 0x0000000108087836 */ /* 0x000fe20000000000 */
[----:B-----5:R-:W-:Y:S01]  /*0340*/  LOP3.LUT P2, RZ, R4, 0xff, RZ, 0xc0, !PT ;  /* 0x000000ff04ff7812 */ /* 0x020fe2000784c0ff */
[----:B------:R-:W-:Y:S01]  /*0350*/  VIADD R9, R9, 0x100 ;  /* 0x0000010009097836 */ /* 0x000fe20000000000 */
[----:B------:R-:W-:Y:S02]  /*0360*/  IADD3 R15, P5, PT, R12, 0x1000, RZ ;  /* 0x000010000c0f7810 */ /* 0x000fe40007fbe0ff */
[----:B------:R-:W-:-:S03]  /*0370*/  ISETP.NE.AND P4, PT, R8, RZ, PT ;  /* 0x000000ff0800720c */ /* 0x000fc60003f85270 */
[----:B---3--:R-:W-:Y:S01]  /*0380*/  IMAD.X R13, RZ, RZ, R13, P5 ;  /* 0x000000ffff0d7224 */ /* 0x008fe200028e060d */
[----:B--2---:R-:W-:Y:S02]  /*0390*/  LOP3.LUT P3, RZ, R14, 0xff, RZ, 0xc0, !PT ;  /* 0x000000ff0eff7812 */ /* 0x004fe4000786c0ff */
[----:B----4-:R-:W-:-:S03]  /*03a0*/  ISETP.LT.U32.AND P0, PT, R10, R2, PT ;  /* 0x000000020a00720c */ /* 0x010fc60003f01070 */
[----:B------:R-:W-:Y:S02]  /*03b0*/  @P2 SEL R14, R4, 0x1, !P3 ;  /* 0x00000001040e2807 */ /* 0x000fe40005800000 */
[----:B------:R-:W-:Y:S02]  /*03c0*/  ISETP.LT.AND.EX P0, PT, R11, R3, PT, P0 ;  /* 0x000000030b00720c */ /* 0x000fe40003f01300 */
[----:B------:R-:W-:-:S04]  /*03d0*/  PRMT R4, R14, 0x7610, R4 ;  /* 0x000076100e047816 */ /* 0x000fc80000000004 */
[C---:B------:R-:W-:Y:S02]  /*03e0*/  @P3 SEL R2, R10.reuse, R2, P0 ;  /* 0x000000020a023207 */ /* 0x040fe40000000000 */
[C---:B------:R-:W-:Y:S02]  /*03f0*/  @P3 SEL R3, R11.reuse, R3, P0 ;  /* 0x000000030b033207 */ /* 0x040fe40000000000 */
[----:B------:R-:W-:Y:S02]  /*0400*/  SEL R2, R10, R2, !P2 ;  /* 0x000000020a027207 */ /* 0x000fe40005000000 */
[----:B------:R-:W-:Y:S01]  /*0410*/  SEL R3, R11, R3, !P2 ;  /* 0x000000030b037207 */ /* 0x000fe20005000000 */
[----:B------:R-:W-:Y:S06]  /*0420*/  @P4 BRA `(.L_x_9) ;  /* 0xfffffffc00b44947 */ /* 0x000fec000383ffff */
.L_x_8:
[----:B------:R-:W-:Y:S05]  /*0430*/  BSYNC.RECONVERGENT B2 ;  /* 0x0000000000027941 */ /* 0x000fea0003800200 */
.L_x_7:
[----:B------:R-:W-:Y:S05]  /*0440*/  @!P1 BRA `(.L_x_6) ;  /* 0x0000000000c89947 */ /* 0x000fea0003800000 */
.L_x_10:
[----:B0-----:R-:W-:-:S05]  /*0450*/  IMAD.WIDE R20, R9, 0x10, R6 ;  /* 0x0000001009147825 */ /* 0x001fca00078e0206 */
[----:B------:R-:W2:Y:S04]  /*0460*/  LDG.E.U16.CONSTANT R19, desc[UR8][R20.64] ;  /* 0x0000000814137981 */ /* 0x000ea8000c1e9500 */
[----:B------:R-:W3:Y:S04]  /*0470*/  LDG.E.64.CONSTANT R10, desc[UR8][R20.64+0x8] ;  /* 0x00000808140a7981 */ /* 0x000ee8000c1e9b00 */
[----:B------:R-:W4:Y:S04]  /*0480*/  LDG.E.U16.CONSTANT R22, desc[UR8][R20.64+0x1000] ;  /* 0x0010000814167981 */ /* 0x000f28000c1e9500 */
[----:B------:R-:W4:Y:S04]  /*0490*/  LDG.E.64.CONSTANT R12, desc[UR8][R20.64+0x1008] ;  /* 0x00100808140c7981 */ /* 0x000f28000c1e9b00 */
[----:B------:R-:W4:Y:S04]  /*04a0*/  LDG.E.U16.CONSTANT R18, desc[UR8][R20.64+0x2000] ;  /* 0x0020000814127981 */ /* 0x000f28000c1e9500 */
[----:B------:R-:W4:Y:S04]  /*04b0*/  LDG.E.64.CONSTANT R14, desc[UR8][R20.64+0x2008] ;  /* 0x00200808140e7981 */ /* 0x000f28000c1e9b00 */
[----:B------:R-:W4:Y:S04]  /*04c0*/  LDG.E.U16.CONSTANT R8, desc[UR8][R20.64+0x3000] ;  /* 0x0030000814087981 */ /* 0x000f28000c1e9500 */
[----:B------:R-:W4:Y:S01]  /*04d0*/  LDG.E.64.CONSTANT R16, desc[UR8][R20.64+0x3008] ;  /* 0x0030080814107981 */ /* 0x000f22000c1e9b00 */
[----:B-----5:R-:W-:Y:S01]  /*04e0*/  LOP3.LUT P2, RZ, R4, 0xff, RZ, 0xc0, !PT ;  /* 0x000000ff04ff7812 */ /* 0x020fe2000784c0ff */
[----:B------:R-:W-:-:S02]  /*04f0*/  IMAD.MOV.U32 R23, RZ, RZ, R3 ;  /* 0x000000ffff177224 */ /* 0x000fc400078e0003 */
[----:B------:R-:W-:Y:S01]  /*0500*/  VIADD R9, R9, 0x400 ;  /* 0x0000040009097836 */ /* 0x000fe20000000000 */
[----:B--2---:R-:W-:Y:S02]  /*0510*/  LOP3.LUT P1, RZ, R19, 0xff, RZ, 0xc0, !PT ;  /* 0x000000ff13ff7812 */ /* 0x004fe4000782c0ff */
[----:B---3--:R-:W-:-:S07]  /*0520*/  ISETP.LT.U32.AND P0, PT, R10, R2, PT ;  /* 0x000000020a00720c */ /* 0x008fce0003f01070 */
[----:B------:R-:W-:Y:S02]  /*0530*/  @P2 SEL R19, R4, 0x1, !P1 ;  /* 0x0000000104132807 */ /* 0x000fe40004800000 */
[-C--:B------:R-:W-:Y:S02]  /*0540*/  ISETP.LT.AND.EX P0, PT, R11, R23.reuse, PT, P0 ;  /* 0x000000170b00720c */ /* 0x080fe40003f01300 */
[----:B------:R-:W-:Y:S02]  /*0550*/  LOP3.LUT P3, RZ, R19, 0xff, RZ, 0xc0, !PT ;  /* 0x000000ff13ff7812 */ /* 0x000fe4000786c0ff */
[----:B----4-:R-:W-:Y:S02]  /*0560*/  LOP3.LUT P4, RZ, R22, 0xff, RZ, 0xc0, !PT ;  /* 0x000000ff16ff7812 */ /* 0x010fe4000788c0ff */
[----:B------:R-:W-:Y:S02]  /*0570*/  @P1 SEL R2, R10, R2, P0 ;  /* 0x000000020a021207 */ /* 0x000fe40000000000 */
[----:B------:R-:W-:-:S02]  /*0580*/  @P1 SEL R23, R11, R23, P0 ;  /* 0x000000170b171207 */ /* 0x000fc40000000000 */
[----:B------:R-:W-:Y:S02]  /*0590*/  SEL R3, R10, R2, !P2 ;  /* 0x000000020a037207 */ /* 0x000fe40005000000 */
[----:B------:R-:W-:Y:S02]  /*05a0*/  SEL R11, R11, R23, !P2 ;  /* 0x000000170b0b7207 */ /* 0x000fe40005000000 */
[----:B------:R-:W-:Y:S02]  /*05b0*/  ISETP.LT.U32.AND P0, PT, R12, R3, PT ;  /* 0x000000030c00720c */ /* 0x000fe40003f01070 */
[----:B------:R-:W-:Y:S02]  /*05c0*/  @P3 SEL R22, R19, 0x1, !P4 ;  /* 0x0000000113163807 */ /* 0x000fe40006000000 */
[----:B------:R-:W-:Y:S02]  /*05d0*/  ISETP.LT.AND.EX P0, PT, R13, R11, PT, P0 ;  /* 0x0000000b0d00720c */ /* 0x000fe40003f01300 */
[----:B------:R-:W-:-:S02]  /*05e0*/  LOP3.LUT P2, RZ, R18, 0xff, RZ, 0xc0, !PT ;  /* 0x000000ff12ff7812 */ /* 0x000fc4000784c0ff */
[----:B------:R-:W-:Y:S02]  /*05f0*/  @P4 SEL R3, R12, R3, P0 ;  /* 0x000000030c034207 */ /* 0x000fe40000000000 */
[----:B------:R-:W-:Y:S02]  /*0600*/  LOP3.LUT P1, RZ, R22, 0xff, RZ, 0xc0, !PT ;  /* 0x000000ff16ff7812 */ /* 0x000fe4000782c0ff */
[C---:B------:R-:W-:Y:S02]  /*0610*/  @P4 SEL R11, R13.reuse, R11, P0 ;  /* 0x0000000b0d0b4207 */ /* 0x040fe40000000000 */
[----:B------:R-:W-:Y:S02]  /*0620*/  SEL R3, R12, R3, !P3 ;  /* 0x000000030c037207 */ /* 0x000fe40005800000 */
[----:B------:R-:W-:Y:S02]  /*0630*/  SEL R13, R13, R11, !P3 ;  /* 0x0000000b0d0d7207 */ /* 0x000fe40005800000 */
[----:B------:R-:W-:-:S02]  /*0640*/  ISETP.LT.U32.AND P0, PT, R14, R3, PT ;  /* 0x000000030e00720c */ /* 0x000fc40003f01070 */
[----:B------:R-:W-:Y:S02]  /*0650*/  LOP3.LUT P3, RZ, R8, 0xff, RZ, 0xc0, !PT ;  /* 0x000000ff08ff7812 */ /* 0x000fe4000786c0ff */
[C---:B------:R-:W-:Y:S02]  /*0660*/  ISETP.LT.AND.EX P0, PT, R15.reuse, R13, PT, P0 ;  /* 0x0000000d0f00720c */ /* 0x040fe40003f01300 */
[----:B------:R-:W-:Y:S02]  /*0670*/  @P1 SEL R18, R22, 0x1, !P2 ;  /* 0x0000000116121807 */ /* 0x000fe40005000000 */
[C---:B------:R-:W-:Y:S02]  /*0680*/  @P2 SEL R3, R14.reuse, R3, P0 ;  /* 0x000000030e032207 */ /* 0x040fe40000000000 */
[----:B------:R-:W-:Y:S02]  /*0690*/  @P2 SEL R13, R15, R13, P0 ;  /* 0x0000000d0f0d2207 */ /* 0x000fe40000000000 */
[----:B------:R-:W-:-:S02]  /*06a0*/  SEL R3, R14, R3, !P1 ;  /* 0x000000030e037207 */ /* 0x000fc40004800000 */
[----:B------:R-:W-:Y:S02]  /*06b0*/  LOP3.LUT P2, RZ, R18, 0xff, RZ, 0xc0, !PT ;  /* 0x000000ff12ff7812 */ /* 0x000fe4000784c0ff */
[----:B------:R-:W-:Y:S02]  /*06c0*/  SEL R15, R15, R13, !P1 ;  /* 0x0000000d0f0f7207 */ /* 0x000fe40004800000 */
[----:B------:R-:W-:Y:S02]  /*06d0*/  ISETP.GE.AND P1, PT, R9, UR4, PT ;  /* 0x0000000409007c0c */ /* 0x000fe4000bf26270 */
[----:B------:R-:W-:-:S04]  /*06e0*/  ISETP.LT.U32.AND P0, PT, R16, R3, PT ;  /* 0x000000031000720c */ /* 0x000fc80003f01070 */
[----:B------:R-:W-:-:S03]  /*06f0*/  ISETP.LT.AND.EX P0, PT, R17, R15, PT, P0 ;  /* 0x0000000f1100720c */ /* 0x000fc60003f01300 */
[----:B------:R-:W-:Y:S02]  /*0700*/  @P2 SEL R8, R18, 0x1, !P3 ;  /* 0x0000000112082807 */ /* 0x000fe40005800000 */
[C---:B------:R-:W-:Y:S02]  /*0710*/  @P3 SEL R3, R16.reuse, R3, P0 ;  /* 0x0000000310033207 */ /* 0x040fe40000000000 */
[C---:B------:R-:W-:Y:S02]  /*0720*/  @P3 SEL R15, R17.reuse, R15, P0 ;  /* 0x0000000f110f3207 */ /* 0x040fe40000000000 */
[----:B------:R-:W-:Y:S02]  /*0730*/  SEL R2, R16, R3, !P2 ;  /* 0x0000000310027207 */ /* 0x000fe40005000000 */
[----:B------:R-:W-:Y:S02]  /*0740*/  SEL R3, R17, R15, !P2 ;  /* 0x0000000f11037207 */ /* 0x000fe40005000000 */
[----:B------:R-:W-:Y:S01]  /*0750*/  PRMT R4, R8, 0x7610, R4 ;  /* 0x0000761008047816 */ /* 0x000fe20000000004 */
[----:B------:R-:W-:Y:S06]  /*0760*/  @!P1 BRA `(.L_x_10) ;  /* 0xfffffffc00389947 */ /* 0x000fec000383ffff */
.L_x_6:
[----:B------:R-:W-:Y:S05]  /*0770*/  BSYNC.RECONVERGENT B1 ;  /* 0x0000000000017941 */ /* 0x000fea0003800200 */
.L_x_5:
[----:B------:R-:W-:-:S09]  /*0780*/  UISETP.GE.AND UP0, UPT, UR4, 0x100, UPT ;  /* 0x000001000400788c */ /* 0x000fd2000bf06270 */
[----:B------:R-:W-:Y:S05]  /*0790*/  BRA.U !UP0, `(.L_x_11) ;  /* 0x0000000d08407547 */ /* 0x000fea000b800000 */
[----:B------:R-:W2:Y:S01]  /*07a0*/  S2R R10, SR_LANEID ;  /* 0x00000000000a7919 */ /* 0x000ea20000000000 */
[----:B0----5:R-:W-:Y:S01]  /*07b0*/  LOP3.LUT R6, R4, 0xff, RZ, 0xc0, !PT ;  /* 0x000000ff04067812 */ /* 0x021fe200078ec0ff */
[----:B------:R-:W-:Y:S01]  /*07c0*/  BSSY.RECONVERGENT B1, `(.L_x_12) ;  /* 0x0000016000017945 */ /* 0x000fe20003800200 */
[----:B------:R0:W3:Y:S04]  /*07d0*/  SHFL.DOWN PT, R9, R2, 0x1, 0x1f ;  /* 0x08201f0002097f89 */ /* 0x0000e800000e0000 */
[----:B------:R0:W4:Y:S04]  /*07e0*/  SHFL.DOWN PT, R8, R3, 0x1, 0x1f ;  /* 0x08201f0003087f89 */ /* 0x00012800000e0000 */
[----:B------:R0:W0:Y:S01]  /*07f0*/  SHFL.DOWN PT, R7, R6, 0x1, 0x1f ;  /* 0x08201f0006077f89 */ /* 0x00002200000e0000 */
[----:B--2---:R-:W-:-:S02]  /*0800*/  ISETP.GT.AND P0, PT, R10, 0x1e, PT ;  /* 0x0000001e0a00780c */ /* 0x004fc40003f04270 */
[C---:B------:R-:W-:Y:S02]  /*0810*/  ISETP.GT.AND P3, PT, R10.reuse, 0x1d, PT ;  /* 0x0000001d0a00780c */ /* 0x040fe40003f64270 */
[----:B------:R-:W-:-:S09]  /*0820*/  ISETP.GT.AND P2, PT, R10, 0x1b, PT ;  /* 0x0000001b0a00780c */ /* 0x000fd20003f44270 */
[----:B0--34-:R-:W-:Y:S05]  /*0830*/  @P0 BRA `(.L_x_13) ;  /* 0x0000000000380947 */ /* 0x019fea0003800000 */
[----:B------:R-:W-:Y:S01]  /*0840*/  LOP3.LUT P1, RZ, R7, 0xff, RZ, 0xc0, !PT ;  /* 0x000000ff07ff7812 */ /* 0x000fe2000782c0ff */
[----:B------:R-:W-:Y:S01]  /*0850*/  IMAD.MOV.U32 R11, RZ, RZ, 0x1 ;  /* 0x00000001ff0b7424 */ /* 0x000fe200078e00ff */
[----:B------:R-:W-:-:S04]  /*0860*/  LOP3.LUT P0, R6, R4, 0xff, RZ, 0xc0, !PT ;  /* 0x000000ff04067812 */ /* 0x000fc8000780c0ff */
[----:B------:R-:W-:-:S13]  /*0870*/  PLOP3.LUT P0, PT, P0, P1, PT, 0x2f, 0xf2 ;  /* 0x0000000000f2781c */ /* 0x000fda0000702577 */
[----:B------:R-:W-:Y:S02]  /*0880*/  @!P0 ISETP.LT.U32.AND P1, PT, R9, R2, PT ;  /* 0x000000020900820c */ /* 0x000fe40003f21070 */
[----:B------:R-:W-:Y:S02]  /*0890*/  @P0 ISETP.NE.AND P4, PT, R6, RZ, PT ;  /* 0x000000ff0600020c */ /* 0x000fe40003f85270 */
[----:B------:R-:W-:Y:S02]  /*08a0*/  @!P0 PRMT R4, R11, 0x7610, R4 ;  /* 0x000076100b048816 */ /* 0x000fe40000000004 */
[----:B------:R-:W-:Y:S02]  /*08b0*/  @!P0 ISETP.LT.AND.EX P1, PT, R8, R3, PT, P1 ;  /* 0x000000030800820c */ /* 0x000fe40003f21310 */
[----:B------:R-:W-:Y:S02]  /*08c0*/  @P0 SEL R6, R7, R4, !P4 ;  /* 0x0000000407060207 */ /* 0x000fe40006000000 */
[----:B------:R-:W-:-:S02]  /*08d0*/  @!P0 SEL R2, R9, R2, P1 ;  /* 0x0000000209028207 */ /* 0x000fc40000800000 */
[----:B------:R-:W-:Y:S02]  /*08e0*/  @!P0 SEL R3, R8, R3, P1 ;  /* 0x0000000308038207 */ /* 0x000fe40000800000 */
[----:B------:R-:W-:Y:S02]  /*08f0*/  @P0 PRMT R4, R6, 0x7610, R4 ;  /* 0x0000761006040816 */ /* 0x000fe40000000004 */
[----:B------:R-:W-:Y:S02]  /*0900*/  @P0 SEL R2, R9, R2, !P4 ;  /* 0x0000000209020207 */ /* 0x000fe40006000000 */
[----:B------:R-:W-:-:S07]  /*0910*/  @P0 SEL R3, R8, R3, !P4 ;  /* 0x0000000308030207 */ /* 0x000fce0006000000 */
.L_x_13:
[----:B------:R-:W-:Y:S05]  /*0920*/  BSYNC.RECONVERGENT B1 ;  /* 0x0000000000017941 */ /* 0x000fea0003800200 */
.L_x_12:
[----:B------:R-:W-:Y:S01]  /*0930*/  LOP3.LUT R7, R4, 0xff, RZ, 0xc0, !PT ;  /* 0x000000ff04077812 */ /* 0x000fe200078ec0ff */
[----:B------:R0:W2:Y:S01]  /*0940*/  SHFL.DOWN PT, R9, R2, 0x2, 0x1f ;  /* 0x08401f0002097f89 */ /* 0x0000a200000e0000 */
[----:B------:R-:W-:Y:S01]  /*0950*/  BSSY.RECONVERGENT B1, `(.L_x_14) ;  /* 0x0000015000017945 */ /* 0x000fe20003800200 */
[C---:B------:R-:W-:Y:S02]  /*0960*/  ISETP.GT.AND P5, PT, R10.reuse, 0x17, PT ;  /* 0x000000170a00780c */ /* 0x040fe40003fa4270 */
[----:B------:R0:W3:Y:S01]  /*0970*/  SHFL.DOWN PT, R8, R3, 0x2, 0x1f ;  /* 0x08401f0003087f89 */ /* 0x0000e200000e0000 */
[C---:B------:R-:W-:Y:S02]  /*0980*/  ISETP.GT.AND P4, PT, R10.reuse, 0xf, PT ;  /* 0x0000000f0a00780c */ /* 0x040fe40003f84270 */
[----:B------:R-:W-:Y:S01]  /*0990*/  ISETP.NE.AND P1, PT, R10, RZ, PT ;  /* 0x000000ff0a00720c */ /* 0x000fe20003f25270 */
[----:B------:R-:W4:Y:S01]  /*09a0*/  SHFL.DOWN PT, R7, R7, 0x2, 0x1f ;  /* 0x08401f0007077f89 */ /* 0x000f2200000e0000 */
[----:B------:R-:W-:Y:S11]  /*09b0*/  @P3 BRA `(.L_x_15) ;  /* 0x0000000000383947 */ /* 0x000ff60003800000 */
[----:B----4-:R-:W-:Y:S01]  /*09c0*/  LOP3.LUT P0, RZ, R7, 0xff, RZ, 0xc0, !PT ;  /* 0x000000ff07ff7812 */ /* 0x010fe2000780c0ff */
[----:B------:R-:W-:Y:S01]  /*09d0*/  IMAD.MOV.U32 R10, RZ, RZ, 0x1 ;  /* 0x00000001ff0a7424 */ /* 0x000fe200078e00ff */
[----:B------:R-:W-:-:S04]  /*09e0*/  LOP3.LUT P3, R6, R4, 0xff, RZ, 0xc0, !PT ;  /* 0x000000ff04067812 */ /* 0x000fc8000786c0ff */
[----:B------:R-:W-:-:S13]  /*09f0*/  PLOP3.LUT P0, PT, P3, P0, PT, 0x2f, 0xf2 ;  /* 0x0000000000f2781c */ /* 0x000fda0001f00577 */
[----:B--2---:R-:W-:Y:S02]  /*0a00*/  @!P0 ISETP.LT.U32.AND P3, PT, R9, R2, PT ;  /* 0x000000020900820c */ /* 0x004fe40003f61070 */
[----:B------:R-:W-:Y:S02]  /*0a10*/  @P0 ISETP.NE.AND P6, PT, R6, RZ, PT ;  /* 0x000000ff0600020c */ /* 0x000fe40003fc5270 */
[----:B------:R-:W-:Y:S02]  /*0a20*/  @!P0 PRMT R4, R10, 0x7610, R4 ;  /* 0x000076100a048816 */ /* 0x000fe40000000004 */
[----:B---3--:R-:W-:Y:S02]  /*0a30*/  @!P0 ISETP.LT.AND.EX P3, PT, R8, R3, PT, P3 ;  /* 0x000000030800820c */ /* 0x008fe40003f61330 */
[----:B------:R-:W-:Y:S02]  /*0a40*/  @P0 SEL R6, R7, R4, !P6 ;  /* 0x0000000407060207 */ /* 0x000fe40007000000 */
[----:B0-----:R-:W-:-:S02]  /*0a50*/  @!P0 SEL R2, R9, R2, P3 ;  /* 0x0000000209028207 */ /* 0x001fc40001800000 */
[----:B------:R-:W-:Y:S02]  /*0a60*/  @!P0 SEL R3, R8, R3, P3 ;  /* 0x0000000308038207 */ /* 0x000fe40001800000 */
[----:B------:R-:W-:Y:S02]  /*0a70*/  @P0 PRMT R4, R6, 0x7610, R4 ;  /* 0x0000761006040816 */ /* 0x000fe40000000004 */
[----:B------:R-:W-:Y:S02]  /*0a80*/  @P0 SEL R2, R9, R2, !P6 ;  /* 0x0000000209020207 */ /* 0x000fe40007000000 */
[----:B------:R-:W-:-:S07]  /*0a90*/  @P0 SEL R3, R8, R3, !P6 ;  /* 0x0000000308030207 */ /* 0x000fce0007000000 */
.L_x_15:
[----:B------:R-:W-:Y:S05]  /*0aa0*/  BSYNC.RECONVERGENT B1 ;  /* 0x0000000000017941 */ /* 0x000fea0003800200 */
.L_x_14:
[----:B----4-:R-:W-:Y:S01]  /*0ab0*/  LOP3.LUT R7, R4, 0xff, RZ, 0xc0, !PT ;  /* 0x000000ff04077812 */ /* 0x010fe200078ec0ff */
[----:B--2---:R2:W4:Y:S01]  /*0ac0*/  SHFL.DOWN PT, R9, R2, 0x4, 0x1f ;  /* 0x08801f0002097f89 */ /* 0x00452200000e0000 */
[----:B------:R-:W-:Y:S03]  /*0ad0*/  BSSY.RECONVERGENT B1, `(.L_x_16) ;  /* 0x0000012000017945 */ /* 0x000fe60003800200 */
[----:B---3--:R2:W3:Y:S04]  /*0ae0*/  SHFL.DOWN PT, R8, R3, 0x4, 0x1f ;  /* 0x08801f0003087f89 */ /* 0x0084e800000e0000 */
[----:B------:R-:W0:Y:S01]  /*0af0*/  SHFL.DOWN PT, R7, R7, 0x4, 0x1f ;  /* 0x08801f0007077f89 */ /* 0x000e2200000e0000 */
[----:B------:R-:W-:Y:S05]  /*0b00*/  @P2 BRA `(.L_x_17) ;  /* 0x0000000000382947 */ /* 0x000fea0003800000 */
[----:B0-----:R-:W-:Y:S01]  /*0b10*/  LOP3.LUT P0, RZ, R7, 0xff, RZ, 0xc0, !PT ;  /* 0x000000ff07ff7812 */ /* 0x001fe2000780c0ff */
[----:B------:R-:W-:Y:S01]  /*0b20*/  IMAD.MOV.U32 R10, RZ, RZ, 0x1 ;  /* 0x00000001ff0a7424 */ /* 0x000fe200078e00ff */
[----:B------:R-:W-:-:S04]  /*0b30*/  LOP3.LUT P2, R6, R4, 0xff, RZ, 0xc0, !PT ;  /* 0x000000ff04067812 */ /* 0x000fc8000784c0ff */
[----:B------:R-:W-:-:S13]  /*0b40*/  PLOP3.LUT P0, PT, P2, P0, PT, 0x2f, 0xf2 ;  /* 0x0000000000f2781c */ /* 0x000fda0001700577 */
[----:B----4-:R-:W-:Y:S02]  /*0b50*/  @!P0 ISETP.LT.U32.AND P2, PT, R9, R2, PT ;  /* 0x000000020900820c */ /* 0x010fe40003f41070 */
[----:B------:R-:W-:Y:S02]  /*0b60*/  @P0 ISETP.NE.AND P3, PT, R6, RZ, PT ;  /* 0x000000ff0600020c */ /* 0x000fe40003f65270 */
[----:B------:R-:W-:Y:S02]  /*0b70*/  @!P0 PRMT R4, R10, 0x7610, R4 ;  /* 0x000076100a048816 */ /* 0x000fe40000000004 */
[----:B---3--:R-:W-:Y:S02]  /*0b80*/  @!P0 ISETP.LT.AND.EX P2, PT, R8, R3, PT, P2 ;  /* 0x000000030800820c */ /* 0x008fe40003f41320 */
[----:B------:R-:W-:Y:S02]  /*0b90*/  @P0 SEL R6, R7, R4, !P3 ;  /* 0x0000000407060207 */ /* 0x000fe40005800000 */
[----:B--2---:R-:W-:-:S02]  /*0ba0*/  @!P0 SEL R2, R9, R2, P2 ;  /* 0x0000000209028207 */ /* 0x004fc40001000000 */
[----:B------:R-:W-:Y:S02]  /*0bb0*/  @!P0 SEL R3, R8, R3, P2 ;  /* 0x0000000308038207 */ /* 0x000fe40001000000 */
[----:B------:R-:W-:Y:S02]  /*0bc0*/  @P0 PRMT R4, R6, 0x7610, R4 ;  /* 0x0000761006040816 */ /* 0x000fe40000000004 */
[----:B------:R-:W-:Y:S02]  /*0bd0*/  @P0 SEL R2, R9, R2, !P3 ;  /* 0x0000000209020207 */ /* 0x000fe40005800000 */
[----:B------:R-:W-:-:S07]  /*0be0*/  @P0 SEL R3, R8, R3, !P3 ;  /* 0x0000000308030207 */ /* 0x000fce0005800000 */
.L_x_17:
[----:B------:R-:W-:Y:S05]  /*0bf0*/  BSYNC.RECONVERGENT B1 ;  /* 0x0000000000017941 */ /* 0x000fea0003800200 */
.L_x_16:
[----:B0-----:R-:W-:Y:S01]  /*0c00*/  LOP3.LUT R7, R4, 0xff, RZ, 0xc0, !PT ;  /* 0x000000ff04077812 */ /* 0x001fe200078ec0ff */
[----:B----4-:R0:W4:Y:S01]  /*0c10*/  SHFL.DOWN PT, R9, R2, 0x8, 0x1f ;  /* 0x09001f0002097f89 */ /* 0x01012200000e0000 */
        /* <DEDUP_REMOVED lines=18> */
.L_x_19:
[----:B------:R-:W-:Y:S05]  /*0d40*/  BSYNC.RECONVERGENT B1 ;  /* 0x0000000000017941 */ /* 0x000fea0003800200 */
.L_x_18:
        /* <DEDUP_REMOVED lines=20> */
.L_x_21:
[----:B------:R-:W-:Y:S05]  /*0e90*/  BSYNC.RECONVERGENT B1 ;  /* 0x0000000000017941 */ /* 0x000fea0003800200 */
.L_x_20:
[----:B------:R-:W-:Y:S04]  /*0ea0*/  BSSY.RECONVERGENT B1, `(.L_x_22) ;  /* 0x000000a000017945 */ /* 0x000fe80003800200 */
[----:B------:R-:W-:Y:S05]  /*0eb0*/  @P1 BRA `(.L_x_23) ;  /* 0x0000000000201947 */ /* 0x000fea0003800000 */
[----:B---3--:R-:W3:Y:S01]  /*0ec0*/  S2R R8, SR_CgaCtaId ;  /* 0x0000000000087919 */ /* 0x008ee20000008800 */
[----:B0-----:R-:W-:Y:S02]  /*0ed0*/  MOV R7, 0x400 ;  /* 0x0000040000077802 */ /* 0x001fe40000000f00 */
[----:B------:R-:W-:-:S04]  /*0ee0*/  SHF.R.U32.HI R6, RZ, 0x1, R5 ;  /* 0x00000001ff067819 */ /* 0x000fc80000011605 */
[----:B------:R-:W-:Y:S02]  /*0ef0*/  LOP3.LUT R6, R6, 0x1f0, RZ, 0xc0, !PT ;  /* 0x000001f006067812 */ /* 0x000fe400078ec0ff */
[----:B---3--:R-:W-:-:S05]  /*0f00*/  LEA R7, R8, R7, 0x18 ;  /* 0x0000000708077211 */ /* 0x008fca00078ec0ff */
[----:B------:R-:W-:-:S05]  /*0f10*/  IMAD.IADD R7, R6, 0x1, R7 ;  /* 0x0000000106077824 */ /* 0x000fca00078e0207 */
[----:B------:R0:W-:Y:S04]  /*0f20*/  STS.64 [R7+0x10], R2 ;  /* 0x0000100207007388 */ /* 0x0001e80000000a00 */
[----:B------:R0:W-:Y:S02]  /*0f30*/  STS.U8 [R7+0x8], R4 ;  /* 0x0000080407007388 */ /* 0x0001e40000000000 */
.L_x_23:
[----:B------:R-:W-:Y:S05]  /*0f40*/  BSYNC.RECONVERGENT B1 ;  /* 0x0000000000017941 */ /* 0x000fea0003800200 */
.L_x_22:
[----:B------:R-:W-:Y:S01]  /*0f50*/  BAR.SYNC.DEFER_BLOCKING 0x0 ;  /* 0x0000000000007b1d */ /* 0x000fe20000010000 */
[----:B------:R-:W-:-:S13]  /*0f60*/  ISETP.NE.AND P1, PT, R5, RZ, PT ;  /* 0x000000ff0500720c */ /* 0x000fda0003f25270 */
[----:B------:R-:W-:Y:S05]  /*0f70*/  @P1 BRA `(.L_x_24) ;  /* 0x0000002c00bc1947 */ /* 0x000fea0003800000 */
[----:B------:R-:W5:Y:S01]  /*0f80*/  S2UR UR6, SR_CgaCtaId ;  /* 0x00000000000679c3 */ /* 0x000f620000008800 */
[----:B------:R-:W-:Y:S01]  /*0f90*/  UMOV UR5, 0x400 ;  /* 0x0000040000057882 */ /* 0x000fe20000000000 */
[----:B------:R-:W-:Y:S01]  /*0fa0*/  LOP3.LUT P2, RZ, R4, 0xff, RZ, 0xc0, !PT ;  /* 0x000000ff04ff7812 */ /* 0x000fe2000784c0ff */
[----:B-----5:R-:W-:-:S09]  /*0fb0*/  ULEA UR5, UR6, UR5, 0x18 ;  /* 0x0000000506057291 */ /* 0x020fd2000f8ec0ff */
[----:B------:R-:W5:Y:S04]  /*0fc0*/  LDS.U8 R16, [UR5+0x18] ;  /* 0x00001805ff107984 */ /* 0x000f680008000000 */
[----:B0-----:R-:W0:Y:S04]  /*0fd0*/  LDS.64 R6, [UR5+0x20] ;  /* 0x00002005ff067984 */ /* 0x001e280008000a00 */
[----:B------:R-:W1:Y:S04]  /*0fe0*/  LDS.U8 R17, [UR5+0x28] ;  /* 0x00002805ff117984 */ /* 0x000e680008000000 */
[----:B------:R-:W2:Y:S04]  /*0ff0*/  LDS.64 R12, [UR5+0x30] ;  /* 0x00003005ff0c7984 */ /* 0x000ea80008000a00 */
[----:B------:R-:W2:Y:S04]  /*1000*/  LDS.U8 R18, [UR5+0x38] ;  /* 0x00003805ff127984 */ /* 0x000ea80008000000 */
[----:B------:R-:W2:Y:S04]  /*1010*/  LDS.64 R10, [UR5+0x40] ;  /* 0x00004005ff0a7984 */ /* 0x000ea80008000a00 */
[----:B------:R-:W2:Y:S04]  /*1020*/  LDS.U8 R14, [UR5+0x48] ;  /* 0x00004805ff0e7984 */ /* 0x000ea80008000000 */
[----:B---34-:R-:W3:Y:S01]  /*1030*/  LDS.64 R8, [UR5+0x50] ;  /* 0x00005005ff087984 */ /* 0x018ee20008000a00 */
[----:B-----5:R-:W-:-:S02]  /*1040*/  ISETP.NE.AND P4, PT, R16, RZ, PT ;  /* 0x000000ff1000720c */ /* 0x020fc40003f85270 */
[----:B0-----:R-:W-:Y:S02]  /*1050*/  ISETP.LT.U32.AND P0, PT, R6, R2, PT ;  /* 0x000000020600720c */ /* 0x001fe40003f01070 */
[----:B------:R-:W-:Y:S02]  /*1060*/  @P2 SEL R16, R4, 0x1, !P4 ;  /* 0x0000000104102807 */ /* 0x000fe40006000000 */
[----:B------:R-:W-:Y:S02]  /*1070*/  ISETP.LT.AND.EX P0, PT, R7, R3, PT, P0 ;  /* 0x000000030700720c */ /* 0x000fe40003f01300 */
[----:B------:R-:W-:Y:S02]  /*1080*/  LOP3.LUT P3, RZ, R16, 0xff, RZ, 0xc0, !PT ;  /* 0x000000ff10ff7812 */ /* 0x000fe4000786c0ff */
[----:B-1----:R-:W-:-:S03]  /*1090*/  ISETP.NE.AND P5, PT, R17, RZ, PT ;  /* 0x000000ff1100720c */ /* 0x002fc60003fa5270 */
[C---:B--2---:R-:W-:Y:S02]  /*10a0*/  @P4 SEL R2, R6.reuse, R2, P0 ;  /* 0x0000000206024207 */ /* 0x044fe40000000000 */
[C---:B------:R-:W-:Y:S02]  /*10b0*/  @P4 SEL R3, R7.reuse, R3, P0 ;  /* 0x0000000307034207 */ /* 0x040fe40000000000 */
[----:B------:R-:W-:Y:S02]  /*10c0*/  SEL R5, R6, R2, !P2 ;  /* 0x0000000206057207 */ /* 0x000fe40005000000 */
[----:B------:R-:W-:Y:S02]  /*10d0*/  SEL R15, R7, R3, !P2 ;  /* 0x00000003070f7207 */ /* 0x000fe40005000000 */
[----:B------:R-:W-:Y:S01]  /*10e0*/  ISETP.LT.U32.AND P0, PT, R12, R5, PT ;  /* 0x000000050c00720c */ /* 0x000fe20003f01070 */
[----:B------:R-:W-:Y:S01]  /*10f0*/  LDS.64 R6, [UR5+0x60] ;  /* 0x00006005ff067984 */ /* 0x000fe20008000a00 */
[----:B------:R-:W-:-:S02]  /*1100*/  @P3 SEL R17, R16, 0x1, !P5 ;  /* 0x0000000110113807 */ /* 0x000fc40006800000 */
[----:B------:R-:W-:Y:S01]  /*1110*/  ISETP.LT.AND.EX P0, PT, R13, R15, PT, P0 ;  /* 0x0000000f0d00720c */ /* 0x000fe20003f01300 */
[----:B------:R-:W0:Y:S01]  /*1120*/  LDS.U8 R16, [UR5+0x58] ;  /* 0x00005805ff107984 */ /* 0x000e220008000000 */
[----:B------:R-:W-:Y:S02]  /*1130*/  LOP3.LUT P2, RZ, R17, 0xff, RZ, 0xc0, !PT ;  /* 0x000000ff11ff7812 */ /* 0x000fe4000784c0ff */
[----:B------:R-:W-:Y:S02]  /*1140*/  @P5 SEL R5, R12, R5, P0 ;  /* 0x000000050c055207 */ /* 0x000fe40000000000 */
[----:B------:R-:W-:Y:S02]  /*1150*/  ISETP.NE.AND P4, PT, R18, RZ, PT ;  /* 0x000000ff1200720c */ /* 0x000fe40003f85270 */
[----:B------:R-:W-:Y:S02]  /*1160*/  @P5 SEL R15, R13, R15, P0 ;  /* 0x0000000f0d0f5207 */ /* 0x000fe40000000000 */
[----:B------:R-:W-:-:S02]  /*1170*/  SEL R3, R12, R5, !P3 ;  /* 0x000000050c037207 */ /* 0x000fc40005800000 */
[----:B------:R-:W-:Y:S01]  /*1180*/  SEL R15, R13, R15, !P3 ;  /* 0x0000000f0d0f7207 */ /* 0x000fe20005800000 */
[----:B------:R-:W1:Y:S01]  /*1190*/  LDS.U8 R12, [UR5+0x68] ;  /* 0x00006805ff0c7984 */ /* 0x000e620008000000 */
[----:B------:R-:W-:Y:S02]  /*11a0*/  ISETP.LT.U32.AND P0, PT, R10, R3, PT ;  /* 0x000000030a00720c */ /* 0x000fe40003f01070 */
[----:B------:R-:W-:Y:S01]  /*11b0*/  @P2 SEL R18, R17, 0x1, !P4 ;  /* 0x0000000111122807 */ /* 0x000fe20006000000 */
[----:B------:R-:W2:Y:S01]  /*11c0*/  LDS.64 R4, [UR5+0x70] ;  /* 0x00007005ff047984 */ /* 0x000ea20008000a00 */
[----:B------:R-:W-:Y:S02]  /*11d0*/  ISETP.LT.AND.EX P0, PT, R11, R15, PT, P0 ;  /* 0x0000000f0b00720c */ /* 0x000fe40003f01300 */
[----:B------:R-:W-:Y:S02]  /*11e0*/  LOP3.LUT P5, RZ, R18, 0xff, RZ, 0xc0, !PT ;  /* 0x000000ff12ff7812 */ /* 0x000fe400078ac0ff */
[----:B------:R-:W-:-:S02]  /*11f0*/  @P4 SEL R3, R10, R3, P0 ;  /* 0x000000030a034207 */ /* 0x000fc40000000000 */
[----:B------:R-:W-:Y:S02]  /*1200*/  ISETP.NE.AND P3, PT, R14, RZ, PT ;  /* 0x000000ff0e00720c */ /* 0x000fe40003f65270 */
[C---:B------:R-:W-:Y:S02]  /*1210*/  @P4 SEL R15, R11.reuse, R15, P0 ;  /* 0x0000000f0b0f4207 */ /* 0x040fe40000000000 */
[----:B------:R-:W-:Y:S02]  /*1220*/  SEL R13, R10, R3, !P2 ;  /* 0x000000030a0d7207 */ /* 0x000fe40005000000 */
[----:B------:R-:W-:Y:S01]  /*1230*/  SEL R15, R11, R15, !P2 ;  /* 0x0000000f0b0f7207 */ /* 0x000fe20005000000 */
[----:B------:R-:W4:Y:S01]  /*1240*/  LDS.U8 R10, [UR5+0x78] ;  /* 0x00007805ff0a7984 */ /* 0x000f220008000000 */
[----:B---3--:R-:W-:Y:S02]  /*1250*/  ISETP.LT.U32.AND P0, PT, R8, R13, PT ;  /* 0x0000000d0800720c */ /* 0x008fe40003f01070 */
[----:B------:R-:W-:Y:S01]  /*1260*/  @P5 SEL R14, R18, 0x1, !P3 ;  /* 0x00000001120e5807 */ /* 0x000fe20005800000 */
[----:B------:R-:W3:Y:S01]  /*1270*/  LDS.64 R2, [UR5+0x80] ;  /* 0x00008005ff027984 */ /* 0x000ee20008000a00 */
[----:B------:R-:W-:-:S02]  /*1280*/  ISETP.LT.AND.EX P0, PT, R9, R15, PT, P0 ;  /* 0x0000000f0900720c */ /* 0x000fc40003f01300 */
[----:B------:R-:W-:Y:S02]  /*1290*/  LOP3.LUT P4, RZ, R14, 0xff, RZ, 0xc0, !PT ;  /* 0x000000ff0eff7812 */ /* 0x000fe4000788c0ff */
[----:B------:R-:W-:Y:S02]  /*12a0*/  @P3 SEL R13, R8, R13, P0 ;  /* 0x0000000d080d3207 */ /* 0x000fe40000000000 */
[----:B0-----:R-:W-:Y:S02]  /*12b0*/  ISETP.NE.AND P2, PT, R16, RZ, PT ;  /* 0x000000ff1000720c */ /* 0x001fe40003f45270 */
[C---:B------:R-:W-:Y:S02]  /*12c0*/  @P3 SEL R15, R9.reuse, R15, P0 ;  /* 0x0000000f090f3207 */ /* 0x040fe40000000000 */
[----:B------:R-:W-:Y:S02]  /*12d0*/  SEL R11, R8, R13, !P5 ;  /* 0x0000000d080b7207 */ /* 0x000fe40006800000 */
[----:B------:R-:W-:-:S02]  /*12e0*/  SEL R13, R9, R15, !P5 ;  /* 0x0000000f090d7207 */ /* 0x000fc40006800000 */
[----:B------:R-:W-:Y:S02]  /*12f0*/  ISETP.LT.U32.AND P0, PT, R6, R11, PT ;  /* 0x0000000b0600720c */ /* 0x000fe40003f01070 */
[----:B------:R-:W-:Y:S02]  /*1300*/  @P4 SEL R16, R14, 0x1, !P2 ;  /* 0x000000010e104807 */ /* 0x000fe40005000000 */
[----:B------:R-:W-:Y:S02]  /*1310*/  ISETP.LT.AND.EX P0, PT, R7, R13, PT, P0 ;  /* 0x0000000d0700720c */ /* 0x000fe40003f01300 */
[----:B------:R-:W-:Y:S02]  /*1320*/  LOP3.LUT P5, RZ, R16, 0xff, RZ, 0xc0, !PT ;  /* 0x000000ff10ff7812 */ /* 0x000fe400078ac0ff */
[----:B------:R-:W-:Y:S02]  /*1330*/  @P2 SEL R11, R6, R11, P0 ;  /* 0x0000000b060b2207 */ /* 0x000fe40000000000 */
[----:B-1----:R-:W-:-:S02]  /*1340*/  ISETP.NE.AND P3, PT, R12, RZ, PT ;  /* 0x000000ff0c00720c */ /* 0x002fc40003f65270 */
[C---:B------:R-:W-:Y:S02]  /*1350*/  @P2 SEL R13, R7.reuse, R13, P0 ;  /* 0x0000000d070d2207 */ /* 0x040fe40000000000 */
[----:B------:R-:W-:Y:S02]  /*1360*/  SEL R9, R6, R11, !P4 ;  /* 0x0000000b06097207 */ /* 0x000fe40006000000 */
[----:B------:R-:W-:Y:S02]  /*1370*/  SEL R11, R7, R13, !P4 ;  /* 0x0000000d070b7207 */ /* 0x000fe40006000000 */
[----:B--2---:R-:W-:Y:S02]  /*1380*/  ISETP.LT.U32.AND P0, PT, R4, R9, PT ;  /* 0x000000090400720c */ /* 0x004fe40003f01070 */
[----:B------:R-:W-:Y:S02]  /*1390*/  @P5 SEL R12, R16, 0x1, !P3 ;  /* 0x00000001100c5807 */ /* 0x000fe40005800000 */
[----:B------:R-:W-:-:S02]  /*13a0*/  ISETP.LT.AND.EX P0, PT, R5, R11, PT, P0 ;  /* 0x0000000b0500720c */ /* 0x000fc40003f01300 */
[----:B----4-:R-:W-:Y:S02]  /*13b0*/  ISETP.NE.AND P4, PT, R10, RZ, PT ;  /* 0x000000ff0a00720c */ /* 0x010fe40003f85270 */
[----:B------:R-:W-:Y:S02]  /*13c0*/  @P3 SEL R9, R4, R9, P0 ;  /* 0x0000000904093207 */ /* 0x000fe40000000000 */
[----:B------:R-:W-:Y:S02]  /*13d0*/  LOP3.LUT P2, RZ, R12, 0xff, RZ, 0xc0, !PT ;  /* 0x000000ff0cff7812 */ /* 0x000fe4000784c0ff */
[C---:B------:R-:W-:Y:S02]  /*13e0*/  @P3 SEL R11, R5.reuse, R11, P0 ;  /* 0x0000000b050b3207 */ /* 0x040fe40000000000 */
[----:B------:R-:W-:Y:S02]  /*13f0*/  SEL R7, R4, R9, !P5 ;  /* 0x0000000904077207 */ /* 0x000fe40006800000 */
[----:B------:R-:W-:-:S02]  /*1400*/  SEL R5, R5, R11, !P5 ;  /* 0x0000000b05057207 */ /* 0x000fc40006800000 */
[----:B---3--:R-:W-:-:S04]  /*1410*/  ISETP.LT.U32.AND P0, PT, R2, R7, PT ;  /* 0x000000070200720c */ /* 0x008fc80003f01070 */
[C---:B------:R-:W-:Y:S02]  /*1420*/  ISETP.LT.AND.EX P0, PT, R3.reuse, R5, PT, P0 ;  /* 0x000000050300720c */ /* 0x040fe40003f01300 */
[----:B------:R-:W-:Y:S02]  /*1430*/  @P2 SEL R10, R12, 0x1, !P4 ;  /* 0x000000010c0a2807 */ /* 0x000fe40006000000 */
[----:B------:R-:W-:Y:S02]  /*1440*/  @P4 SEL R7, R2, R7, P0 ;  /* 0x0000000702074207 */ /* 0x000fe40000000000 */
[----:B------:R-:W-:Y:S02]  /*1450*/  @P4 SEL R5, R3, R5, P0 ;  /* 0x0000000503054207 */ /* 0x000fe40000000000 */
[----:B------:R-:W-:Y:S02]  /*1460*/  PRMT R4, R10, 0x7610, R4 ;  /* 0x000076100a047816 */ /* 0x000fe40000000004 */
[----:B------:R-:W-:-:S02]  /*1470*/  SEL R2, R2, R7, !P2 ;  /* 0x0000000702027207 */ /* 0x000fc40005000000 */
[----:B------:R-:W-:Y:S01]  /*1480*/  SEL R3, R3, R5, !P2 ;  /* 0x0000000503037207 */ /* 0x000fe20005000000 */
[----:B------:R-:W-:Y:S06]  /*1490*/  BRA `(.L_x_24) ;  /* 0x0000002800747947 */ /* 0x000fec0003800000 */
.L_x_11:
[----:B------:R-:W2:Y:S01]  /*14a0*/  S2R R13, SR_LANEID ;  /* 0x00000000000d7919 */ /* 0x000ea20000000000 */
[----:B0-----:R-:W-:Y:S01]  /*14b0*/  LOP3.LUT R6, R5, 0x3e0, RZ, 0xc0, !PT ;  /* 0x000003e005067812 */ /* 0x001fe200078ec0ff */
[----:B------:R-:W-:Y:S04]  /*14c0*/  BSSY.RECONVERGENT B1, `(.L_x_25) ;  /* 0x0000022000017945 */ /* 0x000fe80003800200 */
[----:B------:R-:W-:Y:S01]  /*14d0*/  VIADD R7, R6, 0x20 ;  /* 0x0000002006077836 */ /* 0x000fe20000000000 */
[----:B------:R-:W-:-:S04]  /*14e0*/  LOP3.LUT R6, RZ, R6, RZ, 0x33, !PT ;  /* 0x00000006ff067212 */ /* 0x000fc800078e33ff */
[----:B------:R-:W-:Y:S01]  /*14f0*/  ISETP.GT.AND P0, PT, R7, UR4, PT ;  /* 0x0000000407007c0c */ /* 0x000fe2000bf04270 */
[----:B------:R-:W-:-:S05]  /*1500*/  VIADD R6, R6, UR4 ;  /* 0x0000000406067c36 */ /* 0x000fca0008000000 */
[----:B------:R-:W-:-:S05]  /*1510*/  SEL R6, R6, 0x1f, P0 ;  /* 0x0000001f06067807 */ /* 0x000fca0000000000 */
[----:B-----5:R0:W3:Y:S01]  /*1520*/  SHFL.DOWN PT, R8, R3, 0x1, R6 ;  /* 0x0820000003087989 */ /* 0x0200e200000e0006 */
[C---:B--2---:R-:W-:Y:S01]  /*1530*/  VIADD R7, R13.reuse, 0x2 ;  /* 0x000000020d077836 */ /* 0x044fe20000000000 */
[CC--:B------:R-:W-:Y:S01]  /*1540*/  ISETP.GE.AND P0, PT, R13.reuse, R6.reuse, PT ;  /* 0x000000060d00720c */ /* 0x0c0fe20003f06270 */
[C---:B------:R-:W-:Y:S01]  /*1550*/  VIADD R11, R13.reuse, 0x8 ;  /* 0x000000080d0b7836 */ /* 0x040fe20000000000 */
[C---:B------:R-:W-:Y:S01]  /*1560*/  ISETP.NE.AND P1, PT, R13.reuse, RZ, PT ;  /* 0x000000ff0d00720c */ /* 0x040fe20003f25270 */
[----:B------:R-:W-:Y:S01]  /*1570*/  VIADD R9, R13, 0x4 ;  /* 0x000000040d097836 */ /* 0x000fe20000000000 */
[-C--:B------:R-:W-:Y:S02]  /*1580*/  ISETP.GT.AND P5, PT, R7, R6.reuse, PT ;  /* 0x000000060700720c */ /* 0x080fe40003fa4270 */
[----:B------:R-:W-:Y:S02]  /*1590*/  LOP3.LUT R7, R4, 0xff, RZ, 0xc0, !PT ;  /* 0x000000ff04077812 */ /* 0x000fe400078ec0ff */
[----:B------:R-:W-:-:S02]  /*15a0*/  ISETP.GT.AND P2, PT, R11, R6, PT ;  /* 0x000000060b00720c */ /* 0x000fc40003f44270 */
[----:B------:R0:W2:Y:S01]  /*15b0*/  SHFL.DOWN PT, R11, R2, 0x1, R6 ;  /* 0x08200000020b7989 */ /* 0x0000a200000e0006 */
[----:B------:R-:W-:Y:S01]  /*15c0*/  ISETP.GT.AND P3, PT, R9, R6, PT ;  /* 0x000000060900720c */ /* 0x000fe20003f64270 */
[----:B------:R-:W-:Y:S02]  /*15d0*/  VIADD R9, R13, 0x10 ;  /* 0x000000100d097836 */ /* 0x000fe40000000000 */
[----:B------:R0:W4:Y:S01]  /*15e0*/  SHFL.DOWN PT, R7, R7, 0x1, R6 ;  /* 0x0820000007077989 */ /* 0x00012200000e0006 */
[----:B---3--:R-:W-:Y:S09]  /*15f0*/  @P0 BRA `(.L_x_26) ;  /* 0x0000000000380947 */ /* 0x008ff20003800000 */
[----:B----4-:R-:W-:Y:S01]  /*1600*/  LOP3.LUT P0, RZ, R7, 0xff, RZ, 0xc0, !PT ;  /* 0x000000ff07ff7812 */ /* 0x010fe2000780c0ff */
[----:B------:R-:W-:Y:S01]  /*1610*/  IMAD.MOV.U32 R12, RZ, RZ, 0x1 ;  /* 0x00000001ff0c7424 */ /* 0x000fe200078e00ff */
[----:B------:R-:W-:-:S04]  /*1620*/  LOP3.LUT P4, R10, R4, 0xff, RZ, 0xc0, !PT ;  /* 0x000000ff040a7812 */ /* 0x000fc8000788c0ff */
[----:B------:R-:W-:-:S13]  /*1630*/  PLOP3.LUT P0, PT, P4, P0, PT, 0x2f, 0xf2 ;  /* 0x0000000000f2781c */ /* 0x000fda0002700577 */
[----:B--2---:R-:W-:Y:S02]  /*1640*/  @!P0 ISETP.LT.U32.AND P4, PT, R11, R2, PT ;  /* 0x000000020b00820c */ /* 0x004fe40003f81070 */
[----:B------:R-:W-:Y:S02]  /*1650*/  @P0 ISETP.NE.AND P6, PT, R10, RZ, PT ;  /* 0x000000ff0a00020c */ /* 0x000fe40003fc5270 */
[----:B------:R-:W-:Y:S02]  /*1660*/  @!P0 PRMT R4, R12, 0x7610, R4 ;  /* 0x000076100c048816 */ /* 0x000fe40000000004 */
[----:B------:R-:W-:Y:S02]  /*1670*/  @!P0 ISETP.LT.AND.EX P4, PT, R8, R3, PT, P4 ;  /* 0x000000030800820c */ /* 0x000fe40003f81340 */
[----:B------:R-:W-:Y:S02]  /*1680*/  @P0 SEL R7, R7, R4, !P6 ;  /* 0x0000000407070207 */ /* 0x000fe40007000000 */
[----:B0-----:R-:W-:-:S02]  /*1690*/  @!P0 SEL R2, R11, R2, P4 ;  /* 0x000000020b028207 */ /* 0x001fc40002000000 */
[C---:B------:R-:W-:Y:S02]  /*16a0*/  @!P0 SEL R3, R8.reuse, R3, P4 ;  /* 0x0000000308038207 */ /* 0x040fe40002000000 */
[----:B------:R-:W-:Y:S02]  /*16b0*/  @P0 PRMT R4, R7, 0x7610, R4 ;  /* 0x0000761007040816 */ /* 0x000fe40000000004 */
[----:B------:R-:W-:Y:S02]  /*16c0*/  @P0 SEL R2, R11, R2, !P6 ;  /* 0x000000020b020207 */ /* 0x000fe40007000000 */
[----:B------:R-:W-:-:S07]  /*16d0*/  @P0 SEL R3, R8, R3, !P6 ;  /* 0x0000000308030207 */ /* 0x000fce0007000000 */
.L_x_26:
[----:B------:R-:W-:Y:S05]  /*16e0*/  BSYNC.RECONVERGENT B1 ;  /* 0x0000000000017941 */ /* 0x000fea0003800200 */
.L_x_25:
[----:B----4-:R-:W-:Y:S01]  /*16f0*/  LOP3.LUT R7, R4, 0xff, RZ, 0xc0, !PT ;  /* 0x000000ff04077812 */ /* 0x010fe200078ec0ff */
[----:B------:R3:W4:Y:S01]  /*1700*/  SHFL.DOWN PT, R8, R3, 0x2, R6 ;  /* 0x0840000003087989 */ /* 0x00072200000e0006 */
[----:B------:R-:W-:Y:S01]  /*1710*/  ISETP.GT.AND P4, PT, R9, R6, PT ;  /* 0x000000060900720c */ /* 0x000fe20003f84270 */
[----:B------:R-:W-:Y:S02]  /*1720*/  BSSY.RECONVERGENT B1, `(.L_x_27) ;  /* 0x0000012000017945 */ /* 0x000fe40003800200 */
[----:B------:R3:W0:Y:S04]  /*1730*/  SHFL.DOWN PT, R9, R2, 0x2, R6 ;  /* 0x0840000002097989 */ /* 0x00062800000e0006 */
[----:B------:R3:W0:Y:S01]  /*1740*/  SHFL.DOWN PT, R7, R7, 0x2, R6 ;  /* 0x0840000007077989 */ /* 0x00062200000e0006 */
[----:B------:R-:W-:Y:S05]  /*1750*/  @P5 BRA `(.L_x_28) ;  /* 0x0000000000385947 */ /* 0x000fea0003800000 */
[----:B0-----:R-:W-:Y:S01]  /*1760*/  LOP3.LUT P0, RZ, R7, 0xff, RZ, 0xc0, !PT ;  /* 0x000000ff07ff7812 */ /* 0x001fe2000780c0ff */
[----:B--2---:R-:W-:Y:S01]  /*1770*/  IMAD.MOV.U32 R11, RZ, RZ, 0x1 ;  /* 0x00000001ff0b7424 */ /* 0x004fe200078e00ff */
[----:B------:R-:W-:-:S04]  /*1780*/  LOP3.LUT P5, R10, R4, 0xff, RZ, 0xc0, !PT ;  /* 0x000000ff040a7812 */ /* 0x000fc800078ac0ff */
[----:B------:R-:W-:-:S13]  /*1790*/  PLOP3.LUT P0, PT, P5, P0, PT, 0x2f, 0xf2 ;  /* 0x0000000000f2781c */ /* 0x000fda0002f00577 */
[----:B------:R-:W-:Y:S02]  /*17a0*/  @!P0 ISETP.LT.U32.AND P5, PT, R9, R2, PT ;  /* 0x000000020900820c */ /* 0x000fe40003fa1070 */
[----:B------:R-:W-:Y:S02]  /*17b0*/  @P0 ISETP.NE.AND P6, PT, R10, RZ, PT ;  /* 0x000000ff0a00020c */ /* 0x000fe40003fc5270 */
[----:B------:R-:W-:Y:S02]  /*17c0*/  @!P0 PRMT R4, R11, 0x7610, R4 ;  /* 0x000076100b048816 */ /* 0x000fe40000000004 */
[----:B----4-:R-:W-:Y:S02]  /*17d0*/  @!P0 ISETP.LT.AND.EX P5, PT, R8, R3, PT, P5 ;  /* 0x000000030800820c */ /* 0x010fe40003fa1350 */
[----:B------:R-:W-:Y:S02]  /*17e0*/  @P0 SEL R7, R7, R4, !P6 ;  /* 0x0000000407070207 */ /* 0x000fe40007000000 */
[----:B---3--:R-:W-:-:S02]  /*17f0*/  @!P0 SEL R2, R9, R2, P5 ;  /* 0x0000000209028207 */ /* 0x008fc40002800000 */
[C---:B------:R-:W-:Y:S02]  /*1800*/  @!P0 SEL R3, R8.reuse, R3, P5 ;  /* 0x0000000308038207 */ /* 0x040fe40002800000 */
[----:B------:R-:W-:Y:S02]  /*1810*/  @P0 PRMT R4, R7, 0x7610, R4 ;  /* 0x0000761007040816 */ /* 0x000fe40000000004 */
[----:B------:R-:W-:Y:S02]  /*1820*/  @P0 SEL R2, R9, R2, !P6 ;  /* 0x0000000209020207 */ /* 0x000fe40007000000 */
[----:B------:R-:W-:-:S07]  /*1830*/  @P0 SEL R3, R8, R3, !P6 ;  /* 0x0000000308030207 */ /* 0x000fce0007000000 */
.L_x_28:
[----:B------:R-:W-:Y:S05]  /*1840*/  BSYNC.RECONVERGENT B1 ;  /* 0x0000000000017941 */ /* 0x000fea0003800200 */
.L_x_27:
[----:B0-----:R-:W-:Y:S01]  /*1850*/  LOP3.LUT R7, R4, 0xff, RZ, 0xc0, !PT ;  /* 0x000000ff04077812 */ /* 0x001fe200078ec0ff */
[----:B------:R0:W0:Y:S01]  /*1860*/  SHFL.DOWN PT, R9, R2, 0x4, R6 ;  /* 0x0880000002097989 */ /* 0x00002200000e0006 */
[----:B------:R-:W-:Y:S03]  /*1870*/  BSSY.RECONVERGENT B1, `(.L_x_29) ;  /* 0x0000012000017945 */ /* 0x000fe60003800200 */
[----:B----4-:R4:W0:Y:S04]  /*1880*/  SHFL.DOWN PT, R8, R3, 0x4, R6 ;  /* 0x0880000003087989 */ /* 0x01082800000e0006 */
        /* <DEDUP_REMOVED lines=9> */
[----:B------:R-:W-:Y:S02]  /*1920*/  @!P0 ISETP.LT.AND.EX P3, PT, R8, R3, PT, P3 ;  /* 0x000000030800820c */ /* 0x000fe40003f61330 */
[----:B------:R-:W-:Y:S02]  /*1930*/  @P0 SEL R7, R7, R4, !P5 ;  /* 0x0000000407070207 */ /* 0x000fe40006800000 */
[----:B---3--:R-:W-:-:S02]  /*1940*/  @!P0 SEL R2, R9, R2, P3 ;  /* 0x0000000209028207 */ /* 0x008fc40001800000 */
[C---:B----4-:R-:W-:Y:S02]  /*1950*/  @!P0 SEL R3, R8.reuse, R3, P3 ;  /* 0x0000000308038207 */ /* 0x050fe40001800000 */
[----:B------:R-:W-:Y:S02]  /*1960*/  @P0 PRMT R4, R7, 0x7610, R4 ;  /* 0x0000761007040816 */ /* 0x000fe40000000004 */
[----:B------:R-:W-:Y:S02]  /*1970*/  @P0 SEL R2, R9, R2, !P5 ;  /* 0x0000000209020207 */ /* 0x000fe40006800000 */
[----:B------:R-:W-:-:S07]  /*1980*/  @P0 SEL R3, R8, R3, !P5 ;  /* 0x0000000308030207 */ /* 0x000fce0006800000 */
.L_x_30:
[----:B------:R-:W-:Y:S05]  /*1990*/  BSYNC.RECONVERGENT B1 ;  /* 0x0000000000017941 */ /* 0x000fea0003800200 */
.L_x_29:
[----:B0-----:R-:W-:Y:S01]  /*19a0*/  LOP3.LUT R7, R4, 0xff, RZ, 0xc0, !PT ;  /* 0x000000ff04077812 */ /* 0x001fe200078ec0ff */
[----:B------:R0:W0:Y:S01]  /*19b0*/  SHFL.DOWN PT, R9, R2, 0x8, R6 ;  /* 0x0900000002097989 */ /* 0x00002200000e0006 */
[----:B------:R-:W-:Y:S03]  /*19c0*/  BSSY.RECONVERGENT B1, `(.L_x_31) ;  /* 0x0000012000017945 */ /* 0x000fe60003800200 */
        /* <DEDUP_REMOVED lines=17> */
.L_x_32:
[----:B------:R-:W-:Y:S05]  /*1ae0*/  BSYNC.RECONVERGENT B1 ;  /* 0x0000000000017941 */ /* 0x000fea0003800200 */
.L_x_31:
[----:B0-----:R-:W-:Y:S01]  /*1af0*/  LOP3.LUT R7, R4, 0xff, RZ, 0xc0, !PT ;  /* 0x000000ff04077812 */ /* 0x001fe200078ec0ff */
[----:B------:R0:W0:Y:S01]  /*1b00*/  SHFL.DOWN PT, R9, R2, 0x10, R6 ;  /* 0x0a00000002097989 */ /* 0x00002200000e0006 */
[----:B------:R-:W-:Y:S03]  /*1b10*/  BSSY.RECONVERGENT B1, `(.L_x_33) ;  /* 0x0000012000017945 */ /* 0x000fe60003800200 */
[----:B------:R0:W0:Y:S04]  /*1b20*/  SHFL.DOWN PT, R8, R3, 0x10, R6 ;  /* 0x0a00000003087989 */ /* 0x00002800000e0006 */
[----:B------:R0:W0:Y:S01]  /*1b30*/  SHFL.DOWN PT, R7, R7, 0x10, R6 ;  /* 0x0a00000007077989 */ /* 0x00002200000e0006 */
[----:B------:R-:W-:Y:S05]  /*1b40*/  @P4 BRA `(.L_x_34) ;  /* 0x0000000000384947 */ /* 0x000fea0003800000 */
[----:B0-----:R-:W-:Y:S01]  /*1b50*/  LOP3.LUT P0, RZ, R7, 0xff, RZ, 0xc0, !PT ;  /* 0x000000ff07ff7812 */ /* 0x001fe2000780c0ff */
[----:B------:R-:W-:Y:S01]  /*1b60*/  IMAD.MOV.U32 R10, RZ, RZ, 0x1 ;  /* 0x00000001ff0a7424 */ /* 0x000fe200078e00ff */
[----:B---34-:R-:W-:-:S04]  /*1b70*/  LOP3.LUT P2, R6, R4, 0xff, RZ, 0xc0, !PT ;  /* 0x000000ff04067812 */ /* 0x018fc8000784c0ff */
        /* <DEDUP_REMOVED lines=11> */
.L_x_34:
[----:B------:R-:W-:Y:S05]  /*1c30*/  BSYNC.RECONVERGENT B1 ;  /* 0x0000000000017941 */ /* 0x000fea0003800200 */
.L_x_33:
[----:B------:R-:W-:Y:S04]  /*1c40*/  BSSY.RECONVERGENT B1, `(.L_x_35) ;  /* 0x000000a000017945 */ /* 0x000fe80003800200 */
[----:B------:R-:W-:Y:S05]  /*1c50*/  @P1 BRA `(.L_x_36) ;  /* 0x0000000000201947 */ /* 0x000fea0003800000 */
[----:B0-----:R-:W0:Y:S01]  /*1c60*/  S2R R8, SR_CgaCtaId ;  /* 0x0000000000087919 */ /* 0x001e220000008800 */
[----:B------:R-:W-:Y:S02]  /*1c70*/  MOV R7, 0x400 ;  /* 0x0000040000077802 */ /* 0x000fe40000000f00 */
[----:B---34-:R-:W-:-:S04]  /*1c80*/  SHF.R.U32.HI R6, RZ, 0x1, R5 ;  /* 0x00000001ff067819 */ /* 0x018fc80000011605 */
[----:B------:R-:W-:Y:S02]  /*1c90*/  LOP3.LUT R6, R6, 0x1f0, RZ, 0xc0, !PT ;  /* 0x000001f006067812 */ /* 0x000fe400078ec0ff */
[----:B0-----:R-:W-:-:S05]  /*1ca0*/  LEA R7, R8, R7, 0x18 ;  /* 0x0000000708077211 */ /* 0x001fca00078ec0ff */
[----:B------:R-:W-:-:S05]  /*1cb0*/  IMAD.IADD R7, R6, 0x1, R7 ;  /* 0x0000000106077824 */ /* 0x000fca00078e0207 */
[----:B------:R0:W-:Y:S04]  /*1cc0*/  STS.64 [R7+0x10], R2 ;  /* 0x0000100207007388 */ /* 0x0001e80000000a00 */
[----:B------:R0:W-:Y:S02]  /*1cd0*/  STS.U8 [R7+0x8], R4 ;  /* 0x0000080407007388 */ /* 0x0001e40000000000 */
.L_x_36:
[----:B------:R-:W-:Y:S05]  /*1ce0*/  BSYNC.RECONVERGENT B1 ;  /* 0x0000000000017941 */ /* 0x000fea0003800200 */
.L_x_35:
[----:B------:R-:W-:Y:S01]  /*1cf0*/  BAR.SYNC.DEFER_BLOCKING 0x0 ;  /* 0x0000000000007b1d */ /* 0x000fe20000010000 */
[----:B------:R-:W-:-:S13]  /*1d00*/  ISETP.NE.AND P1, PT, R5, RZ, PT ;  /* 0x000000ff0500720c */ /* 0x000fda0003f25270 */
[----:B------:R-:W-:Y:S05]  /*1d10*/  @P1 BRA `(.L_x_24) ;  /* 0x0000002000541947 */ /* 0x000fea0003800000 */
[----:B------:R-:W-:Y:S02]  /*1d20*/  UISETP.GE.AND UP0, UPT, UR4, 0x21, UPT ;  /* 0x000000210400788c */ /* 0x000fe4000bf06270 */
[----:B------:R-:W-:Y:S02]  /*1d30*/  UISETP.GE.AND UP1, UPT, UR4, 0x41, UPT ;  /* 0x000000410400788c */ /* 0x000fe4000bf26270 */
[----:B------:R-:W-:Y:S02]  /*1d40*/  UISETP.GE.AND UP2, UPT, UR4, 0x61, UPT ;  /* 0x000000610400788c */ /* 0x000fe4000bf46270 */
[----:B------:R-:W-:Y:S02]  /*1d50*/  UISETP.GE.AND UP3, UPT, UR4, 0x81, UPT ;  /* 0x000000810400788c */ /* 0x000fe4000bf66270 */
[----:B------:R-:W-:Y:S02]  /*1d60*/  UISETP.GE.AND UP4, UPT, UR4, 0xa1, UPT ;  /* 0x000000a10400788c */ /* 0x000fe4000bf86270 */
[----:B------:R-:W-:-:S02]  /*1d70*/  UISETP.GE.AND UP5, UPT, UR4, 0xc1, UPT ;  /* 0x000000c10400788c */ /* 0x000fc4000bfa6270 */
[----:B------:R-:W-:Y:S01]  /*1d80*/  UISETP.GE.AND UP6, UPT, UR4, 0xe1, UPT ;  /* 0x000000e10400788c */ /* 0x000fe2000bfc6270 */
[----:B------:R-:W-:Y:S10]  /*1d90*/  BRA.U !UP0, `(.L_x_37) ;  /* 0x00000001083c7547 */ /* 0x000ff4000b800000 */
[----:B------:R-:W5:Y:S01]  /*1da0*/  S2UR UR6, SR_CgaCtaId ;  /* 0x00000000000679c3 */ /* 0x000f620000008800 */
[----:B------:R-:W-:Y:S01]  /*1db0*/  UMOV UR5, 0x400 ;  /* 0x0000040000057882 */ /* 0x000fe20000000000 */
[----:B------:R-:W-:Y:S01]  /*1dc0*/  LOP3.LUT P3, RZ, R4, 0xff, RZ, 0xc0, !PT ;  /* 0x000000ff04ff7812 */ /* 0x000fe2000786c0ff */
[----:B-----5:R-:W-:-:S09]  /*1dd0*/  ULEA UR5, UR6, UR5, 0x18 ;  /* 0x0000000506057291 */ /* 0x020fd2000f8ec0ff */
[----:B------:R-:W5:Y:S04]  /*1de0*/  LDS.U8 R5, [UR5+0x18] ;  /* 0x00001805ff057984 */ /* 0x000f680008000000 */
[----:B0--34-:R-:W0:Y:S01]  /*1df0*/  LDS.64 R6, [UR5+0x20] ;  /* 0x00002005ff067984 */ /* 0x019e220008000a00 */
[----:B-----5:R-:W-:Y:S02]  /*1e00*/  ISETP.NE.AND P2, PT, R5, RZ, PT ;  /* 0x000000ff0500720c */ /* 0x020fe40003f45270 */
[----:B0-----:R-:W-:Y:S02]  /*1e10*/  ISETP.LT.U32.AND P0, PT, R6, R2, PT ;  /* 0x000000020600720c */ /* 0x001fe40003f01070 */
[----:B------:R-:W-:Y:S02]  /*1e20*/  @P3 SEL R5, R4, 0x1, !P2 ;  /* 0x0000000104053807 */ /* 0x000fe40005000000 */
[----:B------:R-:W-:-:S02]  /*1e30*/  ISETP.LT.AND.EX P0, PT, R7, R3, PT, P0 ;  /* 0x000000030700720c */ /* 0x000fc40003f01300 */
[----:B------:R-:W-:-:S05]  /*1e40*/  PRMT R4, R5, 0x7610, R4 ;  /* 0x0000761005047816 */ /* 0x000fca0000000004 */
[C---:B------:R-:W-:Y:S02]  /*1e50*/  @P2 SEL R2, R6.reuse, R2, P0 ;  /* 0x0000000206022207 */ /* 0x040fe40000000000 */
[C---:B------:R-:W-:Y:S02]  /*1e60*/  @P2 SEL R3, R7.reuse, R3, P0 ;  /* 0x0000000307032207 */ /* 0x040fe40000000000 */
[----:B------:R-:W-:Y:S02]  /*1e70*/  SEL R2, R6, R2, !P3 ;  /* 0x0000000206027207 */ /* 0x000fe40005800000 */
[----:B------:R-:W-:-:S07]  /*1e80*/  SEL R3, R7, R3, !P3 ;  /* 0x0000000307037207 */ /* 0x000fce0005800000 */
.L_x_37:
[----:B------:R-:W-:Y:S05]  /*1e90*/  BRA.U !UP1, `(.L_x_38) ;  /* 0x00000001093c7547 */ /* 0x000fea000b800000 */
        /* <DEDUP_REMOVED lines=15> */
.L_x_38:
        /* <DEDUP_REMOVED lines=16> */
.L_x_39:
        /* <DEDUP_REMOVED lines=16> */
.L_x_40:
        /* <DEDUP_REMOVED lines=16> */
.L_x_41:
        /* <DEDUP_REMOVED lines=16> */
.L_x_42:
        /* <DEDUP_REMOVED lines=15> */
[----:B------:R-:W-:Y:S01]  /*2480*/  SEL R3, R7, R3, !P3 ;  /* 0x0000000307037207 */ /* 0x000fe20005800000 */
[----:B------:R-:W-:Y:S06]  /*2490*/  BRA `(.L_x_24) ;  /* 0x0000001800747947 */ /* 0x000fec0003800000 */
.L_x_2:
[----:B------:R-:W0:Y:S01]  /*24a0*/  S2R R5, SR_TID.X ;  /* 0x0000000000057919 */ /* 0x000e220000002100 */
[----:B------:R-:W0:Y:S02]  /*24b0*/  LDC.64 R6, c[0x0][0x380] ;  /* 0x0000e000ff067b82 */ /* 0x000e240000000a00 */
[----:B0-----:R-:W-:-:S05]  /*24c0*/  IMAD.WIDE.U32 R6, R5, 0x10, R6 ;  /* 0x0000001005067825 */ /* 0x001fca00078e0006 */
[----:B------:R-:W2:Y:S04]  /*24d0*/  LDG.E.U16.CONSTANT R16, desc[UR8][R6.64] ;  /* 0x0000000806107981 */ /* 0x000ea8000c1e9500 */
[----:B------:R-:W3:Y:S04]  /*24e0*/  LDG.E.64.CONSTANT R12, desc[UR8][R6.64+0x8] ;  /* 0x00000808060c7981 */ /* 0x000ee8000c1e9b00 */
[----:B------:R-:W3:Y:S04]  /*24f0*/  LDG.E.64.CONSTANT R10, desc[UR8][R6.64+0x1008] ;  /* 0x00100808060a7981 */ /* 0x000ee8000c1e9b00 */
[----:B------:R-:W4:Y:S04]  /*2500*/  LDG.E.U16.CONSTANT R4, desc[UR8][R6.64+0x1000] ;  /* 0x0010000806047981 */ /* 0x000f28000c1e9500 */
[----:B------:R-:W5:Y:S04]  /*2510*/  LDG.E.U16.CONSTANT R14, desc[UR8][R6.64+0x2000] ;  /* 0x00200008060e7981 */ /* 0x000f68000c1e9500 */
[----:B------:R-:W5:Y:S04]  /*2520*/  LDG.E.64.CONSTANT R8, desc[UR8][R6.64+0x2008] ;  /* 0x0020080806087981 */ /* 0x000f68000c1e9b00 */
[----:B------:R-:W5:Y:S04]  /*2530*/  LDG.E.U16.CONSTANT R15, desc[UR8][R6.64+0x3000] ;  /* 0x00300008060f7981 */ /* 0x000f68000c1e9500 */
[----:B------:R-:W5:Y:S01]  /*2540*/  LDG.E.64.CONSTANT R2, desc[UR8][R6.64+0x3008] ;  /* 0x0030080806027981 */ /* 0x000f62000c1e9b00 */
[----:B------:R-:W-:Y:S01]  /*2550*/  UISETP.GE.U32.AND UP0, UPT, UR4, 0x800, UPT ;  /* 0x000008000400788c */ /* 0x000fe2000bf06070 */
[----:B--2---:R-:W-:-:S02]  /*2560*/  LOP3.LUT P1, RZ, R16, 0xff, RZ, 0xc0, !PT ;  /* 0x000000ff10ff7812 */ /* 0x004fc4000782c0ff */
[----:B---3--:R-:W-:-:S04]  /*2570*/  ISETP.LT.U32.AND P0, PT, R10, R12, PT ;  /* 0x0000000c0a00720c */ /* 0x008fc80003f01070 */
[CC--:B------:R-:W-:Y:S02]  /*2580*/  ISETP.LT.AND.EX P0, PT, R11.reuse, R13.reuse, PT, P0 ;  /* 0x0000000d0b00720c */ /* 0x0c0fe40003f01300 */
[----:B----4-:R-:W-:Y:S02]  /*2590*/  LOP3.LUT P2, RZ, R4, 0xff, RZ, 0xc0, !PT ;  /* 0x000000ff04ff7812 */ /* 0x010fe4000784c0ff */
[----:B------:R-:W-:Y:S02]  /*25a0*/  SEL R17, R10, R12, P0 ;  /* 0x0000000c0a117207 */ /* 0x000fe40000000000 */
[----:B------:R-:W-:Y:S02]  /*25b0*/  SEL R19, R11, R13, P0 ;  /* 0x0000000d0b137207 */ /* 0x000fe40000000000 */
[----:B------:R-:W-:Y:S02]  /*25c0*/  @P1 SEL R4, R16, 0x1, !P2 ;  /* 0x0000000110041807 */ /* 0x000fe40005000000 */
[----:B------:R-:W-:-:S02]  /*25d0*/  SEL R17, R12, R17, !P2 ;  /* 0x000000110c117207 */ /* 0x000fc40005000000 */
[----:B------:R-:W-:Y:S02]  /*25e0*/  SEL R19, R13, R19, !P2 ;  /* 0x000000130d137207 */ /* 0x000fe40005000000 */
[----:B-----5:R-:W-:Y:S02]  /*25f0*/  LOP3.LUT P3, RZ, R14, 0xff, RZ, 0xc0, !PT ;  /* 0x000000ff0eff7812 */ /* 0x020fe4000786c0ff */
[----:B------:R-:W-:Y:S02]  /*2600*/  LOP3.LUT P2, RZ, R4, 0xff, RZ, 0xc0, !PT ;  /* 0x000000ff04ff7812 */ /* 0x000fe4000784c0ff */
[----:B------:R-:W-:Y:S02]  /*2610*/  SEL R13, R10, R17, !P1 ;  /* 0x000000110a0d7207 */ /* 0x000fe40004800000 */
[----:B------:R-:W-:Y:S02]  /*2620*/  SEL R17, R11, R19, !P1 ;  /* 0x000000130b117207 */ /* 0x000fe40004800000 */
[----:B------:R-:W-:-:S02]  /*2630*/  ISETP.LT.U32.AND P0, PT, R8, R13, PT ;  /* 0x0000000d0800720c */ /* 0x000fc40003f01070 */
[----:B------:R-:W-:Y:S02]  /*2640*/  LOP3.LUT P4, RZ, R15, 0xff, RZ, 0xc0, !PT ;  /* 0x000000ff0fff7812 */ /* 0x000fe4000788c0ff */
[----:B------:R-:W-:-:S03]  /*2650*/  ISETP.LT.AND.EX P0, PT, R9, R17, PT, P0 ;  /* 0x000000110900720c */ /* 0x000fc60003f01300 */
[----:B------:R-:W-:Y:S02]  /*2660*/  @P2 SEL R14, R4, 0x1, !P3 ;  /* 0x00000001040e2807 */ /* 0x000fe40005800000 */
[C---:B------:R-:W-:Y:S02]  /*2670*/  @P3 SEL R13, R8.reuse, R13, P0 ;  /* 0x0000000d080d3207 */ /* 0x040fe40000000000 */
[C---:B------:R-:W-:Y:S02]  /*2680*/  @P3 SEL R17, R9.reuse, R17, P0 ;  /* 0x0000001109113207 */ /* 0x040fe40000000000 */
[----:B------:R-:W-:Y:S02]  /*2690*/  SEL R11, R8, R13, !P2 ;  /* 0x0000000d080b7207 */ /* 0x000fe40005000000 */
[----:B------:R-:W-:Y:S02]  /*26a0*/  LOP3.LUT P1, RZ, R14, 0xff, RZ, 0xc0, !PT ;  /* 0x000000ff0eff7812 */ /* 0x000fe4000782c0ff */
[----:B------:R-:W-:-:S02]  /*26b0*/  SEL R9, R9, R17, !P2 ;  /* 0x0000001109097207 */ /* 0x000fc40005000000 */
[----:B------:R-:W-:-:S04]  /*26c0*/  ISETP.LT.U32.AND P0, PT, R2, R11, PT ;  /* 0x0000000b0200720c */ /* 0x000fc80003f01070 */
[----:B------:R-:W-:-:S04]  /*26d0*/  ISETP.LT.AND.EX P0, PT, R3, R9, PT, P0 ;  /* 0x000000090300720c */ /* 0x000fc80003f01300 */
[C---:B------:R-:W-:Y:S02]  /*26e0*/  @P4 SEL R9, R3.reuse, R9, P0 ;  /* 0x0000000903094207 */ /* 0x040fe40000000000 */
[----:B------:R-:W-:Y:S02]  /*26f0*/  @P4 SEL R11, R2, R11, P0 ;  /* 0x0000000b020b4207 */ /* 0x000fe40000000000 */
[----:B------:R-:W-:Y:S02]  /*2700*/  @P1 SEL R15, R14, 0x1, !P4 ;  /* 0x000000010e0f1807 */ /* 0x000fe40006000000 */
[----:B------:R-:W-:Y:S01]  /*2710*/  SEL R3, R3, R9, !P1 ;  /* 0x0000000903037207 */ /* 0x000fe20004800000 */
[----:B------:R-:W-:Y:S01]  /*2720*/  IMAD.MOV.U32 R9, RZ, RZ, 0x400 ;  /* 0x00000400ff097424 */ /* 0x000fe200078e00ff */
[----:B------:R-:W-:Y:S02]  /*2730*/  SEL R2, R2, R11, !P1 ;  /* 0x0000000b02027207 */ /* 0x000fe40004800000 */
[----:B------:R-:W-:Y:S01]  /*2740*/  PRMT R4, R15, 0x7610, R4 ;  /* 0x000076100f047816 */ /* 0x000fe20000000004 */
[----:B------:R-:W-:Y:S06]  /*2750*/  BRA.U !UP0, `(.L_x_43) ;  /* 0x0000000108e47547 */ /* 0x000fec000b800000 */
[----:B------:R-:W-:Y:S01]  /*2760*/  IMAD.MOV.U32 R9, RZ, RZ, 0x400 ;  /* 0x00000400ff097424 */ /* 0x000fe200078e00ff */
[----:B------:R-:W0:Y:S01]  /*2770*/  LDCU UR5, c[0x0][0x390] ;  /* 0x00007200ff0577ac */ /* 0x000e220008000800 */
[----:B------:R-:W-:-:S12]  /*2780*/  UIADD3 UR6, UPT, UPT, UR4, -0x400, URZ ;  /* 0xfffffc0004067890 */ /* 0x000fd8000fffe0ff */
.L_x_45:
[----:B------:R-:W-:-:S05]  /*2790*/  IMAD.WIDE R20, R9, 0x10, R6 ;  /* 0x0000001009147825 */ /* 0x000fca00078e0206 */
[----:B------:R-:W2:Y:S04]  /*27a0*/  LDG.E.U16.CONSTANT R19, desc[UR8][R20.64] ;  /* 0x0000000814137981 */ /* 0x000ea8000c1e9500 */
[----:B------:R-:W3:Y:S04]  /*27b0*/  LDG.E.64.CONSTANT R10, desc[UR8][R20.64+0x8] ;  /* 0x00000808140a7981 */ /* 0x000ee8000c1e9b00 */
[----:B------:R-:W4:Y:S04]  /*27c0*/  LDG.E.U16.CONSTANT R22, desc[UR8][R20.64+0x1000] ;  /* 0x0010000814167981 */ /* 0x000f28000c1e9500 */
[----:B------:R-:W5:Y:S04]  /*27d0*/  LDG.E.64.CONSTANT R12, desc[UR8][R20.64+0x1008] ;  /* 0x00100808140c7981 */ /* 0x000f68000c1e9b00 */
[----:B------:R-:W5:Y:S04]  /*27e0*/  LDG.E.U16.CONSTANT R8, desc[UR8][R20.64+0x2000] ;  /* 0x0020000814087981 */ /* 0x000f68000c1e9500 */
[----:B------:R-:W5:Y:S04]  /*27f0*/  LDG.E.64.CONSTANT R14, desc[UR8][R20.64+0x2008] ;  /* 0x00200808140e7981 */ /* 0x000f68000c1e9b00 */
[----:B------:R-:W5:Y:S04]  /*2800*/  LDG.E.U16.CONSTANT R18, desc[UR8][R20.64+0x3000] ;  /* 0x0030000814127981 */ /* 0x000f68000c1e9500 */
[----:B------:R-:W5:Y:S01]  /*2810*/  LDG.E.64.CONSTANT R16, desc[UR8][R20.64+0x3008] ;  /* 0x0030080814107981 */ /* 0x000f62000c1e9b00 */
[----:B------:R-:W-:Y:S01]  /*2820*/  LOP3.LUT P2, RZ, R4, 0xff, RZ, 0xc0, !PT ;  /* 0x000000ff04ff7812 */ /* 0x000fe2000784c0ff */
[----:B------:R-:W-:Y:S01]  /*2830*/  IMAD.MOV.U32 R23, RZ, RZ, R3 ;  /* 0x000000ffff177224 */ /* 0x000fe200078e0003 */
[----:B0-----:R-:W-:Y:S01]  /*2840*/  UMOV UR4, UR5 ;  /* 0x0000000500047c82 */ /* 0x001fe20008000000 */
[----:B--2---:R-:W-:-:S02]  /*2850*/  LOP3.LUT P1, RZ, R19, 0xff, RZ, 0xc0, !PT ;  /* 0x000000ff13ff7812 */ /* 0x004fc4000782c0ff */
[----:B---3--:R-:W-:-:S08]  /*2860*/  ISETP.LT.U32.AND P0, PT, R10, R2, PT ;  /* 0x000000020a00720c */ /* 0x008fd00003f01070 */
        /* <DEDUP_REMOVED lines=8> */
[----:B-----5:R-:W-:Y:S02]  /*28f0*/  ISETP.LT.U32.AND P0, PT, R12, R3, PT ;  /* 0x000000030c00720c */ /* 0x020fe40003f01070 */
        /* <DEDUP_REMOVED lines=9> */
[----:B------:R-:W-:Y:S02]  /*2990*/  IADD3 R2, PT, PT, -R9, UR4, RZ ;  /* 0x0000000409027c10 */ /* 0x000fe4000fffe1ff */
[C---:B------:R-:W-:Y:S02]  /*29a0*/  ISETP.LT.AND.EX P0, PT, R15.reuse, R13, PT, P0 ;  /* 0x0000000d0f00720c */ /* 0x040fe40003f01300 */
[----:B------:R-:W-:Y:S02]  /*29b0*/  @P1 SEL R8, R22, 0x1, !P2 ;  /* 0x0000000116081807 */ /* 0x000fe40005000000 */
[----:B------:R-:W-:Y:S02]  /*29c0*/  @P2 SEL R3, R14, R3, P0 ;  /* 0x000000030e032207 */ /* 0x000fe40000000000 */
[----:B------:R-:W-:Y:S02]  /*29d0*/  @P2 SEL R13, R15, R13, P0 ;  /* 0x0000000d0f0d2207 */ /* 0x000fe40000000000 */
[----:B------:R-:W-:-:S02]  /*29e0*/  LOP3.LUT P3, RZ, R18, 0xff, RZ, 0xc0, !PT ;  /* 0x000000ff12ff7812 */ /* 0x000fc4000786c0ff */
[----:B------:R-:W-:Y:S02]  /*29f0*/  SEL R3, R14, R3, !P1 ;  /* 0x000000030e037207 */ /* 0x000fe40004800000 */
[----:B------:R-:W-:Y:S02]  /*2a00*/  LOP3.LUT P2, RZ, R8, 0xff, RZ, 0xc0, !PT ;  /* 0x000000ff08ff7812 */ /* 0x000fe4000784c0ff */
[----:B------:R-:W-:Y:S02]  /*2a10*/  SEL R15, R15, R13, !P1 ;  /* 0x0000000d0f0f7207 */ /* 0x000fe40004800000 */
[----:B------:R-:W-:Y:S02]  /*2a20*/  ISETP.GE.AND P1, PT, R2, 0x400, PT ;  /* 0x000004000200780c */ /* 0x000fe40003f26270 */
        /* <DEDUP_REMOVED lines=9> */
[----:B------:R-:W-:-:S05]  /*2ac0*/  VIADD R9, R9, 0x400 ;  /* 0x0000040009097836 */ /* 0x000fca0000000000 */
[----:B------:R-:W-:-:S13]  /*2ad0*/  ISETP.GT.AND P0, PT, R9, UR6, PT ;  /* 0x0000000609007c0c */ /* 0x000fda000bf04270 */
[----:B------:R-:W-:Y:S05]  /*2ae0*/  @!P0 BRA `(.L_x_45) ;  /* 0xfffffffc00288947 */ /* 0x000fea000383ffff */
.L_x_43:
[----:B------:R-:W-:-:S13]  /*2af0*/  ISETP.GE.AND P0, PT, R9, UR4, PT ;  /* 0x0000000409007c0c */ /* 0x000fda000bf06270 */
[----:B------:R-:W-:Y:S05]  /*2b00*/  @P0 BRA `(.L_x_44) ;  /* 0x00000004009c0947 */ /* 0x000fea0003800000 */
[----:B------:R-:W-:Y:S01]  /*2b10*/  IADD3 R19, PT, PT, -R9, UR4, RZ ;  /* 0x0000000409137c10 */ /* 0x000fe2000fffe1ff */
[----:B------:R-:W-:Y:S03]  /*2b20*/  BSSY.RECONVERGENT B1, `(.L_x_44) ;  /* 0x0000065000017945 */ /* 0x000fe60003800200 */
[----:B------:R-:W-:-:S13]  /*2b30*/  ISETP.GE.AND P0, PT, R5, R19, PT ;  /* 0x000000130500720c */ /* 0x000fda0003f06270 */
[----:B------:R-:W-:Y:S05]  /*2b40*/  @P0 BRA `(.L_x_46) ;  /* 0x0000000400880947 */ /* 0x000fea0003800000 */
[----:B------:R-:W-:Y:S01]  /*2b50*/  LOP3.LUT R6, RZ, R5, RZ, 0x33, !PT ;  /* 0x00000005ff067212 */ /* 0x000fe200078e33ff */
[----:B------:R-:W-:Y:S01]  /*2b60*/  BSSY.RECONVERGENT B2, `(.L_x_47) ;  /* 0x000001f000027945 */ /* 0x000fe20003800200 */
[----:B------:R-:W-:Y:S02]  /*2b70*/  IMAD.MOV.U32 R18, RZ, RZ, R5 ;  /* 0x000000ffff127224 */ /* 0x000fe400078e0005 */
[----:B------:R-:W-:-:S04]  /*2b80*/  IADD3 R8, PT, PT, -R9, UR4, R6 ;  /* 0x0000000409087c10 */ /* 0x000fc8000fffe106 */
[C---:B------:R-:W-:Y:S02]  /*2b90*/  LOP3.LUT R6, R8.reuse, 0x300, RZ, 0xc0, !PT ;  /* 0x0000030008067812 */ /* 0x040fe400078ec0ff */
[----:B------:R-:W-:Y:S02]  /*2ba0*/  ISETP.GE.U32.AND P2, PT, R8, 0x300, PT ;  /* 0x000003000800780c */ /* 0x000fe40003f46070 */
[----:B------:R-:W-:-:S13]  /*2bb0*/  ISETP.NE.AND P0, PT, R6, 0x300, PT ;  /* 0x000003000600780c */ /* 0x000fda0003f05270 */
[----:B------:R-:W-:Y:S05]  /*2bc0*/  @!P0 BRA `(.L_x_48) ;  /* 0x0000000000608947 */ /* 0x000fea0003800000 */
[----:B------:R-:W0:Y:S01]  /*2bd0*/  LDC.64 R6, c[0x0][0x380] ;  /* 0x0000e000ff067b82 */ /* 0x000e220000000a00 */
[----:B------:R-:W-:Y:S01]  /*2be0*/  LEA.HI R8, R8, 0x1, RZ, 0x18 ;  /* 0x0000000108087811 */ /* 0x000fe200078fc0ff */
[----:B------:R-:W-:Y:S02]  /*2bf0*/  IMAD.IADD R15, R5, 0x1, R9 ;  /* 0x00000001050f7824 */ /* 0x000fe400078e0209 */
[----:B------:R-:W-:Y:S01]  /*2c00*/  IMAD.MOV.U32 R18, RZ, RZ, R5 ;  /* 0x000000ffff127224 */ /* 0x000fe200078e0005 */
[----:B------:R-:W-:-:S05]  /*2c10*/  LOP3.LUT R8, R8, 0x3, RZ, 0xc0, !PT ;  /* 0x0000000308087812 */ /* 0x000fca00078ec0ff */
[----:B------:R-:W-:-:S07]  /*2c20*/  IMAD.MOV R8, RZ, RZ, -R8 ;  /* 0x000000ffff087224 */ /* 0x000fce00078e0a08 */
.L_x_49:
[----:B0-----:R-:W-:-:S05]  /*2c30*/  IMAD.WIDE.U32 R10, R15, 0x10, R6 ;  /* 0x000000100f0a7825 */ /* 0x001fca00078e0006 */
[----:B------:R-:W2:Y:S04]  /*2c40*/  LDG.E.U16.CONSTANT R14, desc[UR8][R10.64] ;  /* 0x000000080a0e7981 */ /* 0x000ea8000c1e9500 */
[----:B------:R-:W3:Y:S01]  /*2c50*/  LDG.E.64.CONSTANT R12, desc[UR8][R10.64+0x8] ;  /* 0x000008080a0c7981 */ /* 0x000ee2000c1e9b00 */
[----:B------:R-:W-:Y:S01]  /*2c60*/  VIADD R8, R8, 0x1 ;  /* 0x0000000108087836 */ /* 0x000fe20000000000 */
[----:B------:R-:W-:Y:S01]  /*2c70*/  LOP3.LUT P3, RZ, R4, 0xff, RZ, 0xc0, !PT ;  /* 0x000000ff04ff7812 */ /* 0x000fe2000786c0ff */
[----:B------:R-:W-:Y:S02]  /*2c80*/  VIADD R18, R18, 0x100 ;  /* 0x0000010012127836 */ /* 0x000fe40000000000 */
[----:B------:R-:W-:Y:S01]  /*2c90*/  VIADD R15, R15, 0x100 ;  /* 0x000001000f0f7836 */ /* 0x000fe20000000000 */
[----:B--2---:R-:W-:-:S02]  /*2ca0*/  LOP3.LUT P1, RZ, R14, 0xff, RZ, 0xc0, !PT ;  /* 0x000000ff0eff7812 */ /* 0x004fc4000782c0ff */
[----:B---3--:R-:W-:-:S07]  /*2cb0*/  ISETP.LT.U32.AND P0, PT, R12, R2, PT ;  /* 0x000000020c00720c */ /* 0x008fce0003f01070 */
[----:B------:R-:W-:Y:S02]  /*2cc0*/  @P3 SEL R14, R4, 0x1, !P1 ;  /* 0x00000001040e3807 */ /* 0x000fe40004800000 */
[CC--:B------:R-:W-:Y:S02]  /*2cd0*/  ISETP.LT.AND.EX P0, PT, R13.reuse, R3.reuse, PT, P0 ;  /* 0x000000030d00720c */ /* 0x0c0fe40003f01300 */
[----:B------:R-:W-:Y:S02]  /*2ce0*/  PRMT R4, R14, 0x7610, R4 ;  /* 0x000076100e047816 */ /* 0x000fe40000000004 */
[----:B------:R-:W-:Y:S02]  /*2cf0*/  @P1 SEL R2, R12, R2, P0 ;  /* 0x000000020c021207 */ /* 0x000fe40000000000 */
[----:B------:R-:W-:Y:S02]  /*2d00*/  @P1 SEL R3, R13, R3, P0 ;  /* 0x000000030d031207 */ /* 0x000fe40000000000 */
[----:B------:R-:W-:-:S02]  /*2d10*/  ISETP.NE.AND P0, PT, R8, RZ, PT ;  /* 0x000000ff0800720c */ /* 0x000fc40003f05270 */
[----:B------:R-:W-:Y:S02]  /*2d20*/  SEL R2, R12, R2, !P3 ;  /* 0x000000020c027207 */ /* 0x000fe40005800000 */
[----:B------:R-:W-:-:S09]  /*2d30*/  SEL R3, R13, R3, !P3 ;  /* 0x000000030d037207 */ /* 0x000fd20005800000 */
[----:B------:R-:W-:Y:S05]  /*2d40*/  @P0 BRA `(.L_x_49) ;  /* 0xfffffffc00b80947 */ /* 0x000fea000383ffff */
.L_x_48:
[----:B------:R-:W-:Y:S05]  /*2d50*/  BSYNC.RECONVERGENT B2 ;  /* 0x0000000000027941 */ /* 0x000fea0003800200 */
.L_x_47:
[----:B------:R-:W-:Y:S05]  /*2d60*/  @!P2 BRA `(.L_x_46) ;  /* 0x000000040000a947 */ /* 0x000fea0003800000 */
[----:B------:R-:W0:Y:S01]  /*2d70*/  LDCU.64 UR6, c[0x0][0x380] ;  /* 0x00007000ff0677ac */ /* 0x000e220008000a00 */
[----:B------:R-:W2:Y:S01]  /*2d80*/  LDC.64 R6, c[0x0][0x380] ;  /* 0x0000e000ff067b82 */ /* 0x000ea20000000a00 */
[C---:B------:R-:W-:Y:S01]  /*2d90*/  IADD3 R13, P0, PT, R18.reuse, R9, RZ ;  /* 0x00000009120d7210 */ /* 0x040fe20007f1e0ff */
[----:B------:R-:W-:-:S04]  /*2da0*/  IMAD.IADD R21, R18, 0x1, R9 ;  /* 0x0000000112157824 */ /* 0x000fc800078e0209 */
[----:B------:R-:W-:Y:S01]  /*2db0*/  IMAD.X R8, RZ, RZ, RZ, P0 ;  /* 0x000000ffff087224 */ /* 0x000fe200000e06ff */
[----:B0-----:R-:W-:-:S04]  /*2dc0*/  LEA R10, P1, R13, UR6, 0x4 ;  /* 0x000000060d0a7c11 */ /* 0x001fc8000f8220ff */
[----:B------:R-:W-:Y:S02]  /*2dd0*/  IADD3 R10, P0, PT, R10, 0x3008, RZ ;  /* 0x000030080a0a7810 */ /* 0x000fe40007f1e0ff */
[----:B------:R-:W-:-:S05]  /*2de0*/  LEA.HI.X R13, R13, UR7, R8, 0x4, P1 ;  /* 0x000000070d0d7c11 */ /* 0x000fca00088f2408 */
[----:B------:R-:W-:-:S07]  /*2df0*/  IMAD.X R13, RZ, RZ, R13, P0 ;  /* 0x000000ffff0d7224 */ /* 0x000fce00000e060d */
.L_x_50:
[----:B--2---:R-:W-:-:S05]  /*2e00*/  IMAD.WIDE.U32 R8, R21, 0x10, R6 ;  /* 0x0000001015087825 */ /* 0x004fca00078e0006 */
[----:B------:R-:W2:Y:S04]  /*2e10*/  LDG.E.U16.CONSTANT R23, desc[UR8][R8.64] ;  /* 0x0000000808177981 */ /* 0x000ea8000c1e9500 */
[----:B------:R0:W3:Y:S02]  /*2e20*/  LDG.E.64.CONSTANT R14, desc[UR8][R8.64+0x8] ;  /* 0x00000808080e7981 */ /* 0x0000e4000c1e9b00 */
[----:B0-----:R-:W-:Y:S02]  /*2e30*/  IMAD.MOV.U32 R8, RZ, RZ, R10 ;  /* 0x000000ffff087224 */ /* 0x001fe400078e000a */
[----:B------:R-:W-:-:S05]  /*2e40*/  IMAD.MOV.U32 R9, RZ, RZ, R13 ;  /* 0x000000ffff097224 */ /* 0x000fca00078e000d */
[----:B------:R-:W4:Y:S04]  /*2e50*/  LDG.E.U16.CONSTANT R24, desc[UR8][R8.64+-0x2008] ;  /* 0xffdff80808187981 */ /* 0x000f28000c1e9500 */
[----:B------:R-:W5:Y:S04]  /*2e60*/  LDG.E.64.CONSTANT R12, desc[UR8][R8.64+-0x2000] ;  /* 0xffe00008080c7981 */ /* 0x000f68000c1e9b00 */
[----:B------:R-:W5:Y:S04]  /*2e70*/  LDG.E.U16.CONSTANT R20, desc[UR8][R8.64+-0x1008] ;  /* 0xffeff80808147981 */ /* 0x000f68000c1e9500 */
[----:B------:R-:W5:Y:S04]  /*2e80*/  LDG.E.64.CONSTANT R10, desc[UR8][R8.64+-0x1000] ;  /* 0xfff00008080a7981 */ /* 0x000f68000c1e9b00 */
[----:B------:R-:W5:Y:S04]  /*2e90*/  LDG.E.U16.CONSTANT R22, desc[UR8][R8.64+-0x8] ;  /* 0xfffff80808167981 */ /* 0x000f68000c1e9500 */
[----:B------:R-:W5:Y:S01]  /*2ea0*/  LDG.E.64.CONSTANT R16, desc[UR8][R8.64] ;  /* 0x0000000808107981 */ /* 0x000f62000c1e9b00 */
[----:B------:R-:W-:Y:S01]  /*2eb0*/  LOP3.LUT P2, RZ, R4, 0xff, RZ, 0xc0, !PT ;  /* 0x000000ff04ff7812 */ /* 0x000fe2000784c0ff */
[----:B------:R-:W-:-:S02]  /*2ec0*/  IMAD.MOV.U32 R25, RZ, RZ, R3 ;  /* 0x000000ffff197224 */ /* 0x000fc400078e0003 */
[----:B------:R-:W-:Y:S02]  /*2ed0*/  VIADD R18, R18, 0x400 ;  /* 0x0000040012127836 */ /* 0x000fe40000000000 */
[----:B------:R-:W-:Y:S01]  /*2ee0*/  VIADD R21, R21, 0x400 ;  /* 0x0000040015157836 */ /* 0x000fe20000000000 */
[----:B--2---:R-:W-:Y:S02]  /*2ef0*/  LOP3.LUT P1, RZ, R23, 0xff, RZ, 0xc0, !PT ;  /* 0x000000ff17ff7812 */ /* 0x004fe4000782c0ff */
[----:B---3--:R-:W-:-:S05]  /*2f00*/  ISETP.LT.U32.AND P0, PT, R14, R2, PT ;  /* 0x000000020e00720c */ /* 0x008fca0003f01070 */
[----:B------:R-:W-:Y:S02]  /*2f10*/  @P2 SEL R23, R4, 0x1, !P1 ;  /* 0x0000000104172807 */ /* 0x000fe40004800000 */
[-C--:B------:R-:W-:Y:S02]  /*2f20*/  ISETP.LT.AND.EX P0, PT, R15, R25.reuse, PT, P0 ;  /* 0x000000190f00720c */ /* 0x080fe40003f01300 */
[----:B------:R-:W-:Y:S02]  /*2f30*/  LOP3.LUT P3, RZ, R23, 0xff, RZ, 0xc0, !PT ;  /* 0x000000ff17ff7812 */ /* 0x000fe4000786c0ff */
[C---:B------:R-:W-:Y:S02]  /*2f40*/  @P1 SEL R2, R14.reuse, R2, P0 ;  /* 0x000000020e021207 */ /* 0x040fe40000000000 */
[----:B------:R-:W-:Y:S02]  /*2f50*/  @P1 SEL R25, R15, R25, P0 ;  /* 0x000000190f191207 */ /* 0x000fe40000000000 */
[----:B------:R-:W-:-:S02]  /*2f60*/  SEL R3, R14, R2, !P2 ;  /* 0x000000020e037207 */ /* 0x000fc40005000000 */
[----:B------:R-:W-:Y:S02]  /*2f70*/  SEL R15, R15, R25, !P2 ;  /* 0x000000190f0f7207 */ /* 0x000fe40005000000 */
[----:B----4-:R-:W-:Y:S02]  /*2f80*/  LOP3.LUT P4, RZ, R24, 0xff, RZ, 0xc0, !PT ;  /* 0x000000ff18ff7812 */ /* 0x010fe4000788c0ff */
[----:B-----5:R-:W-:Y:S02]  /*2f90*/  ISETP.LT.U32.AND P0, PT, R12, R3, PT ;  /* 0x000000030c00720c */ /* 0x020fe40003f01070 */
[----:B------:R-:W-:Y:S02]  /*2fa0*/  @P3 SEL R24, R23, 0x1, !P4 ;  /* 0x0000000117183807 */ /* 0x000fe40006000000 */
[----:B------:R-:W-:Y:S02]  /*2fb0*/  ISETP.LT.AND.EX P0, PT, R13, R15, PT, P0 ;  /* 0x0000000f0d00720c */ /* 0x000fe40003f01300 */
[----:B------:R-:W-:-:S02]  /*2fc0*/  LOP3.LUT P2, RZ, R20, 0xff, RZ, 0xc0, !PT ;  /* 0x000000ff14ff7812 */ /* 0x000fc4000784c0ff */
[----:B------:R-:W-:-:S03]  /*2fd0*/  LOP3.LUT P1, RZ, R24, 0xff, RZ, 0xc0, !PT ;  /* 0x000000ff18ff7812 */ /* 0x000fc6000782c0ff */
[C---:B------:R-:W-:Y:S02]  /*2fe0*/  @P4 SEL R3, R12.reuse, R3, P0 ;  /* 0x000000030c034207 */ /* 0x040fe40000000000 */
[C---:B------:R-:W-:Y:S02]  /*2ff0*/  @P4 SEL R15, R13.reuse, R15, P0 ;  /* 0x0000000f0d0f4207 */ /* 0x040fe40000000000 */
[----:B------:R-:W-:Y:S02]  /*3000*/  SEL R3, R12, R3, !P3 ;  /* 0x000000030c037207 */ /* 0x000fe40005800000 */
[----:B------:R-:W-:Y:S02]  /*3010*/  SEL R13, R13, R15, !P3 ;  /* 0x0000000f0d0d7207 */ /* 0x000fe40005800000 */
[----:B------:R-:W-:Y:S02]  /*3020*/  ISETP.LT.U32.AND P0, PT, R10, R3, PT ;  /* 0x000000030a00720c */ /* 0x000fe40003f01070 */
[----:B------:R-:W-:-:S02]  /*3030*/  LOP3.LUT P3, RZ, R22, 0xff, RZ, 0xc0, !PT ;  /* 0x000000ff16ff7812 */ /* 0x000fc4000786c0ff */
[C---:B------:R-:W-:Y:S02]  /*3040*/  ISETP.LT.AND.EX P0, PT, R11.reuse, R13, PT, P0 ;  /* 0x0000000d0b00720c */ /* 0x040fe40003f01300 */
[----:B------:R-:W-:Y:S02]  /*3050*/  @P1 SEL R20, R24, 0x1, !P2 ;  /* 0x0000000118141807 */ /* 0x000fe40005000000 */
[C---:B------:R-:W-:Y:S02]  /*3060*/  @P2 SEL R3, R10.reuse, R3, P0 ;  /* 0x000000030a032207 */ /* 0x040fe40000000000 */
[----:B------:R-:W-:Y:S02]  /*3070*/  @P2 SEL R13, R11, R13, P0 ;  /* 0x0000000d0b0d2207 */ /* 0x000fe40000000000 */
[----:B------:R-:W-:Y:S02]  /*3080*/  SEL R3, R10, R3, !P1 ;  /* 0x000000030a037207 */ /* 0x000fe40004800000 */
[----:B------:R-:W-:-:S02]  /*3090*/  LOP3.LUT P2, RZ, R20, 0xff, RZ, 0xc0, !PT ;  /* 0x000000ff14ff7812 */ /* 0x000fc4000784c0ff */
[----:B------:R-:W-:Y:S02]  /*30a0*/  SEL R11, R11, R13, !P1 ;  /* 0x0000000d0b0b7207 */ /* 0x000fe40004800000 */
[----:B------:R-:W-:Y:S02]  /*30b0*/  ISETP.GE.AND P1, PT, R18, R19, PT ;  /* 0x000000131200720c */ /* 0x000fe40003f26270 */
[----:B------:R-:W-:Y:S02]  /*30c0*/  ISETP.LT.U32.AND P0, PT, R16, R3, PT ;  /* 0x000000031000720c */ /* 0x000fe40003f01070 */
[----:B------:R-:W-:Y:S02]  /*30d0*/  IADD3 R10, P4, PT, R8, 0x4000, RZ ;  /* 0x00004000080a7810 */ /* 0x000fe40007f9e0ff */
[----:B------:R-:W-:-:S03]  /*30e0*/  ISETP.LT.AND.EX P0, PT, R17, R11, PT, P0 ;  /* 0x0000000b1100720c */ /* 0x000fc60003f01300 */
[----:B------:R-:W-:Y:S01]  /*30f0*/  @P2 SEL R22, R20, 0x1, !P3 ;  /* 0x0000000114162807 */ /* 0x000fe20005800000 */
[----:B------:R-:W-:Y:S01]  /*3100*/  IMAD.X R13, RZ, RZ, R9, P4 ;  /* 0x000000ffff0d7224 */ /* 0x000fe200020e0609 */
[C---:B------:R-:W-:Y:S02]  /*3110*/  @P3 SEL R3, R16.reuse, R3, P0 ;  /* 0x0000000310033207 */ /* 0x040fe40000000000 */
[C---:B------:R-:W-:Y:S02]  /*3120*/  @P3 SEL R11, R17.reuse, R11, P0 ;  /* 0x0000000b110b3207 */ /* 0x040fe40000000000 */
[----:B------:R-:W-:Y:S02]  /*3130*/  SEL R2, R16, R3, !P2 ;  /* 0x0000000310027207 */ /* 0x000fe40005000000 */
[----:B------:R-:W-:Y:S02]  /*3140*/  SEL R3, R17, R11, !P2 ;  /* 0x0000000b11037207 */ /* 0x000fe40005000000 */
[----:B------:R-:W-:Y:S01]  /*3150*/  PRMT R4, R22, 0x7610, R4 ;  /* 0x0000761016047816 */ /* 0x000fe20000000004 */
[----:B------:R-:W-:Y:S06]  /*3160*/  @!P1 BRA `(.L_x_50) ;  /* 0xfffffffc00249947 */ /* 0x000fec000383ffff */
.L_x_46:
[----:B------:R-:W-:Y:S05]  /*3170*/  BSYNC.RECONVERGENT B1 ;  /* 0x0000000000017941 */ /* 0x000fea0003800200 */
.L_x_44:
[----:B------:R-:W0:Y:S01]  /*3180*/  S2R R10, SR_LANEID ;  /* 0x00000000000a7919 */ /* 0x000e220000000000 */
[----:B------:R-:W-:Y:S01]  /*3190*/  LOP3.LUT R7, R4, 0xff, RZ, 0xc0, !PT ;  /* 0x000000ff04077812 */ /* 0x000fe200078ec0ff */
[----:B------:R-:W-:Y:S01]  /*31a0*/  BSSY.RECONVERGENT B1, `(.L_x_51) ;  /* 0x0000016000017945 */ /* 0x000fe20003800200 */
[----:B------:R2:W3:Y:S04]  /*31b0*/  SHFL.DOWN PT, R9, R2, 0x1, 0x1f ;  /* 0x08201f0002097f89 */ /* 0x0004e800000e0000 */
[----:B------:R2:W4:Y:S04]  /*31c0*/  SHFL.DOWN PT, R8, R3, 0x1, 0x1f ;  /* 0x08201f0003087f89 */ /* 0x00052800000e0000 */
[----:B------:R-:W1:Y:S01]  /*31d0*/  SHFL.DOWN PT, R7, R7, 0x1, 0x1f ;  /* 0x08201f0007077f89 */ /* 0x000e6200000e0000 */
[----:B0-----:R-:W-:-:S02]  /*31e0*/  ISETP.GT.AND P0, PT, R10, 0x1e, PT ;  /* 0x0000001e0a00780c */ /* 0x001fc40003f04270 */
[C---:B------:R-:W-:Y:S02]  /*31f0*/  ISETP.GT.AND P5, PT, R10.reuse, 0x1d, PT ;  /* 0x0000001d0a00780c */ /* 0x040fe40003fa4270 */
[----:B------:R-:W-:-:S09]  /*3200*/  ISETP.GT.AND P2, PT, R10, 0x1b, PT ;  /* 0x0000001b0a00780c */ /* 0x000fd20003f44270 */
[----:B-1234-:R-:W-:Y:S05]  /*3210*/  @P0 BRA `(.L_x_52) ;  /* 0x0000000000380947 */ /* 0x01efea0003800000 */
        /* <DEDUP_REMOVED lines=14> */
.L_x_52:
[----:B------:R-:W-:Y:S05]  /*3300*/  BSYNC.RECONVERGENT B1 ;  /* 0x0000000000017941 */ /* 0x000fea0003800200 */
.L_x_51:
[----:B------:R-:W-:Y:S01]  /*3310*/  LOP3.LUT R7, R4, 0xff, RZ, 0xc0, !PT ;  /* 0x000000ff04077812 */ /* 0x000fe200078ec0ff */
[----:B------:R0:W1:Y:S01]  /*3320*/  SHFL.DOWN PT, R9, R2, 0x2, 0x1f ;  /* 0x08401f0002097f89 */ /* 0x00006200000e0000 */
[----:B------:R-:W-:Y:S01]  /*3330*/  BSSY.RECONVERGENT B1, `(.L_x_53) ;  /* 0x0000015000017945 */ /* 0x000fe20003800200 */
[C---:B------:R-:W-:Y:S02]  /*3340*/  ISETP.GT.AND P4, PT, R10.reuse, 0x17, PT ;  /* 0x000000170a00780c */ /* 0x040fe40003f84270 */
[----:B------:R0:W2:Y:S01]  /*3350*/  SHFL.DOWN PT, R8, R3, 0x2, 0x1f ;  /* 0x08401f0003087f89 */ /* 0x0000a200000e0000 */
[C---:B------:R-:W-:Y:S02]  /*3360*/  ISETP.GT.AND P3, PT, R10.reuse, 0xf, PT ;  /* 0x0000000f0a00780c */ /* 0x040fe40003f64270 */
[----:B------:R-:W-:Y:S01]  /*3370*/  ISETP.NE.AND P1, PT, R10, RZ, PT ;  /* 0x000000ff0a00720c */ /* 0x000fe20003f25270 */
[----:B------:R-:W3:Y:S01]  /*3380*/  SHFL.DOWN PT, R7, R7, 0x2, 0x1f ;  /* 0x08401f0007077f89 */ /* 0x000ee200000e0000 */
[----:B------:R-:W-:Y:S11]  /*3390*/  @P5 BRA `(.L_x_54) ;  /* 0x0000000000385947 */ /* 0x000ff60003800000 */
[----:B---3--:R-:W-:Y:S01]  /*33a0*/  LOP3.LUT P0, RZ, R7, 0xff, RZ, 0xc0, !PT ;  /* 0x000000ff07ff7812 */ /* 0x008fe2000780c0ff */
[----:B------:R-:W-:Y:S01]  /*33b0*/  IMAD.MOV.U32 R10, RZ, RZ, 0x1 ;  /* 0x00000001ff0a7424 */ /* 0x000fe200078e00ff */
[----:B------:R-:W-:-:S04]  /*33c0*/  LOP3.LUT P5, R6, R4, 0xff, RZ, 0xc0, !PT ;  /* 0x000000ff04067812 */ /* 0x000fc800078ac0ff */
[----:B------:R-:W-:-:S13]  /*33d0*/  PLOP3.LUT P0, PT, P5, P0, PT, 0x2f, 0xf2 ;  /* 0x0000000000f2781c */ /* 0x000fda0002f00577 */
[----:B-1----:R-:W-:Y:S02]  /*33e0*/  @!P0 ISETP.LT.U32.AND P5, PT, R9, R2, PT ;  /* 0x000000020900820c */ /* 0x002fe40003fa1070 */
[----:B------:R-:W-:Y:S02]  /*33f0*/  @P0 ISETP.NE.AND P6, PT, R6, RZ, PT ;  /* 0x000000ff0600020c */ /* 0x000fe40003fc5270 */
[----:B------:R-:W-:Y:S02]  /*3400*/  @!P0 PRMT R4, R10, 0x7610, R4 ;  /* 0x000076100a048816 */ /* 0x000fe40000000004 */
[----:B--2---:R-:W-:Y:S02]  /*3410*/  @!P0 ISETP.LT.AND.EX P5, PT, R8, R3, PT, P5 ;  /* 0x000000030800820c */ /* 0x004fe40003fa1350 */
[----:B------:R-:W-:Y:S02]  /*3420*/  @P0 SEL R6, R7, R4, !P6 ;  /* 0x0000000407060207 */ /* 0x000fe40007000000 */
[----:B0-----:R-:W-:-:S02]  /*3430*/  @!P0 SEL R2, R9, R2, P5 ;  /* 0x0000000209028207 */ /* 0x001fc40002800000 */
[----:B------:R-:W-:Y:S02]  /*3440*/  @!P0 SEL R3, R8, R3, P5 ;  /* 0x0000000308038207 */ /* 0x000fe40002800000 */
[----:B------:R-:W-:Y:S02]  /*3450*/  @P0 PRMT R4, R6, 0x7610, R4 ;  /* 0x0000761006040816 */ /* 0x000fe40000000004 */
[----:B------:R-:W-:Y:S02]  /*3460*/  @P0 SEL R2, R9, R2, !P6 ;  /* 0x0000000209020207 */ /* 0x000fe40007000000 */
[----:B------:R-:W-:-:S07]  /*3470*/  @P0 SEL R3, R8, R3, !P6 ;  /* 0x0000000308030207 */ /* 0x000fce0007000000 */
.L_x_54:
[----:B------:R-:W-:Y:S05]  /*3480*/  BSYNC.RECONVERGENT B1 ;  /* 0x0000000000017941 */ /* 0x000fea0003800200 */
.L_x_53:
[----:B---3--:R-:W-:Y:S01]  /*3490*/  LOP3.LUT R7, R4, 0xff, RZ, 0xc0, !PT ;  /* 0x000000ff04077812 */ /* 0x008fe200078ec0ff */
[----:B-1----:R1:W3:Y:S01]  /*34a0*/  SHFL.DOWN PT, R9, R2, 0x4, 0x1f ;  /* 0x08801f0002097f89 */ /* 0x0022e200000e0000 */
[----:B------:R-:W-:Y:S03]  /*34b0*/  BSSY.RECONVERGENT B1, `(.L_x_55) ;  /* 0x0000012000017945 */ /* 0x000fe60003800200 */
[----:B--2---:R1:W2:Y:S04]  /*34c0*/  SHFL.DOWN PT, R8, R3, 0x4, 0x1f ;  /* 0x08801f0003087f89 */ /* 0x0042a800000e0000 */
[----:B------:R-:W4:Y:S01]  /*34d0*/  SHFL.DOWN PT, R7, R7, 0x4, 0x1f ;  /* 0x08801f0007077f89 */ /* 0x000f2200000e0000 */
[----:B------:R-:W-:Y:S05]  /*34e0*/  @P2 BRA `(.L_x_56) ;  /* 0x0000000000382947 */ /* 0x000fea0003800000 */
[----:B----4-:R-:W-:Y:S01]  /*34f0*/  LOP3.LUT P0, RZ, R7, 0xff, RZ, 0xc0, !PT ;  /* 0x000000ff07ff7812 */ /* 0x010fe2000780c0ff */
[----:B------:R-:W-:Y:S01]  /*3500*/  IMAD.MOV.U32 R10, RZ, RZ, 0x1 ;  /* 0x00000001ff0a7424 */ /* 0x000fe200078e00ff */
[----:B------:R-:W-:-:S04]  /*3510*/  LOP3.LUT P2, R6, R4, 0xff, RZ, 0xc0, !PT ;  /* 0x000000ff04067812 */ /* 0x000fc8000784c0ff */
[----:B------:R-:W-:-:S13]  /*3520*/  PLOP3.LUT P0, PT, P2, P0, PT, 0x2f, 0xf2 ;  /* 0x0000000000f2781c */ /* 0x000fda0001700577 */
[----:B---3--:R-:W-:Y:S02]  /*3530*/  @!P0 ISETP.LT.U32.AND P2, PT, R9, R2, PT ;  /* 0x000000020900820c */ /* 0x008fe40003f41070 */
[----:B------:R-:W-:Y:S02]  /*3540*/  @P0 ISETP.NE.AND P5, PT, R6, RZ, PT ;  /* 0x000000ff0600020c */ /* 0x000fe40003fa5270 */
[----:B------:R-:W-:Y:S02]  /*3550*/  @!P0 PRMT R4, R10, 0x7610, R4 ;  /* 0x000076100a048816 */ /* 0x000fe40000000004 */
[----:B--2---:R-:W-:Y:S02]  /*3560*/  @!P0 ISETP.LT.AND.EX P2, PT, R8, R3, PT, P2 ;  /* 0x000000030800820c */ /* 0x004fe40003f41320 */
[----:B------:R-:W-:Y:S02]  /*3570*/  @P0 SEL R6, R7, R4, !P5 ;  /* 0x0000000407060207 */ /* 0x000fe40006800000 */
[----:B01----:R-:W-:-:S02]  /*3580*/  @!P0 SEL R2, R9, R2, P2 ;  /* 0x0000000209028207 */ /* 0x003fc40001000000 */
[----:B------:R-:W-:Y:S02]  /*3590*/  @!P0 SEL R3, R8, R3, P2 ;  /* 0x0000000308038207 */ /* 0x000fe40001000000 */
[----:B------:R-:W-:Y:S02]  /*35a0*/  @P0 PRMT R4, R6, 0x7610, R4 ;  /* 0x0000761006040816 */ /* 0x000fe40000000004 */
[----:B------:R-:W-:Y:S02]  /*35b0*/  @P0 SEL R2, R9, R2, !P5 ;  /* 0x0000000209020207 */ /* 0x000fe40006800000 */
[----:B------:R-:W-:-:S07]  /*35c0*/  @P0 SEL R3, R8, R3, !P5 ;  /* 0x0000000308030207 */ /* 0x000fce0006800000 */
.L_x_56:
[----:B------:R-:W-:Y:S05]  /*35d0*/  BSYNC.RECONVERGENT B1 ;  /* 0x0000000000017941 */ /* 0x000fea0003800200 */
.L_x_55:
[----:B----4-:R-:W-:Y:S01]  /*35e0*/  LOP3.LUT R7, R4, 0xff, RZ, 0xc0, !PT ;  /* 0x000000ff04077812 */ /* 0x010fe200078ec0ff */
[----:B---3--:R3:W4:Y:S01]  /*35f0*/  SHFL.DOWN PT, R9, R2, 0x8, 0x1f ;  /* 0x09001f0002097f89 */ /* 0x00872200000e0000 */
[----:B------:R-:W-:Y:S03]  /*3600*/  BSSY.RECONVERGENT B1, `(.L_x_57) ;  /* 0x0000012000017945 */ /* 0x000fe60003800200 */
[----:B--2---:R3:W2:Y:S04]  /*3610*/  SHFL.DOWN PT, R8, R3, 0x8, 0x1f ;  /* 0x09001f0003087f89 */ /* 0x0046a800000e0000 */
        /* <DEDUP_REMOVED lines=9> */
[----:B--2---:R-:W-:Y:S02]  /*36b0*/  @!P0 ISETP.LT.AND.EX P2, PT, R8, R3, PT, P2 ;  /* 0x000000030800820c */ /* 0x004fe40003f41320 */
[----:B------:R-:W-:Y:S02]  /*36c0*/  @P0 SEL R6, R7, R4, !P4 ;  /* 0x0000000407060207 */ /* 0x000fe40006000000 */
[----:B-1-3--:R-:W-:-:S02]  /*36d0*/  @!P0 SEL R2, R9, R2, P2 ;  /* 0x0000000209028207 */ /* 0x00afc40001000000 */
[----:B------:R-:W-:Y:S02]  /*36e0*/  @!P0 SEL R3, R8, R3, P2 ;  /* 0x0000000308038207 */ /* 0x000fe40001000000 */
[----:B------:R-:W-:Y:S02]  /*36f0*/  @P0 PRMT R4, R6, 0x7610, R4 ;  /* 0x0000761006040816 */ /* 0x000fe40000000004 */
[----:B------:R-:W-:Y:S02]  /*3700*/  @P0 SEL R2, R9, R2, !P4 ;  /* 0x0000000209020207 */ /* 0x000fe40006000000 */
[----:B------:R-:W-:-:S07]  /*3710*/  @P0 SEL R3, R8, R3, !P4 ;  /* 0x0000000308030207 */ /* 0x000fce0006000000 */
.L_x_58:
[----:B------:R-:W-:Y:S05]  /*3720*/  BSYNC.RECONVERGENT B1 ;  /* 0x0000000000017941 */ /* 0x000fea0003800200 */
.L_x_57:
[----:B0-----:R-:W-:Y:S01]  /*3730*/  LOP3.LUT R7, R4, 0xff, RZ, 0xc0, !PT ;  /* 0x000000ff04077812 */ /* 0x001fe200078ec0ff */
[----:B----4-:R0:W4:Y:S01]  /*3740*/  SHFL.DOWN PT, R9, R2, 0x10, 0x1f ;  /* 0x0a001f0002097f89 */ /* 0x01012200000e0000 */
        /* <DEDUP_REMOVED lines=18> */
.L_x_60:
[----:B------:R-:W-:Y:S05]  /*3870*/  BSYNC.RECONVERGENT B1 ;  /* 0x0000000000017941 */ /* 0x000fea0003800200 */
.L_x_59:
[----:B------:R-:W-:Y:S04]  /*3880*/  BSSY.RECONVERGENT B1, `(.L_x_61) ;  /* 0x000000a000017945 */ /* 0x000fe80003800200 */
[----:B------:R-:W-:Y:S05]  /*3890*/  @P1 BRA `(.L_x_62) ;  /* 0x0000000000201947 */ /* 0x000fea0003800000 */
[----:B--2---:R-:W2:Y:S01]  /*38a0*/  S2R R8, SR_CgaCtaId ;  /* 0x0000000000087919 */ /* 0x004ea20000008800 */
[----:B0-----:R-:W-:Y:S02]  /*38b0*/  MOV R7, 0x400 ;  /* 0x0000040000077802 */ /* 0x001fe40000000f00 */
[----:B------:R-:W-:-:S04]  /*38c0*/  SHF.R.U32.HI R6, RZ, 0x1, R5 ;  /* 0x00000001ff067819 */ /* 0x000fc80000011605 */
[----:B------:R-:W-:Y:S02]  /*38d0*/  LOP3.LUT R6, R6, 0x1f0, RZ, 0xc0, !PT ;  /* 0x000001f006067812 */ /* 0x000fe400078ec0ff */
[----:B--2---:R-:W-:-:S05]  /*38e0*/  LEA R7, R8, R7, 0x18 ;  /* 0x0000000708077211 */ /* 0x004fca00078ec0ff */
[----:B------:R-:W-:-:S05]  /*38f0*/  IMAD.IADD R7, R6, 0x1, R7 ;  /* 0x0000000106077824 */ /* 0x000fca00078e0207 */
[----:B------:R0:W-:Y:S04]  /*3900*/  STS.64 [R7+0x10], R2 ;  /* 0x0000100207007388 */ /* 0x0001e80000000a00 */
[----:B------:R0:W-:Y:S02]  /*3910*/  STS.U8 [R7+0x8], R4 ;  /* 0x0000080407007388 */ /* 0x0001e40000000000 */
.L_x_62:
[----:B------:R-:W-:Y:S05]  /*3920*/  BSYNC.RECONVERGENT B1 ;  /* 0x0000000000017941 */ /* 0x000fea0003800200 */
.L_x_61:
        /* <DEDUP_REMOVED lines=10> */
[----:B------:R-:W3:Y:S04]  /*39d0*/  LDS.64 R12, [UR5+0x30] ;  /* 0x00003005ff0c7984 */ /* 0x000ee80008000a00 */
[----:B------:R-:W3:Y:S04]  /*39e0*/  LDS.U8 R18, [UR5+0x38] ;  /* 0x00003805ff127984 */ /* 0x000ee80008000000 */
[----:B------:R-:W3:Y:S04]  /*39f0*/  LDS.64 R10, [UR5+0x40] ;  /* 0x00004005ff0a7984 */ /* 0x000ee80008000a00 */
[----:B------:R-:W3:Y:S04]  /*3a00*/  LDS.U8 R14, [UR5+0x48] ;  /* 0x00004805ff0e7984 */ /* 0x000ee80008000000 */
[----:B--2-4-:R-:W2:Y:S01]  /*3a10*/  LDS.64 R8, [UR5+0x50] ;  /* 0x00005005ff087984 */ /* 0x014ea20008000a00 */
[----:B-----5:R-:W-:-:S02]  /*3a20*/  ISETP.NE.AND P2, PT, R16, RZ, PT ;  /* 0x000000ff1000720c */ /* 0x020fc40003f45270 */
[----:B0-----:R-:W-:Y:S02]  /*3a30*/  ISETP.LT.U32.AND P0, PT, R6, R2, PT ;  /* 0x000000020600720c */ /* 0x001fe40003f01070 */
[----:B------:R-:W-:Y:S02]  /*3a40*/  @P4 SEL R16, R4, 0x1, !P2 ;  /* 0x0000000104104807 */ /* 0x000fe40005000000 */
[----:B------:R-:W-:Y:S02]  /*3a50*/  ISETP.LT.AND.EX P0, PT, R7, R3, PT, P0 ;  /* 0x000000030700720c */ /* 0x000fe40003f01300 */
[----:B------:R-:W-:Y:S02]  /*3a60*/  LOP3.LUT P3, RZ, R16, 0xff, RZ, 0xc0, !PT ;  /* 0x000000ff10ff7812 */ /* 0x000fe4000786c0ff */
[----:B-1----:R-:W-:-:S03]  /*3a70*/  ISETP.NE.AND P5, PT, R17, RZ, PT ;  /* 0x000000ff1100720c */ /* 0x002fc60003fa5270 */
[C---:B---3--:R-:W-:Y:S02]  /*3a80*/  @P2 SEL R2, R6.reuse, R2, P0 ;  /* 0x0000000206022207 */ /* 0x048fe40000000000 */
        /* <DEDUP_REMOVED lines=17> */
[----:B------:R-:W3:Y:S01]  /*3ba0*/  LDS.64 R4, [UR5+0x70] ;  /* 0x00007005ff047984 */ /* 0x000ee20008000a00 */
        /* <DEDUP_REMOVED lines=8> */
[----:B--2---:R-:W-:Y:S02]  /*3c30*/  ISETP.LT.U32.AND P0, PT, R8, R13, PT ;  /* 0x0000000d0800720c */ /* 0x004fe40003f01070 */
[----:B------:R-:W-:Y:S01]  /*3c40*/  @P5 SEL R14, R18, 0x1, !P3 ;  /* 0x00000001120e5807 */ /* 0x000fe20005800000 */
[----:B------:R-:W2:Y:S01]  /*3c50*/  LDS.64 R2, [UR5+0x80] ;  /* 0x00008005ff027984 */ /* 0x000ea20008000a00 */
        /* <DEDUP_REMOVED lines=16> */
[----:B---3--:R-:W-:Y:S02]  /*3d60*/  ISETP.LT.U32.AND P0, PT, R4, R9, PT ;  /* 0x000000090400720c */ /* 0x008fe40003f01070 */
        /* <DEDUP_REMOVED lines=8> */
[----:B--2---:R-:W-:-:S04]  /*3df0*/  ISETP.LT.U32.AND P0, PT, R2, R7, PT ;  /* 0x000000070200720c */ /* 0x004fc80003f01070 */
[C---:B------:R-:W-:Y:S02]  /*3e00*/  ISETP.LT.AND.EX P0, PT, R3.reuse, R5, PT, P0 ;  /* 0x000000050300720c */ /* 0x040fe40003f01300 */
[----:B------:R-:W-:Y:S02]  /*3e10*/  @P2 SEL R10, R12, 0x1, !P4 ;  /* 0x000000010c0a2807 */ /* 0x000fe40006000000 */
[----:B------:R-:W-:Y:S02]  /*3e20*/  @P4 SEL R7, R2, R7, P0 ;  /* 0x0000000702074207 */ /* 0x000fe40000000000 */
[----:B------:R-:W-:Y:S02]  /*3e30*/  @P4 SEL R5, R3, R5, P0 ;  /* 0x0000000503054207 */ /* 0x000fe40000000000 */
[----:B------:R-:W-:Y:S02]  /*3e40*/  PRMT R4, R10, 0x7610, R4 ;  /* 0x000076100a047816 */ /* 0x000fe40000000004 */
[----:B------:R-:W-:-:S02]  /*3e50*/  SEL R2, R2, R7, !P2 ;  /* 0x0000000702027207 */ /* 0x000fc40005000000 */
[----:B------:R-:W-:-:S07]  /*3e60*/  SEL R3, R3, R5, !P2 ;  /* 0x0000000503037207 */ /* 0x000fce0005000000 */
.L_x_24:
[----:B------:R-:W-:Y:S05]  /*3e70*/  BSYNC.RECONVERGENT B0 ;  /* 0x0000000000007941 */ /* 0x000fea0003800200 */
.L_x_1:
[----:B------:R-:W-:Y:S05]  /*3e80*/  @P1 EXIT ;  /* 0x000000000000194d */ /* 0x000fea0003800000 */
[----:B0-234-:R-:W0:Y:S01]  /*3e90*/  LDC.64 R8, c[0x0][0x3a0] ;  /* 0x0000e800ff087b82 */ /* 0x01de220000000a00 */
[----:B------:R-:W-:Y:S02]  /*3ea0*/  PRMT R7, R4, 0x7610, R7 ;  /* 0x0000761004077816 */ /* 0x000fe40000000007 */
[----:B-1----:R-:W-:Y:S02]  /*3eb0*/  ISETP.NE.AND P1, PT, R0, RZ, PT ;  /* 0x000000ff0000720c */ /* 0x002fe40003f25270 */
[----:B------:R-:W-:-:S03]  /*3ec0*/  LOP3.LUT P2, RZ, R7, 0xff, RZ, 0xc0, !PT ;  /* 0x000000ff07ff7812 */ /* 0x000fc6000784c0ff */
[----:B------:R-:W1:Y:S08]  /*3ed0*/  LDC.64 R4, c[0x0][0x388] ;  /* 0x0000e200ff047b82 */ /* 0x000e700000000a00 */
[----:B------:R-:W-:Y:S02]  /*3ee0*/  @P1 SEL R7, R0, 0x1, !P2 ;  /* 0x0000000100071807 */ /* 0x000fe40005000000 */
[----:B0-----:R-:W-:-:S04]  /*3ef0*/  ISETP.LT.U32.AND P0, PT, R2, R8, PT ;  /* 0x000000080200720c */ /* 0x001fc80003f01070 */
[----:B------:R-:W-:-:S04]  /*3f00*/  ISETP.LT.AND.EX P0, PT, R3, R9, PT, P0 ;  /* 0x000000090300720c */ /* 0x000fc80003f01300 */
[C---:B------:R-:W-:Y:S01]  /*3f10*/  @P2 SEL R8, R2.reuse, R8, P0 ;  /* 0x0000000802082207 */ /* 0x040fe20000000000 */
[----:B-1----:R-:W-:Y:S01]  /*3f20*/  STG.E.U8 desc[UR8][R4.64], R7 ;  /* 0x0000000704007986 */ /* 0x002fe2000c101108 */
[C---:B------:R-:W-:Y:S02]  /*3f30*/  @P2 SEL R9, R3.reuse, R9, P0 ;  /* 0x0000000903092207 */ /* 0x040fe40000000000 */
[----:B------:R-:W-:Y:S02]  /*3f40*/  SEL R2, R2, R8, !P1 ;  /* 0x0000000802027207 */ /* 0x000fe40004800000 */
[----:B------:R-:W-:-:S05]  /*3f50*/  SEL R3, R3, R9, !P1 ;  /* 0x0000000903037207 */ /* 0x000fca0004800000 */
[----:B------:R-:W-:Y:S01]  /*3f60*/  STG.E.64 desc[UR8][R4.64+0x8], R2 ;  /* 0x0000080204007986 */ /* 0x000fe2000c101b08 */
[----:B------:R-:W-:Y:S05]  /*3f70*/  EXIT ;  /* 0x000000000000794d */ /* 0x000fea0003800000 */
.L_x_63:
[----:B------:R-:W-:-:S00]  /*3f80*/  BRA `(.L_x_63) ;  /* 0xfffffffc00fc7947 */ /* 0x000fc0000383ffff */
[----:B------:R-:W-:-:S00]  /*3f90*/  NOP ;  /* 0x0000000000007918 */ /* 0x000fc00000000000 */
        /* <DEDUP_REMOVED lines=14> */
.L_x_408:


//--------------------- .text._ZN3cub18CUB_300001_SM_10006detail6reduce18DeviceReduceKernelINS2_10policy_hubIN4cuda3std3__45tupleIJblEEEyN6thrust24THRUST_300001_SM_1000_NS8cuda_cub9__find_if7functorIS9_EEE10Policy1000ENSB_12zip_iteratorINS8_IJNSD_26transform_input_iterator_tIbNSB_6detail15normal_iteratorINSB_10device_ptrIcEEEENSK_10functional5actorINSP_9compositeIJNSP_16operator_adaptorINS7_8equal_toIvEEEENSQ_INSP_8argumentILj0EEEEENSQ_INSP_5valueINSB_16device_referenceIcEEEEEEEEEEEEENSB_17counting_iteratorIlNSB_11use_defaultES18_S18_EEEEEEEySF_S9_NS7_10__identityEEEvT0_PT3_T1_NS0_13GridEvenShareIS1G_EET2_T4_ --------------------------
	.section	.text._ZN3cub18CUB_300001_SM_10006detail6reduce18DeviceReduceKernelINS2_10policy_hubIN4cuda3std3__45tupleIJblEEEyN6thrust24THRUST_300001_SM_1000_NS8cuda_cub9__find_if7functorIS9_EEE10Policy1000ENSB_12zip_iteratorINS8_IJNSD_26transform_input_iterator_tIbNSB_6detail15normal_iteratorINSB_10device_ptrIcEEEENSK_10functional5actorINSP_9compositeIJNSP_16operator_adaptorINS7_8equal_toIvEEEENSQ_INSP_8argumentILj0EEEEENSQ_INSP_5valueINSB_16device_referenceIcEEEEEEEEEEEEENSB_17counting_iteratorIlNSB_11use_defaultES18_S18_EEEEEEEySF_S9_NS7_10__identityEEEvT0_PT3_T1_NS0_13GridEvenShareIS1G_EET2_T4_,"ax",@progbits
	.align	128
        .global         _ZN3cub18CUB_300001_SM_10006detail6reduce18DeviceReduceKernelINS2_10policy_hubIN4cuda3std3__45tupleIJblEEEyN6thrust24THRUST_300001_SM_1000_NS8cuda_cub9__find_if7functorIS9_EEE10Policy1000ENSB_12zip_iteratorINS8_IJNSD_26transform_input_iterator_tIbNSB_6detail15normal_iteratorINSB_10device_ptrIcEEEENSK_10functional5actorINSP_9compositeIJNSP_16operator_adaptorINS7_8equal_toIvEEEENSQ_INSP_8argumentILj0EEEEENSQ_INSP_5valueINSB_16device_referenceIcEEEEEEEEEEEEENSB_17counting_iteratorIlNSB_11use_defaultES18_S18_EEEEEEEySF_S9_NS7_10__identityEEEvT0_PT3_T1_NS0_13GridEvenShareIS1G_EET2_T4_
        .type           _ZN3cub18CUB_300001_SM_10006detail6reduce18DeviceReduceKernelINS2_10policy_hubIN4cuda3std3__45tupleIJblEEEyN6thrust24THRUST_300001_SM_1000_NS8cuda_cub9__find_if7functorIS9_EEE10Policy1000ENSB_12zip_iteratorINS8_IJNSD_26transform_input_iterator_tIbNSB_6detail15normal_iteratorINSB_10device_ptrIcEEEENSK_10functional5actorINSP_9compositeIJNSP_16operator_adaptorINS7_8equal_toIvEEEENSQ_INSP_8argumentILj0EEEEENSQ_INSP_5valueINSB_16device_referenceIcEEEEEEEEEEEEENSB_17counting_iteratorIlNSB_11use_defaultES18_S18_EEEEEEEySF_S9_NS7_10__identityEEEvT0_PT3_T1_NS0_13GridEvenShareIS1G_EET2_T4_,@function
        .size           _ZN3cub18CUB_300001_SM_10006detail6reduce18DeviceReduceKernelINS2_10policy_hubIN4cuda3std3__45tupleIJblEEEyN6thrust24THRUST_300001_SM_1000_NS8cuda_cub9__find_if7functorIS9_EEE10Policy1000ENSB_12zip_iteratorINS8_IJNSD_26transform_input_iterator_tIbNSB_6detail15normal_iteratorINSB_10device_ptrIcEEEENSK_10functional5actorINSP_9compositeIJNSP_16operator_adaptorINS7_8equal_toIvEEEENSQ_INSP_8argumentILj0EEEEENSQ_INSP_5valueINSB_16device_referenceIcEEEEEEEEEEEEENSB_17counting_iteratorIlNSB_11use_defaultES18_S18_EEEEEEEySF_S9_NS7_10__identityEEEvT0_PT3_T1_NS0_13GridEvenShareIS1G_EET2_T4_,(.L_x_409 - _ZN3cub18CUB_300001_SM_10006detail6reduce18DeviceReduceKernelINS2_10policy_hubIN4cuda3std3__45tupleIJblEEEyN6thrust24THRUST_300001_SM_1000_NS8cuda_cub9__find_if7functorIS9_EEE10Policy1000ENSB_12zip_iteratorINS8_IJNSD_26transform_input_iterator_tIbNSB_6detail15normal_iteratorINSB_10device_ptrIcEEEENSK_10functional5actorINSP_9compositeIJNSP_16operator_adaptorINS7_8equal_toIvEEEENSQ_INSP_8argumentILj0EEEEENSQ_INSP_5valueINSB_16device_referenceIcEEEEEEEEEEEEENSB_17counting_iteratorIlNSB_11use_defaultES18_S18_EEEEEEEySF_S9_NS7_10__identityEEEvT0_PT3_T1_NS0_13GridEvenShareIS1G_EET2_T4_)
        .other          _ZN3cub18CUB_300001_SM_10006detail6reduce18DeviceReduceKernelINS2_10policy_hubIN4cuda3std3__45tupleIJblEEEyN6thrust24THRUST_300001_SM_1000_NS8cuda_cub9__find_if7functorIS9_EEE10Policy1000ENSB_12zip_iteratorINS8_IJNSD_26transform_input_iterator_tIbNSB_6detail15normal_iteratorINSB_10device_ptrIcEEEENSK_10functional5actorINSP_9compositeIJNSP_16operator_adaptorINS7_8equal_toIvEEEENSQ_INSP_8argumentILj0EEEEENSQ_INSP_5valueINSB_16device_referenceIcEEEEEEEEEEEEENSB_17counting_iteratorIlNSB_11use_defaultES18_S18_EEEEEEEySF_S9_NS7_10__identityEEEvT0_PT3_T1_NS0_13GridEvenShareIS1G_EET2_T4_,@"STO_CUDA_ENTRY STV_DEFAULT"
_ZN3cub18CUB_300001_SM_10006detail6reduce18DeviceReduceKernelINS2_10policy_hubIN4cuda3std3__45tupleIJblEEEyN6thrust24THRUST_300001_SM_1000_NS8cuda_cub9__find_if7functorIS9_EEE10Policy1000ENSB_12zip_iteratorINS8_IJNSD_26transform_input_iterator_tIbNSB_6detail15normal_iteratorINSB_10device_ptrIcEEEENSK_10functional5actorINSP_9compositeIJNSP_16operator_adaptorINS7_8equal_toIvEEEENSQ_INSP_8argumentILj0EEEEENSQ_INSP_5valueINSB_16device_referenceIcEEEEEEEEEEEEENSB_17counting_iteratorIlNSB_11use_defaultES18_S18_EEEEEEEySF_S9_NS7_10__identityEEEvT0_PT3_T1_NS0_13GridEvenShareIS1G_EET2_T4_:
.text._ZN3cub18CUB_300001_SM_10006detail6reduce18DeviceReduceKernelINS2_10policy_hubIN4cuda3std3__45tupleIJblEEEyN6thrust24THRUST_300001_SM_1000_NS8cuda_cub9__find_if7functorIS9_EEE10Policy1000ENSB_12zip_iteratorINS8_IJNSD_26transform_input_iterator_tIbNSB_6detail15normal_iteratorINSB_10device_ptrIcEEEENSK_10functional5actorINSP_9compositeIJNSP_16operator_adaptorINS7_8equal_toIvEEEENSQ_INSP_8argumentILj0EEEEENSQ_INSP_5valueINSB_16device_referenceIcEEEEEEEEEEEEENSB_17counting_iteratorIlNSB_11use_defaultES18_S18_EEEEEEEySF_S9_NS7_10__identityEEEvT0_PT3_T1_NS0_13GridEvenShareIS1G_EET2_T4_:
[----:B------:R-:W-:Y:S01]  /*0000*/  LDC R1, c[0x0][0x37c] ;  /* 0x0000df00ff017b82 */ /* 0x000fe20000000800 */
[----:B------:R-:W0:Y:S01]  /*0010*/  S2R R0, SR_CTAID.X ;  /* 0x0000000000007919 */ /* 0x000e220000002500 */
[----:B------:R-:W1:Y:S01]  /*0020*/  LDCU.64 UR6, c[0x0][0x3d0] ;  /* 0x00007a00ff0677ac */ /* 0x000e620008000a00 */
[----:B------:R-:W-:Y:S01]  /*0030*/  BSSY.RECONVERGENT B0, `(.L_x_64) ;  /* 0x000058c000007945 */ /* 0x000fe20003800200 */
[----:B------:R-:W2:Y:S01]  /*0040*/  LDCU UR5, c[0x0][0x3d8] ;  /* 0x00007b00ff0577ac */ /* 0x000ea20008000800 */
[----:B------:R-:W3:Y:S01]  /*0050*/  LDCU.64 UR10, c[0x0][0x358] ;  /* 0x00006b00ff0a77ac */ /* 0x000ee20008000a00 */
[----:B-1----:R-:W-:Y:S02]  /*0060*/  IMAD.U32 R2, RZ, RZ, UR6 ;  /* 0x00000006ff027e24 */ /* 0x002fe4000f8e00ff */
[----:B------:R-:W-:Y:S01]  /*0070*/  IMAD.U32 R3, RZ, RZ, UR7 ;  /* 0x00000007ff037e24 */ /* 0x000fe2000f8e00ff */
[----:B--2---:R-:W-:-:S04]  /*0080*/  USHF.L.U32 UR5, UR5, 0xa, URZ ;  /* 0x0000000a05057899 */ /* 0x004fc800080006ff */
[----:B------:R-:W-:Y:S01]  /*0090*/  USHF.R.S32.HI UR4, URZ, 0x1f, UR5 ;  /* 0x0000001fff047899 */ /* 0x000fe20008011405 */
[----:B0-----:R-:W-:-:S05]  /*00a0*/  IMAD.SHL.U32 R7, R0, 0x400, RZ ;  /* 0x0000040000077824 */ /* 0x001fca00078e00ff */
[----:B------:R-:W-:-:S04]  /*00b0*/  IADD3 R19, P1, PT, -R7, R2, RZ ;  /* 0x0000000207137210 */ /* 0x000fc80007f3e1ff */
[----:B------:R-:W-:Y:S02]  /*00c0*/  ISETP.GT.U32.AND P0, PT, R19, 0x3ff, PT ;  /* 0x000003ff1300780c */ /* 0x000fe40003f04070 */
[----:B------:R-:W-:-:S04]  /*00d0*/  IADD3.X R20, PT, PT, R3, -0x1, RZ, P1, !PT ;  /* 0xffffffff03147810 */ /* 0x000fc80000ffe4ff */
[----:B------:R-:W-:-:S13]  /*00e0*/  ISETP.GT.U32.AND.EX P0, PT, R20, RZ, PT, P0 ;  /* 0x000000ff1400720c */ /* 0x000fda0003f04100 */
[----:B---3--:R-:W-:Y:S05]  /*00f0*/  @P0 BRA `(.L_x_65) ;  /* 0x0000003000540947 */ /* 0x008fea0003800000 */
[----:B------:R-:W0:Y:S01]  /*0100*/  S2R R8, SR_TID.X ;  /* 0x0000000000087919 */ /* 0x000e220000002100 */
[----:B------:R-:W-:Y:S01]  /*0110*/  IMAD.IADD R9, R2, 0x1, -R7 ;  /* 0x0000000102097824 */ /* 0x000fe200078e0a07 */
[----:B------:R-:W1:Y:S01]  /*0120*/  LDCU.64 UR4, c[0x0][0x380] ;  /* 0x00007000ff0477ac */ /* 0x000e620008000a00 */
[----:B------:R-:W-:Y:S01]  /*0130*/  IMAD.MOV.U32 R6, RZ, RZ, RZ ;  /* 0x000000ffff067224 */ /* 0x000fe200078e00ff */
[----:B------:R-:W2:Y:S02]  /*0140*/  LDCU.64 UR6, c[0x0][0x398] ;  /* 0x00007300ff0677ac */ /* 0x000ea40008000a00 */
[----:B0-----:R-:W-:-:S13]  /*0150*/  ISETP.GE.AND P0, PT, R8, R9, PT ;  /* 0x000000090800720c */ /* 0x001fda0003f06270 */
[----:B------:R-:W0:Y:S01]  /*0160*/  @!P0 LDC.64 R12, c[0x0][0x380] ;  /* 0x0000e000ff0c8b82 */ /* 0x000e220000000a00 */
[----:B------:R-:W-:-:S07]  /*0170*/  @!P0 IMAD.IADD R3, R7, 0x1, R8 ;  /* 0x0000000107038824 */ /* 0x000fce00078e0208 */
[----:B------:R-:W3:Y:S08]  /*0180*/  @!P0 LDC.64 R10, c[0x0][0x390] ;  /* 0x0000e400ff0a8b82 */ /* 0x000ef00000000a00 */
[----:B------:R-:W4:Y:S01]  /*0190*/  @!P0 LDC.64 R16, c[0x0][0x398] ;  /* 0x0000e600ff108b82 */ /* 0x000f220000000a00 */
[----:B0-----:R-:W-:-:S05]  /*01a0*/  @!P0 IADD3 R12, P1, PT, R3, R12, RZ ;  /* 0x0000000c030c8210 */ /* 0x001fca0007f3e0ff */
[----:B------:R-:W-:Y:S01]  /*01b0*/  @!P0 IMAD.X R13, RZ, RZ, R13, P1 ;  /* 0x000000ffff0d8224 */ /* 0x000fe200008e060d */
[----:B---3--:R-:W3:Y:S04]  /*01c0*/  @!P0 LDG.E.U8 R11, desc[UR10][R10.64] ;  /* 0x0000000a0a0b8981 */ /* 0x008ee8000c1e1100 */
[----:B------:R-:W3:Y:S01]  /*01d0*/  @!P0 LDG.E.U8 R12, desc[UR10][R12.64] ;  /* 0x0000000a0c0c8981 */ /* 0x000ee2000c1e1100 */
[----:B------:R-:W-:Y:S01]  /*01e0*/  IMAD.MOV.U32 R14, RZ, RZ, R8 ;  /* 0x000000ffff0e7224 */ /* 0x000fe200078e0008 */
[----:B------:R-:W-:Y:S01]  /*01f0*/  PRMT R4, RZ, 0x7610, R4 ;  /* 0x00007610ff047816 */ /* 0x000fe20000000004 */
[----:B------:R-:W-:Y:S01]  /*0200*/  @!P0 VIADD R14, R8, 0x100 ;  /* 0x00000100080e8836 */ /* 0x000fe20000000000 */
[----:B----4-:R-:W-:Y:S01]  /*0210*/  @!P0 IADD3 R6, P3, PT, R3, R16, RZ ;  /* 0x0000001003068210 */ /* 0x010fe20007f7e0ff */
[----:B------:R-:W-:Y:S01]  /*0220*/  BSSY.RECONVERGENT B1, `(.L_x_66) ;  /* 0x000012e000017945 */ /* 0x000fe20003800200 */
[----:B------:R-:W-:-:S02]  /*0230*/  IMAD.MOV.U32 R5, RZ, RZ, RZ ;  /* 0x000000ffff057224 */ /* 0x000fc400078e00ff */
[----:B------:R-:W-:Y:S01]  /*0240*/  ISETP.GE.AND P2, PT, R14, R9, PT ;  /* 0x000000090e00720c */ /* 0x000fe20003f46270 */
[----:B------:R-:W-:Y:S01]  /*0250*/  @!P0 IMAD.X R5, RZ, RZ, R17, P3 ;  /* 0x000000ffff058224 */ /* 0x000fe200018e0611 */
[----:B---3--:R-:W-:-:S04]  /*0260*/  @!P0 ISETP.NE.AND P1, PT, R12, R11, PT ;  /* 0x0000000b0c00820c */ /* 0x008fc80003f25270 */
[----:B------:R-:W-:-:S04]  /*0270*/  @!P0 SEL R3, RZ, 0x1, P1 ;  /* 0x00000001ff038807 */ /* 0x000fc80000800000 */
[----:B------:R-:W-:-:S03]  /*0280*/  @!P0 PRMT R4, R3, 0x7610, R4 ;  /* 0x0000761003048816 */ /* 0x000fc60000000004 */
[----:B-12---:R-:W-:Y:S05]  /*0290*/  @P2 BRA `(.L_x_67) ;  /* 0x0000001000982947 */ /* 0x006fea0003800000 */
[----:B------:R-:W0:Y:S02]  /*02a0*/  LDC.64 R16, c[0x0][0x390] ;  /* 0x0000e400ff107b82 */ /* 0x000e240000000a00 */
[----:B0-----:R0:W5:Y:S01]  /*02b0*/  LDG.E.U8 R10, desc[UR10][R16.64] ;  /* 0x0000000a100a7981 */ /* 0x001162000c1e1100 */
[----:B------:R-:W-:Y:S01]  /*02c0*/  LOP3.LUT R3, RZ, R14, RZ, 0x33, !PT ;  /* 0x0000000eff037212 */ /* 0x000fe200078e33ff */
[----:B------:R-:W-:Y:S04]  /*02d0*/  BSSY.RECONVERGENT B2, `(.L_x_68) ;  /* 0x0000094000027945 */ /* 0x000fe80003800200 */
[----:B------:R-:W-:-:S04]  /*02e0*/  IMAD.IADD R12, R3, 0x1, R2 ;  /* 0x00000001030c7824 */ /* 0x000fc800078e0202 */
[----:B------:R-:W-:-:S05]  /*02f0*/  IMAD.IADD R11, R12, 0x1, -R7 ;  /* 0x000000010c0b7824 */ /* 0x000fca00078e0a07 */
[C---:B------:R-:W-:Y:S02]  /*0300*/  ISETP.GE.U32.AND P0, PT, R11.reuse, 0x700, PT ;  /* 0x000007000b00780c */ /* 0x040fe40003f06070 */
[----:B------:R-:W-:-:S04]  /*0310*/  LEA.HI R11, R11, 0x1, RZ, 0x18 ;  /* 0x000000010b0b7811 */ /* 0x000fc800078fc0ff */
[----:B------:R-:W-:-:S07]  /*0320*/  LOP3.LUT R13, R11, 0x7, RZ, 0xc0, !PT ;  /* 0x000000070b0d7812 */ /* 0x000fce00078ec0ff */
[----:B0-----:R-:W-:Y:S05]  /*0330*/  @!P0 BRA `(.L_x_69) ;  /* 0x0000000800348947 */ /* 0x001fea0003800000 */
[----:B------:R-:W-:Y:S01]  /*0340*/  LOP3.LUT R15, R11, 0x1fffff8, RZ, 0xc0, !PT ;  /* 0x01fffff80b0f7812 */ /* 0x000fe200078ec0ff */
[----:B------:R-:W-:Y:S01]  /*0350*/  BSSY.RECONVERGENT B3, `(.L_x_70) ;  /* 0x000008a000037945 */ /* 0x000fe20003800200 */
[----:B------:R-:W-:-:S03]  /*0360*/  VIADD R14, R14, 0x400 ;  /* 0x000004000e0e7836 */ /* 0x000fc60000000000 */
[----:B------:R-:W-:-:S07]  /*0370*/  IMAD.MOV R15, RZ, RZ, -R15 ;  /* 0x000000ffff0f7224 */ /* 0x000fce00078e0a0f */
.L_x_71:
[----:B------:R-:W-:-:S05]  /*0380*/  VIADD R2, R14, 0xfffffc00 ;  /* 0xfffffc000e027836 */ /* 0x000fca0000000000 */
[----:B------:R-:W-:-:S04]  /*0390*/  IADD3 R18, P0, PT, R7, R2, RZ ;  /* 0x0000000207127210 */ /* 0x000fc80007f1e0ff */
[----:B------:R-:W-:Y:S02]  /*03a0*/  LEA.HI.X.SX32 R20, R2, RZ, 0x1, P0 ;  /* 0x000000ff02147211 */ /* 0x000fe400000f0eff */
[----:B------:R-:W-:-:S04]  /*03b0*/  IADD3 R2, P0, PT, R18, UR4, RZ ;  /* 0x0000000412027c10 */ /* 0x000fc8000ff1e0ff */
[----:B------:R-:W-:-:S05]  /*03c0*/  IADD3.X R3, PT, PT, R20, UR5, RZ, P0, !PT ;  /* 0x0000000514037c10 */ /* 0x000fca00087fe4ff */
[----:B------:R-:W2:Y:S04]  /*03d0*/  LDG.E.U8 R16, desc[UR10][R2.64] ;  /* 0x0000000a02107981 */ /* 0x000ea8000c1e1100 */
[----:B------:R-:W3:Y:S04]  /*03e0*/  LDG.E.U8 R29, desc[UR10][R2.64+0x100] ;  /* 0x0001000a021d7981 */ /* 0x000ee8000c1e1100 */
[----:B------:R-:W4:Y:S04]  /*03f0*/  LDG.E.U8 R25, desc[UR10][R2.64+0x200] ;  /* 0x0002000a02197981 */ /* 0x000f28000c1e1100 */
[----:B------:R-:W4:Y:S04]  /*0400*/  LDG.E.U8 R23, desc[UR10][R2.64+0x300] ;  /* 0x0003000a02177981 */ /* 0x000f28000c1e1100 */
[----:B------:R-:W4:Y:S04]  /*0410*/  LDG.E.U8 R21, desc[UR10][R2.64+0x400] ;  /* 0x0004000a02157981 */ /* 0x000f28000c1e1100 */
[----:B------:R-:W4:Y:S04]  /*0420*/  LDG.E.U8 R19, desc[UR10][R2.64+0x500] ;  /* 0x0005000a02137981 */ /* 0x000f28000c1e1100 */
[----:B------:R-:W4:Y:S04]  /*0430*/  LDG.E.U8 R17, desc[UR10][R2.64+0x600] ;  /* 0x0006000a02117981 */ /* 0x000f28000c1e1100 */
[----:B------:R0:W4:Y:S01]  /*0440*/  LDG.E.U8 R27, desc[UR10][R2.64+0x700] ;  /* 0x0007000a021b7981 */ /* 0x000122000c1e1100 */
[----:B------:R-:W-:Y:S01]  /*0450*/  LOP3.LUT P2, RZ, R4, 0xff, RZ, 0xc0, !PT ;  /* 0x000000ff04ff7812 */ /* 0x000fe2000784c0ff */
[----:B------:R-:W-:Y:S01]  /*0460*/  VIADD R15, R15, 0x8 ;  /* 0x000000080f0f7836 */ /* 0x000fe20000000000 */
[----:B------:R-:W-:-:S04]  /*0470*/  IADD3 R18, P1, PT, R18, UR6, RZ ;  /* 0x0000000612127c10 */ /* 0x000fc8000ff3e0ff */
[----:B------:R-:W-:Y:S02]  /*0480*/  IADD3.X R20, PT, PT, R20, UR7, RZ, P1, !PT ;  /* 0x0000000714147c10 */ /* 0x000fe40008ffe4ff */
[CC--:B--2--5:R-:W-:Y:S02]  /*0490*/  ISETP.NE.AND P0, PT, R16.reuse, R10.reuse, PT ;  /* 0x0000000a1000720c */ /* 0x0e4fe40003f05270 */
[----:B------:R-:W-:Y:S01]  /*04a0*/  ISETP.EQ.AND P3, PT, R16, R10, P2 ;  /* 0x0000000a1000720c */ /* 0x000fe20001762270 */
[----:B------:R-:W-:Y:S02]  /*04b0*/  VIADD R16, R14, 0xfffffd00 ;  /* 0xfffffd000e107836 */ /* 0x000fe40000000000 */
[----:B------:R-:W-:Y:S02]  /*04c0*/  @!P2 SEL R4, RZ, 0x1, P0 ;  /* 0x00000001ff04a807 */ /* 0x000fe40000000000 */
[----:B------:R-:W-:Y:S02]  /*04d0*/  ISETP.LT.U32.AND P0, PT, R18, R6, PT ;  /* 0x000000061200720c */ /* 0x000fe40003f01070 */
[----:B------:R-:W-:-:S02]  /*04e0*/  SEL R4, R4, 0x1, !P3 ;  /* 0x0000000104047807 */ /* 0x000fc40005800000 */
[-C--:B------:R-:W-:Y:S02]  /*04f0*/  ISETP.LT.AND.EX P0, PT, R20, R5.reuse, PT, P0 ;  /* 0x000000051400720c */ /* 0x080fe40003f01300 */
[----:B------:R-:W-:Y:S02]  /*0500*/  LOP3.LUT P1, RZ, R4, 0xff, RZ, 0xc0, !PT ;  /* 0x000000ff04ff7812 */ /* 0x000fe4000782c0ff */
[----:B0-----:R-:W-:Y:S02]  /*0510*/  SEL R2, R18, R6, P0 ;  /* 0x0000000612027207 */ /* 0x001fe40000000000 */
[----:B------:R-:W-:Y:S02]  /*0520*/  SEL R3, R20, R5, P0 ;  /* 0x0000000514037207 */ /* 0x000fe40000000000 */
[----:B---3--:R-:W-:Y:S02]  /*0530*/  ISETP.NE.AND P0, PT, R29, R10, PT ;  /* 0x0000000a1d00720c */ /* 0x008fe40003f05270 */
[----:B------:R-:W-:-:S02]  /*0540*/  @!P3 SEL R2, R18, R6, !P2 ;  /* 0x000000061202b207 */ /* 0x000fc40005000000 */
[----:B------:R-:W-:Y:S02]  /*0550*/  @!P3 SEL R3, R20, R5, !P2 ;  /* 0x000000051403b207 */ /* 0x000fe40005000000 */
[----:B------:R-:W-:Y:S02]  /*0560*/  ISETP.EQ.AND P3, PT, R29, R10, P1 ;  /* 0x0000000a1d00720c */ /* 0x000fe40000f62270 */
[----:B------:R-:W-:Y:S02]  /*0570*/  @!P1 SEL R4, RZ, 0x1, P0 ;  /* 0x00000001ff049807 */ /* 0x000fe40000000000 */
[----:B------:R-:W-:Y:S02]  /*0580*/  SHF.R.S32.HI R6, RZ, 0x1f, R16 ;  /* 0x0000001fff067819 */ /* 0x000fe40000011410 */
[----:B------:R-:W-:Y:S02]  /*0590*/  IADD3 R16, P4, P5, R16, UR6, R7 ;  /* 0x0000000610107c10 */ /* 0x000fe4000fd9e007 */
[----:B------:R-:W-:-:S02]  /*05a0*/  SEL R5, R4, 0x1, !P3 ;  /* 0x0000000104057807 */ /* 0x000fc40005800000 */
[----:B------:R-:W-:Y:S01]  /*05b0*/  IADD3.X R18, PT, PT, R6, UR7, RZ, P4, P5 ;  /* 0x0000000706127c10 */ /* 0x000fe2000a7ea4ff */
[----:B------:R-:W-:Y:S01]  /*05c0*/  VIADD R6, R14, 0xfffffe00 ;  /* 0xfffffe000e067836 */ /* 0x000fe20000000000 */
[-C--:B------:R-:W-:Y:S02]  /*05d0*/  ISETP.LT.U32.AND P0, PT, R16, R2.reuse, PT ;  /* 0x000000021000720c */ /* 0x080fe40003f01070 */
[----:B------:R-:W-:Y:S02]  /*05e0*/  LOP3.LUT P2, RZ, R5, 0xff, RZ, 0xc0, !PT ;  /* 0x000000ff05ff7812 */ /* 0x000fe4000784c0ff */
[----:B------:R-:W-:Y:S02]  /*05f0*/  ISETP.LT.AND.EX P0, PT, R18, R3, PT, P0 ;  /* 0x000000031200720c */ /* 0x000fe40003f01300 */
[----:B------:R-:W-:Y:S02]  /*0600*/  IADD3 R29, P4, P5, R6, UR6, R7 ;  /* 0x00000006061d7c10 */ /* 0x000fe4000fd9e007 */
[----:B------:R-:W-:-:S02]  /*0610*/  SEL R4, R16, R2, P0 ;  /* 0x0000000210047207 */ /* 0x000fc40000000000 */
[----:B------:R-:W-:Y:S02]  /*0620*/  @!P3 SEL R4, R16, R2, !P1 ;  /* 0x000000021004b207 */ /* 0x000fe40004800000 */
[CC--:B------:R-:W-:Y:S02]  /*0630*/  SEL R2, R18.reuse, R3.reuse, P0 ;  /* 0x0000000312027207 */ /* 0x0c0fe40000000000 */
[CC--:B----4-:R-:W-:Y:S02]  /*0640*/  ISETP.NE.AND P0, PT, R25.reuse, R10.reuse, PT ;  /* 0x0000000a1900720c */ /* 0x0d0fe40003f05270 */
[----:B------:R-:W-:Y:S02]  /*0650*/  @!P3 SEL R2, R18, R3, !P1 ;  /* 0x000000031202b207 */ /* 0x000fe40004800000 */
[----:B------:R-:W-:Y:S02]  /*0660*/  ISETP.EQ.AND P3, PT, R25, R10, P2 ;  /* 0x0000000a1900720c */ /* 0x000fe40001762270 */
[----:B------:R-:W-:-:S02]  /*0670*/  @!P2 SEL R5, RZ, 0x1, P0 ;  /* 0x00000001ff05a807 */ /* 0x000fc40000000000 */
[----:B------:R-:W-:Y:S01]  /*0680*/  SHF.R.S32.HI R16, RZ, 0x1f, R6 ;  /* 0x0000001fff107819 */ /* 0x000fe20000011406 */
[----:B------:R-:W-:Y:S01]  /*0690*/  VIADD R6, R14, 0xffffff00 ;  /* 0xffffff000e067836 */ /* 0x000fe20000000000 */
[----:B------:R-:W-:Y:S02]  /*06a0*/  SEL R5, R5, 0x1, !P3 ;  /* 0x0000000105057807 */ /* 0x000fe40005800000 */
[----:B------:R-:W-:Y:S02]  /*06b0*/  IADD3.X R16, PT, PT, R16, UR7, RZ, P4, P5 ;  /* 0x0000000710107c10 */ /* 0x000fe4000a7ea4ff */
[----:B------:R-:W-:Y:S02]  /*06c0*/  ISETP.LT.U32.AND P0, PT, R29, R4, PT ;  /* 0x000000041d00720c */ /* 0x000fe40003f01070 */
[----:B------:R-:W-:Y:S02]  /*06d0*/  LOP3.LUT P1, RZ, R5, 0xff, RZ, 0xc0, !PT ;  /* 0x000000ff05ff7812 */ /* 0x000fe4000782c0ff */
[----:B------:R-:W-:-:S02]  /*06e0*/  ISETP.LT.AND.EX P0, PT, R16, R2, PT, P0 ;  /* 0x000000021000720c */ /* 0x000fc40003f01300 */
[----:B------:R-:W-:Y:S02]  /*06f0*/  SHF.R.S32.HI R3, RZ, 0x1f, R6 ;  /* 0x0000001fff037819 */ /* 0x000fe40000011406 */
[CC--:B------:R-:W-:Y:S02]  /*0700*/  SEL R25, R29.reuse, R4.reuse, P0 ;  /* 0x000000041d197207 */ /* 0x0c0fe40000000000 */
[----:B------:R-:W-:Y:S02]  /*0710*/  @!P3 SEL R25, R29, R4, !P2 ;  /* 0x000000041d19b207 */ /* 0x000fe40005000000 */
[C---:B------:R-:W-:Y:S02]  /*0720*/  SEL R29, R16.reuse, R2, P0 ;  /* 0x00000002101d7207 */ /* 0x040fe40000000000 */
[----:B------:R-:W-:Y:S02]  /*0730*/  ISETP.NE.AND P0, PT, R23, R10, PT ;  /* 0x0000000a1700720c */ /* 0x000fe40003f05270 */
[----:B------:R-:W-:-:S02]  /*0740*/  @!P3 SEL R29, R16, R2, !P2 ;  /* 0x00000002101db207 */ /* 0x000fc40005000000 */
[----:B------:R-:W-:Y:S02]  /*0750*/  ISETP.EQ.AND P3, PT, R23, R10, P1 ;  /* 0x0000000a1700720c */ /* 0x000fe40000f62270 */
[----:B------:R-:W-:Y:S02]  /*0760*/  @!P1 SEL R5, RZ, 0x1, P0 ;  /* 0x00000001ff059807 */ /* 0x000fe40000000000 */
[----:B------:R-:W-:Y:S02]  /*0770*/  IADD3 R6, P4, P5, R6, UR6, R7 ;  /* 0x0000000606067c10 */ /* 0x000fe4000fd9e007 */
[----:B------:R-:W-:Y:S02]  /*0780*/  SEL R5, R5, 0x1, !P3 ;  /* 0x0000000105057807 */ /* 0x000fe40005800000 */
[----:B------:R-:W-:Y:S02]  /*0790*/  IADD3.X R16, PT, PT, R3, UR7, RZ, P4, P5 ;  /* 0x0000000703107c10 */ /* 0x000fe4000a7ea4ff */
[----:B------:R-:W-:-:S02]  /*07a0*/  ISETP.LT.U32.AND P0, PT, R6, R25, PT ;  /* 0x000000190600720c */ /* 0x000fc40003f01070 */
[----:B------:R-:W-:Y:S02]  /*07b0*/  LOP3.LUT P2, RZ, R5, 0xff, RZ, 0xc0, !PT ;  /* 0x000000ff05ff7812 */ /* 0x000fe4000784c0ff */
[----:B------:R-:W-:Y:S02]  /*07c0*/  ISETP.LT.AND.EX P0, PT, R16, R29, PT, P0 ;  /* 0x0000001d1000720c */ /* 0x000fe40003f01300 */
[----:B------:R-:W-:Y:S02]  /*07d0*/  SHF.R.S32.HI R2, RZ, 0x1f, R14 ;  /* 0x0000001fff027819 */ /* 0x000fe4000001140e */
[----:B------:R-:W-:Y:S02]  /*07e0*/  SEL R4, R6, R25, P0 ;  /* 0x0000001906047207 */ /* 0x000fe40000000000 */
[----:B------:R-:W-:Y:S02]  /*07f0*/  SEL R23, R16, R29, P0 ;  /* 0x0000001d10177207 */ /* 0x000fe40000000000 */
[----:B------:R-:W-:-:S02]  /*0800*/  ISETP.NE.AND P0, PT, R21, R10, PT ;  /* 0x0000000a1500720c */ /* 0x000fc40003f05270 */
[----:B------:R-:W-:Y:S02]  /*0810*/  @!P3 SEL R4, R6, R25, !P1 ;  /* 0x000000190604b207 */ /* 0x000fe40004800000 */
[----:B------:R-:W-:Y:S02]  /*0820*/  @!P3 SEL R23, R16, R29, !P1 ;  /* 0x0000001d1017b207 */ /* 0x000fe40004800000 */
[----:B------:R-:W-:Y:S02]  /*0830*/  ISETP.EQ.AND P3, PT, R21, R10, P2 ;  /* 0x0000000a1500720c */ /* 0x000fe40001762270 */
[----:B------:R-:W-:Y:S02]  /*0840*/  @!P2 SEL R5, RZ, 0x1, P0 ;  /* 0x00000001ff05a807 */ /* 0x000fe40000000000 */
[----:B------:R-:W-:Y:S02]  /*0850*/  IADD3 R3, P4, P5, R14, UR6, R7 ;  /* 0x000000060e037c10 */ /* 0x000fe4000fd9e007 */
[----:B------:R-:W-:-:S02]  /*0860*/  SEL R5, R5, 0x1, !P3 ;  /* 0x0000000105057807 */ /* 0x000fc40005800000 */
[----:B------:R-:W-:Y:S01]  /*0870*/  IADD3.X R6, PT, PT, R2, UR7, RZ, P4, P5 ;  /* 0x0000000702067c10 */ /* 0x000fe2000a7ea4ff */
[----:B------:R-:W-:Y:S01]  /*0880*/  VIADD R2, R14, 0x100 ;  /* 0x000001000e027836 */ /* 0x000fe20000000000 */
[----:B------:R-:W-:Y:S02]  /*0890*/  ISETP.LT.U32.AND P0, PT, R3, R4, PT ;  /* 0x000000040300720c */ /* 0x000fe40003f01070 */
[----:B------:R-:W-:Y:S02]  /*08a0*/  LOP3.LUT P1, RZ, R5, 0xff, RZ, 0xc0, !PT ;  /* 0x000000ff05ff7812 */ /* 0x000fe4000782c0ff */
[----:B------:R-:W-:-:S04]  /*08b0*/  ISETP.LT.AND.EX P0, PT, R6, R23, PT, P0 ;  /* 0x000000170600720c */ /* 0x000fc80003f01300 */
[----:B------:R-:W-:Y:S02]  /*08c0*/  SEL R25, R3, R4, P0 ;  /* 0x0000000403197207 */ /* 0x000fe40000000000 */
[CC--:B------:R-:W-:Y:S02]  /*08d0*/  SEL R29, R6.reuse, R23.reuse, P0 ;  /* 0x00000017061d7207 */ /* 0x0c0fe40000000000 */
[----:B------:R-:W-:Y:S02]  /*08e0*/  ISETP.NE.AND P0, PT, R19, R10, PT ;  /* 0x0000000a1300720c */ /* 0x000fe40003f05270 */
[----:B------:R-:W-:Y:S02]  /*08f0*/  @!P3 SEL R25, R3, R4, !P2 ;  /* 0x000000040319b207 */ /* 0x000fe40005000000 */
[----:B------:R-:W-:Y:S02]  /*0900*/  @!P3 SEL R29, R6, R23, !P2 ;  /* 0x00000017061db207 */ /* 0x000fe40005000000 */
[----:B------:R-:W-:-:S02]  /*0910*/  ISETP.EQ.AND P3, PT, R19, R10, P1 ;  /* 0x0000000a1300720c */ /* 0x000fc40000f62270 */
[----:B------:R-:W-:Y:S02]  /*0920*/  @!P1 SEL R5, RZ, 0x1, P0 ;  /* 0x00000001ff059807 */ /* 0x000fe40000000000 */
[----:B------:R-:W-:Y:S02]  /*0930*/  SHF.R.S32.HI R3, RZ, 0x1f, R2 ;  /* 0x0000001fff037819 */ /* 0x000fe40000011402 */
[----:B------:R-:W-:Y:S01]  /*0940*/  IADD3 R4, P4, P5, R2, UR6, R7 ;  /* 0x0000000602047c10 */ /* 0x000fe2000fd9e007 */
[----:B------:R-:W-:Y:S01]  /*0950*/  VIADD R2, R14, 0x200 ;  /* 0x000002000e027836 */ /* 0x000fe20000000000 */
        /* <DEDUP_REMOVED lines=8> */
[----:B------:R-:W-:-:S02]  /*09e0*/  @!P3 SEL R21, R4, R25, !P1 ;  /* 0x000000190415b207 */ /* 0x000fc40004800000 */
[----:B------:R-:W-:Y:S02]  /*09f0*/  @!P3 SEL R23, R16, R29, !P1 ;  /* 0x0000001d1017b207 */ /* 0x000fe40004800000 */
[CC--:B------:R-:W-:Y:S02]  /*0a00*/  ISETP.NE.AND P1, PT, R17.reuse, R10.reuse, PT ;  /* 0x0000000a1100720c */ /* 0x0c0fe40003f25270 */
[----:B------:R-:W-:Y:S01]  /*0a10*/  IADD3 R6, P0, P4, R2, UR6, R7 ;  /* 0x0000000602067c10 */ /* 0x000fe2000fc1e007 */
[C---:B------:R-:W-:Y:S01]  /*0a20*/  VIADD R2, R14.reuse, 0x300 ;  /* 0x000003000e027836 */ /* 0x040fe20000000000 */
[----:B------:R-:W-:Y:S01]  /*0a30*/  ISETP.EQ.AND P3, PT, R17, R10, P2 ;  /* 0x0000000a1100720c */ /* 0x000fe20001762270 */
[----:B------:R-:W-:Y:S01]  /*0a40*/  VIADD R14, R14, 0x800 ;  /* 0x000008000e0e7836 */ /* 0x000fe20000000000 */
[----:B------:R-:W-:Y:S02]  /*0a50*/  @!P2 SEL R5, RZ, 0x1, P1 ;  /* 0x00000001ff05a807 */ /* 0x000fe40000800000 */
[----:B------:R-:W-:-:S02]  /*0a60*/  IADD3.X R16, PT, PT, R3, UR7, RZ, P0, P4 ;  /* 0x0000000703107c10 */ /* 0x000fc400087e84ff */
[----:B------:R-:W-:Y:S02]  /*0a70*/  SEL R3, R5, 0x1, !P3 ;  /* 0x0000000105037807 */ /* 0x000fe40005800000 */
[----:B------:R-:W-:Y:S02]  /*0a80*/  ISETP.LT.U32.AND P0, PT, R6, R21, PT ;  /* 0x000000150600720c */ /* 0x000fe40003f01070 */
[----:B------:R-:W-:Y:S02]  /*0a90*/  SHF.R.S32.HI R4, RZ, 0x1f, R2 ;  /* 0x0000001fff047819 */ /* 0x000fe40000011402 */
[----:B------:R-:W-:Y:S02]  /*0aa0*/  LOP3.LUT P1, RZ, R3, 0xff, RZ, 0xc0, !PT ;  /* 0x000000ff03ff7812 */ /* 0x000fe4000782c0ff */
[----:B------:R-:W-:Y:S02]  /*0ab0*/  ISETP.LT.AND.EX P0, PT, R16, R23, PT, P0 ;  /* 0x000000171000720c */ /* 0x000fe40003f01300 */
[----:B------:R-:W-:-:S02]  /*0ac0*/  IADD3 R2, P4, P5, R2, UR6, R7 ;  /* 0x0000000602027c10 */ /* 0x000fc4000fd9e007 */
[----:B------:R-:W-:Y:S02]  /*0ad0*/  SEL R17, R6, R21, P0 ;  /* 0x0000001506117207 */ /* 0x000fe40000000000 */
[----:B------:R-:W-:Y:S02]  /*0ae0*/  SEL R19, R16, R23, P0 ;  /* 0x0000001710137207 */ /* 0x000fe40000000000 */
[----:B------:R-:W-:Y:S02]  /*0af0*/  IADD3.X R4, PT, PT, R4, UR7, RZ, P4, P5 ;  /* 0x0000000704047c10 */ /* 0x000fe4000a7ea4ff */
[----:B------:R-:W-:Y:S02]  /*0b00*/  @!P3 SEL R17, R6, R21, !P2 ;  /* 0x000000150611b207 */ /* 0x000fe40005000000 */
[----:B------:R-:W-:Y:S02]  /*0b10*/  @!P3 SEL R19, R16, R23, !P2 ;  /* 0x000000171013b207 */ /* 0x000fe40005000000 */
[----:B------:R-:W-:-:S02]  /*0b20*/  ISETP.NE.AND P4, PT, R15, RZ, PT ;  /* 0x000000ff0f00720c */ /* 0x000fc40003f85270 */
[CC--:B------:R-:W-:Y:S02]  /*0b30*/  ISETP.EQ.AND P2, PT, R27.reuse, R10.reuse, P1 ;  /* 0x0000000a1b00720c */ /* 0x0c0fe40000f42270 */
[----:B------:R-:W-:Y:S02]  /*0b40*/  ISETP.NE.AND P3, PT, R27, R10, PT ;  /* 0x0000000a1b00720c */ /* 0x000fe40003f65270 */
[----:B------:R-:W-:Y:S02]  /*0b50*/  ISETP.LT.U32.AND P0, PT, R2, R17, PT ;  /* 0x000000110200720c */ /* 0x000fe40003f01070 */
[----:B------:R-:W-:Y:S02]  /*0b60*/  @!P1 SEL R3, RZ, 0x1, P3 ;  /* 0x00000001ff039807 */ /* 0x000fe40001800000 */
[----:B------:R-:W-:Y:S02]  /*0b70*/  ISETP.LT.AND.EX P0, PT, R4, R19, PT, P0 ;  /* 0x000000130400720c */ /* 0x000fe40003f01300 */
[----:B------:R-:W-:-:S02]  /*0b80*/  SEL R3, R3, 0x1, !P2 ;  /* 0x0000000103037807 */ /* 0x000fc40005000000 */
[----:B------:R-:W-:Y:S02]  /*0b90*/  SEL R5, R4, R19, P0 ;  /* 0x0000001304057207 */ /* 0x000fe40000000000 */
[----:B------:R-:W-:Y:S02]  /*0ba0*/  SEL R6, R2, R17, P0 ;  /* 0x0000001102067207 */ /* 0x000fe40000000000 */
[----:B------:R-:W-:Y:S02]  /*0bb0*/  @!P2 SEL R5, R4, R19, !P1 ;  /* 0x000000130405a207 */ /* 0x000fe40004800000 */
[----:B------:R-:W-:Y:S02]  /*0bc0*/  @!P2 SEL R6, R2, R17, !P1 ;  /* 0x000000110206a207 */ /* 0x000fe40004800000 */
[----:B------:R-:W-:Y:S01]  /*0bd0*/  PRMT R4, R3, 0x7610, R4 ;  /* 0x0000761003047816 */ /* 0x000fe20000000004 */
[----:B------:R-:W-:Y:S06]  /*0be0*/  @P4 BRA `(.L_x_71) ;  /* 0xfffffff400e44947 */ /* 0x000fec000383ffff */
[----:B------:R-:W-:Y:S05]  /*0bf0*/  BSYNC.RECONVERGENT B3 ;  /* 0x0000000000037941 */ /* 0x000fea0003800200 */
.L_x_70:
[----:B------:R-:W-:-:S07]  /*0c00*/  VIADD R14, R14, 0xfffffc00 ;  /* 0xfffffc000e0e7836 */ /* 0x000fce0000000000 */
.L_x_69:
[----:B------:R-:W-:Y:S05]  /*0c10*/  BSYNC.RECONVERGENT B2 ;  /* 0x0000000000027941 */ /* 0x000fea0003800200 */
.L_x_68:
[----:B------:R-:W-:-:S13]  /*0c20*/  ISETP.NE.AND P0, PT, R13, RZ, PT ;  /* 0x000000ff0d00720c */ /* 0x000fda0003f05270 */
[----:B------:R-:W-:Y:S05]  /*0c30*/  @!P0 BRA `(.L_x_67) ;  /* 0x0000000800308947 */ /* 0x000fea0003800000 */
[----:B------:R-:W-:Y:S01]  /*0c40*/  ISETP.GE.U32.AND P0, PT, R13, 0x4, PT ;  /* 0x000000040d00780c */ /* 0x000fe20003f06070 */
[----:B------:R-:W-:Y:S01]  /*0c50*/  BSSY.RECONVERGENT B2, `(.L_x_72) ;  /* 0x0000048000027945 */ /* 0x000fe20003800200 */
[----:B------:R-:W-:-:S11]  /*0c60*/  LOP3.LUT P1, R11, R11, 0x3, RZ, 0xc0, !PT ;  /* 0x000000030b0b7812 */ /* 0x000fd6000782c0ff */
[----:B------:R-:W-:Y:S05]  /*0c70*/  @!P0 BRA `(.L_x_73) ;  /* 0x0000000400148947 */ /* 0x000fea0003800000 */
[----:B------:R-:W0:Y:S01]  /*0c80*/  LDCU.64 UR8, c[0x0][0x380] ;  /* 0x00007000ff0877ac */ /* 0x000e220008000a00 */
[----:B------:R-:W-:-:S04]  /*0c90*/  IADD3 R25, P0, PT, R7, R14, RZ ;  /* 0x0000000e07197210 */ /* 0x000fc80007f1e0ff */
[----:B------:R-:W-:Y:S02]  /*0ca0*/  LEA.HI.X.SX32 R16, R14, RZ, 0x1, P0 ;  /* 0x000000ff0e107211 */ /* 0x000fe400000f0eff */
[----:B0-----:R-:W-:-:S04]  /*0cb0*/  IADD3 R2, P0, PT, R25, UR8, RZ ;  /* 0x0000000819027c10 */ /* 0x001fc8000ff1e0ff */
[----:B------:R-:W-:Y:S01]  /*0cc0*/  IADD3.X R3, PT, PT, R16, UR9, RZ, P0, !PT ;  /* 0x0000000910037c10 */ /* 0x000fe200087fe4ff */
[----:B------:R-:W0:Y:S04]  /*0cd0*/  LDCU.64 UR8, c[0x0][0x398] ;  /* 0x00007300ff0877ac */ /* 0x000e280008000a00 */
[----:B------:R-:W2:Y:S04]  /*0ce0*/  LDG.E.U8 R17, desc[UR10][R2.64] ;  /* 0x0000000a02117981 */ /* 0x000ea8000c1e1100 */
[----:B------:R-:W3:Y:S04]  /*0cf0*/  LDG.E.U8 R19, desc[UR10][R2.64+0x100] ;  /* 0x0001000a02137981 */ /* 0x000ee8000c1e1100 */
[----:B------:R-:W4:Y:S04]  /*0d00*/  LDG.E.U8 R15, desc[UR10][R2.64+0x200] ;  /* 0x0002000a020f7981 */ /* 0x000f28000c1e1100 */
[----:B------:R1:W4:Y:S01]  /*0d10*/  LDG.E.U8 R13, desc[UR10][R2.64+0x300] ;  /* 0x0003000a020d7981 */ /* 0x000322000c1e1100 */
[----:B------:R-:W-:-:S02]  /*0d20*/  LOP3.LUT P3, RZ, R4, 0xff, RZ, 0xc0, !PT ;  /* 0x000000ff04ff7812 */ /* 0x000fc4000786c0ff */
[----:B0-----:R-:W-:-:S04]  /*0d30*/  IADD3 R25, P2, PT, R25, UR8, RZ ;  /* 0x0000000819197c10 */ /* 0x001fc8000ff5e0ff */
[----:B------:R-:W-:Y:S01]  /*0d40*/  IADD3.X R16, PT, PT, R16, UR9, RZ, P2, !PT ;  /* 0x0000000910107c10 */ /* 0x000fe200097fe4ff */
[----:B-1----:R-:W-:-:S05]  /*0d50*/  VIADD R2, R14, 0x100 ;  /* 0x000001000e027836 */ /* 0x002fca0000000000 */
[----:B------:R-:W-:Y:S02]  /*0d60*/  SHF.R.S32.HI R3, RZ, 0x1f, R2 ;  /* 0x0000001fff037819 */ /* 0x000fe40000011402 */
[CC--:B--2--5:R-:W-:Y:S02]  /*0d70*/  ISETP.NE.AND P0, PT, R17.reuse, R10.reuse, PT ;  /* 0x0000000a1100720c */ /* 0x0e4fe40003f05270 */
[----:B------:R-:W-:Y:S02]  /*0d80*/  ISETP.EQ.AND P4, PT, R17, R10, P3 ;  /* 0x0000000a1100720c */ /* 0x000fe40001f82270 */
[----:B------:R-:W-:Y:S02]  /*0d90*/  @!P3 SEL R4, RZ, 0x1, P0 ;  /* 0x00000001ff04b807 */ /* 0x000fe40000000000 */
[----:B------:R-:W-:Y:S02]  /*0da0*/  ISETP.LT.U32.AND P0, PT, R25, R6, PT ;  /* 0x000000061900720c */ /* 0x000fe40003f01070 */
[----:B------:R-:W-:-:S02]  /*0db0*/  SEL R4, R4, 0x1, !P4 ;  /* 0x0000000104047807 */ /* 0x000fc40006000000 */
[-C--:B------:R-:W-:Y:S02]  /*0dc0*/  ISETP.LT.AND.EX P0, PT, R16, R5.reuse, PT, P0 ;  /* 0x000000051000720c */ /* 0x080fe40003f01300 */
[----:B------:R-:W-:Y:S02]  /*0dd0*/  LOP3.LUT P2, RZ, R4, 0xff, RZ, 0xc0, !PT ;  /* 0x000000ff04ff7812 */ /* 0x000fe4000784c0ff */
[CC--:B------:R-:W-:Y:S02]  /*0de0*/  SEL R21, R25.reuse, R6.reuse, P0 ;  /* 0x0000000619157207 */ /* 0x0c0fe40000000000 */
[CC--:B------:R-:W-:Y:S02]  /*0df0*/  SEL R23, R16.reuse, R5.reuse, P0 ;  /* 0x0000000510177207 */ /* 0x0c0fe40000000000 */
[----:B------:R-:W-:Y:S02]  /*0e00*/  @!P4 SEL R21, R25, R6, !P3 ;  /* 0x000000061915c207 */ /* 0x000fe40005800000 */
[----:B------:R-:W-:-:S02]  /*0e10*/  @!P4 SEL R23, R16, R5, !P3 ;  /* 0x000000051017c207 */ /* 0x000fc40005800000 */
[CC--:B---3--:R-:W-:Y:S02]  /*0e20*/  ISETP.NE.AND P3, PT, R19.reuse, R10.reuse, PT ;  /* 0x0000000a1300720c */ /* 0x0c8fe40003f65270 */
[----:B------:R-:W-:Y:S02]  /*0e30*/  ISETP.EQ.AND P4, PT, R19, R10, P2 ;  /* 0x0000000a1300720c */ /* 0x000fe40001782270 */
[----:B------:R-:W-:Y:S02]  /*0e40*/  @!P2 SEL R4, RZ, 0x1, P3 ;  /* 0x00000001ff04a807 */ /* 0x000fe40001800000 */
[----:B------:R-:W-:Y:S01]  /*0e50*/  IADD3 R6, P5, P0, R2, UR8, R7 ;  /* 0x0000000802067c10 */ /* 0x000fe2000f8be007 */
[----:B------:R-:W-:Y:S01]  /*0e60*/  VIADD R2, R14, 0x200 ;  /* 0x000002000e027836 */ /* 0x000fe20000000000 */
[----:B------:R-:W-:Y:S02]  /*0e70*/  SEL R4, R4, 0x1, !P4 ;  /* 0x0000000104047807 */ /* 0x000fe40006000000 */
[----:B------:R-:W-:-:S02]  /*0e80*/  IADD3.X R16, PT, PT, R3, UR9, RZ, P5, P0 ;  /* 0x0000000903107c10 */ /* 0x000fc4000afe04ff */
[----:B------:R-:W-:Y:S02]  /*0e90*/  ISETP.LT.U32.AND P0, PT, R6, R21, PT ;  /* 0x000000150600720c */ /* 0x000fe40003f01070 */
[----:B------:R-:W-:Y:S02]  /*0ea0*/  LOP3.LUT P3, RZ, R4, 0xff, RZ, 0xc0, !PT ;  /* 0x000000ff04ff7812 */ /* 0x000fe4000786c0ff */
[----:B------:R-:W-:Y:S02]  /*0eb0*/  ISETP.LT.AND.EX P0, PT, R16, R23, PT, P0 ;  /* 0x000000171000720c */ /* 0x000fe40003f01300 */
[----:B------:R-:W-:Y:S02]  /*0ec0*/  SHF.R.S32.HI R3, RZ, 0x1f, R2 ;  /* 0x0000001fff037819 */ /* 0x000fe40000011402 */
[----:B------:R-:W-:Y:S02]  /*0ed0*/  SEL R18, R6, R21, P0 ;  /* 0x0000001506127207 */ /* 0x000fe40000000000 */
[----:B------:R-:W-:-:S02]  /*0ee0*/  SEL R17, R16, R23, P0 ;  /* 0x0000001710117207 */ /* 0x000fc40000000000 */
[----:B------:R-:W-:Y:S02]  /*0ef0*/  @!P4 SEL R18, R6, R21, !P2 ;  /* 0x000000150612c207 */ /* 0x000fe40005000000 */
[----:B------:R-:W-:Y:S02]  /*0f00*/  @!P4 SEL R17, R16, R23, !P2 ;  /* 0x000000171011c207 */ /* 0x000fe40005000000 */
[CC--:B----4-:R-:W-:Y:S02]  /*0f10*/  ISETP.NE.AND P4, PT, R15.reuse, R10.reuse, PT ;  /* 0x0000000a0f00720c */ /* 0x0d0fe40003f85270 */
[----:B------:R-:W-:Y:S01]  /*0f20*/  IADD3 R5, P5, P0, R2, UR8, R7 ;  /* 0x0000000802057c10 */ /* 0x000fe2000f8be007 */
[C---:B------:R-:W-:Y:S01]  /*0f30*/  VIADD R2, R14.reuse, 0x300 ;  /* 0x000003000e027836 */ /* 0x040fe20000000000 */
[----:B------:R-:W-:Y:S01]  /*0f40*/  ISETP.EQ.AND P2, PT, R15, R10, P3 ;  /* 0x0000000a0f00720c */ /* 0x000fe20001f42270 */
[----:B------:R-:W-:Y:S01]  /*0f50*/  VIADD R14, R14, 0x400 ;  /* 0x000004000e0e7836 */ /* 0x000fe20000000000 */
[----:B------:R-:W-:-:S02]  /*0f60*/  @!P3 SEL R4, RZ, 0x1, P4 ;  /* 0x00000001ff04b807 */ /* 0x000fc40002000000 */
[----:B------:R-:W-:Y:S02]  /*0f70*/  IADD3.X R6, PT, PT, R3, UR9, RZ, P5, P0 ;  /* 0x0000000903067c10 */ /* 0x000fe4000afe04ff */
[CC--:B------:R-:W-:Y:S02]  /*0f80*/  ISETP.LT.U32.AND P0, PT, R5.reuse, R18.reuse, PT ;  /* 0x000000120500720c */ /* 0x0c0fe40003f01070 */
[----:B------:R-:W-:Y:S02]  /*0f90*/  SEL R4, R4, 0x1, !P2 ;  /* 0x0000000104047807 */ /* 0x000fe40005000000 */
[----:B------:R-:W-:Y:S02]  /*0fa0*/  ISETP.LT.AND.EX P0, PT, R6, R17, PT, P0 ;  /* 0x000000110600720c */ /* 0x000fe40003f01300 */
[----:B------:R-:W-:Y:S02]  /*0fb0*/  LOP3.LUT P4, RZ, R4, 0xff, RZ, 0xc0, !PT ;  /* 0x000000ff04ff7812 */ /* 0x000fe4000788c0ff */
[----:B------:R-:W-:-:S02]  /*0fc0*/  SEL R15, R5, R18, P0 ;  /* 0x00000012050f7207 */ /* 0x000fc40000000000 */
[CC--:B------:R-:W-:Y:S02]  /*0fd0*/  SEL R16, R6.reuse, R17.reuse, P0 ;  /* 0x0000001106107207 */ /* 0x0c0fe40000000000 */
[----:B------:R-:W-:Y:S02]  /*0fe0*/  SHF.R.S32.HI R3, RZ, 0x1f, R2 ;  /* 0x0000001fff037819 */ /* 0x000fe40000011402 */
[----:B------:R-:W-:Y:S02]  /*0ff0*/  @!P2 SEL R15, R5, R18, !P3 ;  /* 0x00000012050fa207 */ /* 0x000fe40005800000 */
[----:B------:R-:W-:Y:S02]  /*1000*/  @!P2 SEL R16, R6, R17, !P3 ;  /* 0x000000110610a207 */ /* 0x000fe40005800000 */
[----:B------:R-:W-:Y:S02]  /*1010*/  IADD3 R2, P5, P6, R2, UR8, R7 ;  /* 0x0000000802027c10 */ /* 0x000fe4000febe007 */
[----:B------:R-:W-:-:S02]  /*1020*/  ISETP.EQ.AND P2, PT, R13, R10, P4 ;  /* 0x0000000a0d00720c */ /* 0x000fc40002742270 */
[----:B------:R-:W-:Y:S02]  /*1030*/  IADD3.X R3, PT, PT, R3, UR9, RZ, P5, P6 ;  /* 0x0000000903037c10 */ /* 0x000fe4000afec4ff */
[CC--:B------:R-:W-:Y:S02]  /*1040*/  ISETP.LT.U32.AND P0, PT, R2.reuse, R15.reuse, PT ;  /* 0x0000000f0200720c */ /* 0x0c0fe40003f01070 */
[----:B------:R-:W-:Y:S02]  /*1050*/  ISETP.NE.AND P3, PT, R13, R10, PT ;  /* 0x0000000a0d00720c */ /* 0x000fe40003f65270 */
[----:B------:R-:W-:Y:S02]  /*1060*/  ISETP.LT.AND.EX P0, PT, R3, R16, PT, P0 ;  /* 0x000000100300720c */ /* 0x000fe40003f01300 */
[----:B------:R-:W-:Y:S02]  /*1070*/  @!P4 SEL R4, RZ, 0x1, P3 ;  /* 0x00000001ff04c807 */ /* 0x000fe40001800000 */
[----:B------:R-:W-:-:S02]  /*1080*/  SEL R6, R2, R15, P0 ;  /* 0x0000000f02067207 */ /* 0x000fc40000000000 */
[CC--:B------:R-:W-:Y:S02]  /*1090*/  SEL R5, R3.reuse, R16.reuse, P0 ;  /* 0x0000001003057207 */ /* 0x0c0fe40000000000 */
[----:B------:R-:W-:Y:S02]  /*10a0*/  SEL R4, R4, 0x1, !P2 ;  /* 0x0000000104047807 */ /* 0x000fe40005000000 */
[----:B------:R-:W-:Y:S02]  /*10b0*/  @!P2 SEL R6, R2, R15, !P4 ;  /* 0x0000000f0206a207 */ /* 0x000fe40006000000 */
[----:B------:R-:W-:-:S07]  /*10c0*/  @!P2 SEL R5, R3, R16, !P4 ;  /* 0x000000100305a207 */ /* 0x000fce0006000000 */
.L_x_73:
[----:B------:R-:W-:Y:S05]  /*10d0*/  BSYNC.RECONVERGENT B2 ;  /* 0x0000000000027941 */ /* 0x000fea0003800200 */
.L_x_72:
[----:B------:R-:W-:Y:S05]  /*10e0*/  @!P1 BRA `(.L_x_67) ;  /* 0x0000000400049947 */ /* 0x000fea0003800000 */
[----:B------:R-:W-:Y:S01]  /*10f0*/  ISETP.NE.AND P0, PT, R11, 0x1, PT ;  /* 0x000000010b00780c */ /* 0x000fe20003f05270 */
[----:B------:R-:W-:Y:S01]  /*1100*/  BSSY.RECONVERGENT B2, `(.L_x_74) ;  /* 0x0000028000027945 */ /* 0x000fe20003800200 */
[----:B------:R-:W-:-:S11]  /*1110*/  LOP3.LUT P1, RZ, R12, 0x100, RZ, 0xc0, !PT ;  /* 0x000001000cff7812 */ /* 0x000fd6000782c0ff */
        /* <DEDUP_REMOVED lines=8> */
[----:B------:R1:W3:Y:S01]  /*11a0*/  LDG.E.U8 R17, desc[UR10][R2.64+0x100] ;  /* 0x0001000a02117981 */ /* 0x0002e2000c1e1100 */
[----:B------:R-:W-:Y:S01]  /*11b0*/  LOP3.LUT P2, RZ, R4, 0xff, RZ, 0xc0, !PT ;  /* 0x000000ff04ff7812 */ /* 0x000fe2000784c0ff */
[----:B------:R-:W-:-:S02]  /*11c0*/  VIADD R16, R14, 0x100 ;  /* 0x000001000e107836 */ /* 0x000fc40000000000 */
[----:B------:R-:W-:Y:S01]  /*11d0*/  VIADD R14, R14, 0x200 ;  /* 0x000002000e0e7836 */ /* 0x000fe20000000000 */
[----:B0-----:R-:W-:Y:S02]  /*11e0*/  IADD3 R11, P0, PT, R11, UR8, RZ ;  /* 0x000000080b0b7c10 */ /* 0x001fe4000ff1e0ff */
[----:B------:R-:W-:Y:S02]  /*11f0*/  IADD3 R15, P5, P6, R16, UR8, R7 ;  /* 0x00000008100f7c10 */ /* 0x000fe4000febe007 */
[----:B------:R-:W-:Y:S02]  /*1200*/  IADD3.X R12, PT, PT, R12, UR9, RZ, P0, !PT ;  /* 0x000000090c0c7c10 */ /* 0x000fe400087fe4ff */
[----:B------:R-:W-:-:S04]  /*1210*/  ISETP.LT.U32.AND P0, PT, R11, R6, PT ;  /* 0x000000060b00720c */ /* 0x000fc80003f01070 */
[----:B------:R-:W-:-:S04]  /*1220*/  ISETP.LT.AND.EX P0, PT, R12, R5, PT, P0 ;  /* 0x000000050c00720c */ /* 0x000fc80003f01300 */
[----:B-1----:R-:W-:Y:S02]  /*1230*/  SEL R2, R11, R6, P0 ;  /* 0x000000060b027207 */ /* 0x002fe40000000000 */
[----:B------:R-:W-:Y:S02]  /*1240*/  SEL R3, R12, R5, P0 ;  /* 0x000000050c037207 */ /* 0x000fe40000000000 */
[CC--:B--2--5:R-:W-:Y:S02]  /*1250*/  ISETP.NE.AND P4, PT, R13.reuse, R10.reuse, PT ;  /* 0x0000000a0d00720c */ /* 0x0e4fe40003f85270 */
[----:B------:R-:W-:Y:S02]  /*1260*/  ISETP.EQ.AND P3, PT, R13, R10, P2 ;  /* 0x0000000a0d00720c */ /* 0x000fe40001762270 */
[----:B------:R-:W-:Y:S02]  /*1270*/  @!P2 SEL R4, RZ, 0x1, P4 ;  /* 0x00000001ff04a807 */ /* 0x000fe40002000000 */
[----:B------:R-:W-:-:S02]  /*1280*/  SHF.R.S32.HI R13, RZ, 0x1f, R16 ;  /* 0x0000001fff0d7819 */ /* 0x000fc40000011410 */
[----:B------:R-:W-:-:S04]  /*1290*/  SEL R4, R4, 0x1, !P3 ;  /* 0x0000000104047807 */ /* 0x000fc80005800000 */
[----:B------:R-:W-:-:S03]  /*12a0*/  LOP3.LUT P4, RZ, R4, 0xff, RZ, 0xc0, !PT ;  /* 0x000000ff04ff7812 */ /* 0x000fc6000788c0ff */
[----:B------:R-:W-:Y:S02]  /*12b0*/  @!P3 SEL R2, R11, R6, !P2 ;  /* 0x000000060b02b207 */ /* 0x000fe40005000000 */
[----:B------:R-:W-:Y:S02]  /*12c0*/  @!P3 SEL R3, R12, R5, !P2 ;  /* 0x000000050c03b207 */ /* 0x000fe40005000000 */
[----:B---3--:R-:W-:Y:S02]  /*12d0*/  ISETP.EQ.AND P3, PT, R17, R10, P4 ;  /* 0x0000000a1100720c */ /* 0x008fe40002762270 */
[----:B------:R-:W-:Y:S02]  /*12e0*/  IADD3.X R12, PT, PT, R13, UR9, RZ, P5, P6 ;  /* 0x000000090d0c7c10 */ /* 0x000fe4000afec4ff */
[----:B------:R-:W-:Y:S02]  /*12f0*/  ISETP.LT.U32.AND P0, PT, R15, R2, PT ;  /* 0x000000020f00720c */ /* 0x000fe40003f01070 */
[----:B------:R-:W-:-:S02]  /*1300*/  ISETP.NE.AND P2, PT, R17, R10, PT ;  /* 0x0000000a1100720c */ /* 0x000fc40003f45270 */
[CC--:B------:R-:W-:Y:S02]  /*1310*/  ISETP.LT.AND.EX P0, PT, R12.reuse, R3.reuse, PT, P0 ;  /* 0x000000030c00720c */ /* 0x0c0fe40003f01300 */
[----:B------:R-:W-:Y:S02]  /*1320*/  @!P4 SEL R4, RZ, 0x1, P2 ;  /* 0x00000001ff04c807 */ /* 0x000fe40001000000 */
[CC--:B------:R-:W-:Y:S02]  /*1330*/  SEL R6, R15.reuse, R2.reuse, P0 ;  /* 0x000000020f067207 */ /* 0x0c0fe40000000000 */
[----:B------:R-:W-:Y:S02]  /*1340*/  SEL R5, R12, R3, P0 ;  /* 0x000000030c057207 */ /* 0x000fe40000000000 */
[----:B------:R-:W-:Y:S02]  /*1350*/  SEL R4, R4, 0x1, !P3 ;  /* 0x0000000104047807 */ /* 0x000fe40005800000 */
[----:B------:R-:W-:-:S02]  /*1360*/  @!P3 SEL R6, R15, R2, !P4 ;  /* 0x000000020f06b207 */ /* 0x000fc40006000000 */
[----:B------:R-:W-:-:S07]  /*1370*/  @!P3 SEL R5, R12, R3, !P4 ;  /* 0x000000030c05b207 */ /* 0x000fce0006000000 */
.L_x_75:
[----:B------:R-:W-:Y:S05]  /*1380*/  BSYNC.RECONVERGENT B2 ;  /* 0x0000000000027941 */ /* 0x000fea0003800200 */
.L_x_74:
[----:B------:R-:W-:Y:S05]  /*1390*/  @P1 BRA `(.L_x_67) ;  /* 0x0000000000581947 */ /* 0x000fea0003800000 */
[----:B------:R-:W0:Y:S01]  /*13a0*/  LDCU.64 UR8, c[0x0][0x380] ;  /* 0x00007000ff0877ac */ /* 0x000e220008000a00 */
[----:B------:R-:W-:-:S04]  /*13b0*/  IADD3 R7, P0, PT, R7, R14, RZ ;  /* 0x0000000e07077210 */ /* 0x000fc80007f1e0ff */
[----:B------:R-:W-:Y:S02]  /*13c0*/  LEA.HI.X.SX32 R12, R14, RZ, 0x1, P0 ;  /* 0x000000ff0e0c7211 */ /* 0x000fe400000f0eff */
[----:B0-----:R-:W-:-:S04]  /*13d0*/  IADD3 R2, P0, PT, R7, UR8, RZ ;  /* 0x0000000807027c10 */ /* 0x001fc8000ff1e0ff */
[----:B------:R-:W-:Y:S01]  /*13e0*/  IADD3.X R3, PT, PT, R12, UR9, RZ, P0, !PT ;  /* 0x000000090c037c10 */ /* 0x000fe200087fe4ff */
[----:B------:R-:W0:Y:S05]  /*13f0*/  LDCU.64 UR8, c[0x0][0x398] ;  /* 0x00007300ff0877ac */ /* 0x000e2a0008000a00 */
[----:B------:R-:W2:Y:S01]  /*1400*/  LDG.E.U8 R3, desc[UR10][R2.64] ;  /* 0x0000000a02037981 */ /* 0x000ea2000c1e1100 */
[----:B------:R-:W-:Y:S02]  /*1410*/  LOP3.LUT P3, RZ, R4, 0xff, RZ, 0xc0, !PT ;  /* 0x000000ff04ff7812 */ /* 0x000fe4000786c0ff */
[----:B0-----:R-:W-:-:S04]  /*1420*/  IADD3 R11, P0, PT, R7, UR8, RZ ;  /* 0x00000008070b7c10 */ /* 0x001fc8000ff1e0ff */
[----:B------:R-:W-:Y:S02]  /*1430*/  IADD3.X R12, PT, PT, R12, UR9, RZ, P0, !PT ;  /* 0x000000090c0c7c10 */ /* 0x000fe400087fe4ff */
[----:B------:R-:W-:-:S04]  /*1440*/  ISETP.LT.U32.AND P0, PT, R11, R6, PT ;  /* 0x000000060b00720c */ /* 0x000fc80003f01070 */
[----:B------:R-:W-:-:S04]  /*1450*/  ISETP.LT.AND.EX P0, PT, R12, R5, PT, P0 ;  /* 0x000000050c00720c */ /* 0x000fc80003f01300 */
[----:B------:R-:W-:Y:S02]  /*1460*/  SEL R7, R11, R6, P0 ;  /* 0x000000060b077207 */ /* 0x000fe40000000000 */
[CC--:B--2--5:R-:W-:Y:S02]  /*1470*/  ISETP.EQ.AND P1, PT, R3.reuse, R10.reuse, P3 ;  /* 0x0000000a0300720c */ /* 0x0e4fe40001f22270 */
[----:B------:R-:W-:Y:S02]  /*1480*/  ISETP.NE.AND P2, PT, R3, R10, PT ;  /* 0x0000000a0300720c */ /* 0x000fe40003f45270 */
[----:B------:R-:W-:Y:S02]  /*1490*/  SEL R10, R12, R5, P0 ;  /* 0x000000050c0a7207 */ /* 0x000fe40000000000 */
[----:B------:R-:W-:-:S04]  /*14a0*/  @!P3 SEL R4, RZ, 0x1, P2 ;  /* 0x00000001ff04b807 */ /* 0x000fc80001000000 */
[----:B------:R-:W-:-:S03]  /*14b0*/  SEL R4, R4, 0x1, !P1 ;  /* 0x0000000104047807 */ /* 0x000fc60004800000 */
[----:B------:R-:W-:Y:S02]  /*14c0*/  @!P1 SEL R7, R11, R6, !P3 ;  /* 0x000000060b079207 */ /* 0x000fe40005800000 */
[----:B------:R-:W-:-:S03]  /*14d0*/  @!P1 SEL R10, R12, R5, !P3 ;  /* 0x000000050c0a9207 */ /* 0x000fc60005800000 */
[----:B------:R-:W-:Y:S02]  /*14e0*/  IMAD.MOV.U32 R6, RZ, RZ, R7 ;  /* 0x000000ffff067224 */ /* 0x000fe400078e0007 */
[----:B------:R-:W-:-:S07]  /*14f0*/  IMAD.MOV.U32 R5, RZ, RZ, R10 ;  /* 0x000000ffff057224 */ /* 0x000fce00078e000a */
.L_x_67:
[----:B------:R-:W-:Y:S05]  /*1500*/  BSYNC.RECONVERGENT B1 ;  /* 0x0000000000017941 */ /* 0x000fea0003800200 */
.L_x_66:
[----:B------:R-:W-:-:S13]  /*1510*/  ISETP.GE.AND P0, PT, R9, 0x100, PT ;  /* 0x000001000900780c */ /* 0x000fda0003f06270 */
[----:B------:R-:W-:Y:S05]  /*1520*/  @!P0 BRA `(.L_x_76) ;  /* 0x0000000c00448947 */ /* 0x000fea0003800000 */
[----:B------:R-:W0:Y:S01]  /*1530*/  S2R R9, SR_LANEID ;  /* 0x0000000000097919 */ /* 0x000e220000000000 */
[----:B------:R-:W-:Y:S01]  /*1540*/  LOP3.LUT R2, R4, 0xff, RZ, 0xc0, !PT ;  /* 0x000000ff04027812 */ /* 0x000fe200078ec0ff */
[----:B------:R-:W-:Y:S01]  /*1550*/  BSSY.RECONVERGENT B1, `(.L_x_77) ;  /* 0x0000016000017945 */ /* 0x000fe20003800200 */
[----:B------:R1:W2:Y:S04]  /*1560*/  SHFL.DOWN PT, R7, R6, 0x1, 0x1f ;  /* 0x08201f0006077f89 */ /* 0x0002a800000e0000 */
[----:B-----5:R1:W3:Y:S04]  /*1570*/  SHFL.DOWN PT, R10, R5, 0x1, 0x1f ;  /* 0x08201f00050a7f89 */ /* 0x0202e800000e0000 */
[----:B------:R1:W4:Y:S01]  /*1580*/  SHFL.DOWN PT, R3, R2, 0x1, 0x1f ;  /* 0x08201f0002037f89 */ /* 0x00032200000e0000 */
        /* <DEDUP_REMOVED lines=18> */
.L_x_78:
[----:B------:R-:W-:Y:S05]  /*16b0*/  BSYNC.RECONVERGENT B1 ;  /* 0x0000000000017941 */ /* 0x000fea0003800200 */
.L_x_77:
        /* <DEDUP_REMOVED lines=23> */
.L_x_80:
[----:B------:R-:W-:Y:S05]  /*1830*/  BSYNC.RECONVERGENT B1 ;  /* 0x0000000000017941 */ /* 0x000fea0003800200 */
.L_x_79:
        /* <DEDUP_REMOVED lines=20> */
.L_x_82:
[----:B------:R-:W-:Y:S05]  /*1980*/  BSYNC.RECONVERGENT B1 ;  /* 0x0000000000017941 */ /* 0x000fea0003800200 */
.L_x_81:
        /* <DEDUP_REMOVED lines=20> */
.L_x_84:
[----:B------:R-:W-:Y:S05]  /*1ad0*/  BSYNC.RECONVERGENT B1 ;  /* 0x0000000000017941 */ /* 0x000fea0003800200 */
.L_x_83:
        /* <DEDUP_REMOVED lines=20> */
.L_x_86:
[----:B------:R-:W-:Y:S05]  /*1c20*/  BSYNC.RECONVERGENT B1 ;  /* 0x0000000000017941 */ /* 0x000fea0003800200 */
.L_x_85:
[----:B------:R-:W-:Y:S04]  /*1c30*/  BSSY.RECONVERGENT B1, `(.L_x_87) ;  /* 0x000000b000017945 */ /* 0x000fe80003800200 */
[----:B------:R-:W-:Y:S05]  /*1c40*/  @P1 BRA `(.L_x_88) ;  /* 0x0000000000241947 */ /* 0x000fea0003800000 */
[----:B--2---:R-:W2:Y:S01]  /*1c50*/  S2R R10, SR_CgaCtaId ;  /* 0x00000000000a7919 */ /* 0x004ea20000008800 */
[----:B0-----:R-:W-:Y:S01]  /*1c60*/  MOV R3, 0x400 ;  /* 0x0000040000037802 */ /* 0x001fe20000000f00 */
[----:B----4-:R-:W-:Y:S01]  /*1c70*/  IMAD.MOV.U32 R7, RZ, RZ, R5 ;  /* 0x000000ffff077224 */ /* 0x010fe200078e0005 */
[----:B------:R-:W-:-:S04]  /*1c80*/  SHF.R.U32.HI R2, RZ, 0x1, R8 ;  /* 0x00000001ff027819 */ /* 0x000fc80000011608 */
[----:B------:R-:W-:Y:S02]  /*1c90*/  LOP3.LUT R2, R2, 0x1f0, RZ, 0xc0, !PT ;  /* 0x000001f002027812 */ /* 0x000fe400078ec0ff */
[----:B--2---:R-:W-:-:S05]  /*1ca0*/  LEA R3, R10, R3, 0x18 ;  /* 0x000000030a037211 */ /* 0x004fca00078ec0ff */
[----:B------:R-:W-:-:S05]  /*1cb0*/  IMAD.IADD R3, R2, 0x1, R3 ;  /* 0x0000000102037824 */ /* 0x000fca00078e0203 */
[----:B------:R0:W-:Y:S04]  /*1cc0*/  STS.64 [R3+0x10], R6 ;  /* 0x0000100603007388 */ /* 0x0001e80000000a00 */
[----:B------:R0:W-:Y:S02]  /*1cd0*/  STS.U8 [R3+0x8], R4 ;  /* 0x0000080403007388 */ /* 0x0001e40000000000 */
.L_x_88:
[----:B------:R-:W-:Y:S05]  /*1ce0*/  BSYNC.RECONVERGENT B1 ;  /* 0x0000000000017941 */ /* 0x000fea0003800200 */
.L_x_87:
[----:B------:R-:W-:Y:S01]  /*1cf0*/  BAR.SYNC.DEFER_BLOCKING 0x0 ;  /* 0x0000000000007b1d */ /* 0x000fe20000010000 */
[----:B------:R-:W-:-:S13]  /*1d00*/  ISETP.NE.AND P1, PT, R8, RZ, PT ;  /* 0x000000ff0800720c */ /* 0x000fda0003f25270 */
[----:B------:R-:W-:Y:S05]  /*1d10*/  @P1 BRA `(.L_x_89) ;  /* 0x0000003800f41947 */ /* 0x000fea0003800000 */
[----:B------:R-:W5:Y:S01]  /*1d20*/  S2UR UR5, SR_CgaCtaId ;  /* 0x00000000000579c3 */ /* 0x000f620000008800 */
[----:B------:R-:W-:Y:S01]  /*1d30*/  UMOV UR4, 0x400 ;  /* 0x0000040000047882 */ /* 0x000fe20000000000 */
[----:B------:R-:W-:Y:S01]  /*1d40*/  LOP3.LUT P4, RZ, R4, 0xff, RZ, 0xc0, !PT ;  /* 0x000000ff04ff7812 */ /* 0x000fe2000788c0ff */
[----:B-----5:R-:W-:-:S09]  /*1d50*/  ULEA UR4, UR5, UR4, 0x18 ;  /* 0x0000000405047291 */ /* 0x020fd2000f8ec0ff */
[----:B0---4-:R-:W0:Y:S04]  /*1d60*/  LDS.U8 R7, [UR4+0x18] ;  /* 0x00001804ff077984 */ /* 0x011e280008000000 */
[----:B------:R-:W4:Y:S04]  /*1d70*/  LDS.64 R12, [UR4+0x20] ;  /* 0x00002004ff0c7984 */ /* 0x000f280008000a00 */
[----:B------:R-:W5:Y:S04]  /*1d80*/  LDS.U8 R16, [UR4+0x28] ;  /* 0x00002804ff107984 */ /* 0x000f680008000000 */
[----:B--2---:R-:W2:Y:S04]  /*1d90*/  LDS.64 R10, [UR4+0x30] ;  /* 0x00003004ff0a7984 */ /* 0x004ea80008000a00 */
[----:B------:R-:W2:Y:S04]  /*1da0*/  LDS.U8 R17, [UR4+0x38] ;  /* 0x00003804ff117984 */ /* 0x000ea80008000000 */
[----:B------:R-:W2:Y:S04]  /*1db0*/  LDS.64 R2, [UR4+0x40] ;  /* 0x00004004ff027984 */ /* 0x000ea80008000a00 */
[----:B------:R-:W2:Y:S04]  /*1dc0*/  LDS.U8 R14, [UR4+0x48] ;  /* 0x00004804ff0e7984 */ /* 0x000ea80008000000 */
[----:B------:R-:W2:Y:S01]  /*1dd0*/  LDS.64 R8, [UR4+0x50] ;  /* 0x00005004ff087984 */ /* 0x000ea20008000a00 */
[----:B0-----:R-:W-:-:S04]  /*1de0*/  ISETP.NE.AND P2, PT, R7, RZ, PT ;  /* 0x000000ff0700720c */ /* 0x001fc80003f45270 */
[----:B------:R-:W-:Y:S02]  /*1df0*/  @P4 SEL R7, R4, 0x1, !P2 ;  /* 0x0000000104074807 */ /* 0x000fe40005000000 */
[-C--:B----4-:R-:W-:Y:S02]  /*1e00*/  ISETP.LT.U32.AND P0, PT, R12, R6.reuse, PT ;  /* 0x000000060c00720c */ /* 0x090fe40003f01070 */
[----:B------:R-:W-:Y:S02]  /*1e10*/  LOP3.LUT P3, RZ, R7, 0xff, RZ, 0xc0, !PT ;  /* 0x000000ff07ff7812 */ /* 0x000fe4000786c0ff */
[----:B------:R-:W-:Y:S02]  /*1e20*/  ISETP.LT.AND.EX P0, PT, R13, R5, PT, P0 ;  /* 0x000000050d00720c */ /* 0x000fe40003f01300 */
[----:B-----5:R-:W-:Y:S02]  /*1e30*/  ISETP.NE.AND P5, PT, R16, RZ, PT ;  /* 0x000000ff1000720c */ /* 0x020fe40003fa5270 */
[----:B-1-3--:R-:W-:-:S02]  /*1e40*/  @P2 SEL R6, R12, R6, P0 ;  /* 0x000000060c062207 */ /* 0x00afc40000000000 */
[C---:B------:R-:W-:Y:S02]  /*1e50*/  @P2 SEL R5, R13.reuse, R5, P0 ;  /* 0x000000050d052207 */ /* 0x040fe40000000000 */
[----:B------:R-:W-:Y:S02]  /*1e60*/  SEL R15, R12, R6, !P4 ;  /* 0x000000060c0f7207 */ /* 0x000fe40006000000 */
[----:B------:R-:W-:Y:S01]  /*1e70*/  SEL R5, R13, R5, !P4 ;  /* 0x000000050d057207 */ /* 0x000fe20006000000 */
[----:B------:R-:W0:Y:S01]  /*1e80*/  LDS.U8 R12, [UR4+0x58] ;  /* 0x00005804ff0c7984 */ /* 0x000e220008000000 */
[----:B--2---:R-:W-:Y:S02]  /*1e90*/  ISETP.LT.U32.AND P0, PT, R10, R15, PT ;  /* 0x0000000f0a00720c */ /* 0x004fe40003f01070 */
[----:B------:R-:W-:Y:S02]  /*1ea0*/  @P3 SEL R16, R7, 0x1, !P5 ;  /* 0x0000000107103807 */ /* 0x000fe40006800000 */
[----:B------:R-:W-:Y:S01]  /*1eb0*/  ISETP.LT.AND.EX P0, PT, R11, R5, PT, P0 ;  /* 0x000000050b00720c */ /* 0x000fe20003f01300 */
[----:B------:R-:W1:Y:S01]  /*1ec0*/  LDS.64 R6, [UR4+0x60] ;  /* 0x00006004ff067984 */ /* 0x000e620008000a00 */
[----:B------:R-:W-:-:S02]  /*1ed0*/  LOP3.LUT P2, RZ, R16, 0xff, RZ, 0xc0, !PT ;  /* 0x000000ff10ff7812 */ /* 0x000fc4000784c0ff */
[C---:B------:R-:W-:Y:S02]  /*1ee0*/  @P5 SEL R15, R10.reuse, R15, P0 ;  /* 0x0000000f0a0f5207 */ /* 0x040fe40000000000 */
[----:B------:R-:W-:Y:S02]  /*1ef0*/  ISETP.NE.AND P4, PT, R17, RZ, PT ;  /* 0x000000ff1100720c */ /* 0x000fe40003f85270 */
[C---:B------:R-:W-:Y:S02]  /*1f00*/  @P5 SEL R5, R11.reuse, R5, P0 ;  /* 0x000000050b055207 */ /* 0x040fe40000000000 */
[----:B------:R-:W-:Y:S02]  /*1f10*/  SEL R13, R10, R15, !P3 ;  /* 0x0000000f0a0d7207 */ /* 0x000fe40005800000 */
[----:B------:R-:W-:Y:S01]  /*1f20*/  SEL R15, R11, R5, !P3 ;  /* 0x000000050b0f7207 */ /* 0x000fe20005800000 */
[----:B------:R-:W-:Y:S01]  /*1f30*/  LDS.U8 R10, [UR4+0x78] ;  /* 0x00007804ff0a7984 */ /* 0x000fe20008000000 */
[----:B------:R-:W-:-:S02]  /*1f40*/  ISETP.LT.U32.AND P0, PT, R2, R13, PT ;  /* 0x0000000d0200720c */ /* 0x000fc40003f01070 */
[----:B------:R-:W-:Y:S01]  /*1f50*/  @P2 SEL R17, R16, 0x1, !P4 ;  /* 0x0000000110112807 */ /* 0x000fe20006000000 */
[----:B------:R-:W-:Y:S01]  /*1f60*/  LDS.64 R4, [UR4+0x70] ;  /* 0x00007004ff047984 */ /* 0x000fe20008000a00 */
[----:B------:R-:W-:Y:S02]  /*1f70*/  ISETP.LT.AND.EX P0, PT, R3, R15, PT, P0 ;  /* 0x0000000f0300720c */ /* 0x000fe40003f01300 */
[----:B------:R-:W-:Y:S01]  /*1f80*/  LOP3.LUT P5, RZ, R17, 0xff, RZ, 0xc0, !PT ;  /* 0x000000ff11ff7812 */ /* 0x000fe200078ac0ff */
[----:B------:R-:W2:Y:S01]  /*1f90*/  LDS.U8 R16, [UR4+0x68] ;  /* 0x00006804ff107984 */ /* 0x000ea20008000000 */
[----:B------:R-:W-:Y:S02]  /*1fa0*/  @P4 SEL R13, R2, R13, P0 ;  /* 0x0000000d020d4207 */ /* 0x000fe40000000000 */
[----:B------:R-:W-:Y:S02]  /*1fb0*/  ISETP.NE.AND P3, PT, R14, RZ, PT ;  /* 0x000000ff0e00720c */ /* 0x000fe40003f65270 */
[----:B------:R-:W-:-:S02]  /*1fc0*/  @P4 SEL R15, R3, R15, P0 ;  /* 0x0000000f030f4207 */ /* 0x000fc40000000000 */
[----:B------:R-:W-:Y:S02]  /*1fd0*/  SEL R11, R2, R13, !P2 ;  /* 0x0000000d020b7207 */ /* 0x000fe40005000000 */
[----:B------:R-:W-:Y:S02]  /*1fe0*/  SEL R13, R3, R15, !P2 ;  /* 0x0000000f030d7207 */ /* 0x000fe40005000000 */
[----:B------:R-:W-:Y:S01]  /*1ff0*/  ISETP.LT.U32.AND P0, PT, R8, R11, PT ;  /* 0x0000000b0800720c */ /* 0x000fe20003f01070 */
[----:B------:R-:W3:Y:S01]  /*2000*/  LDS.64 R2, [UR4+0x80] ;  /* 0x00008004ff027984 */ /* 0x000ee20008000a00 */
[----:B------:R-:W-:Y:S02]  /*2010*/  @P5 SEL R14, R17, 0x1, !P3 ;  /* 0x00000001110e5807 */ /* 0x000fe40005800000 */
[----:B------:R-:W-:Y:S02]  /*2020*/  ISETP.LT.AND.EX P0, PT, R9, R13, PT, P0 ;  /* 0x0000000d0900720c */ /* 0x000fe40003f01300 */
[----:B------:R-:W-:-:S02]  /*2030*/  LOP3.LUT P4, RZ, R14, 0xff, RZ, 0xc0, !PT ;  /* 0x000000ff0eff7812 */ /* 0x000fc4000788c0ff */
[----:B------:R-:W-:Y:S02]  /*2040*/  @P3 SEL R11, R8, R11, P0 ;  /* 0x0000000b080b3207 */ /* 0x000fe40000000000 */
[----:B0-----:R-:W-:Y:S02]  /*2050*/  ISETP.NE.AND P2, PT, R12, RZ, PT ;  /* 0x000000ff0c00720c */ /* 0x001fe40003f45270 */
[C---:B------:R-:W-:Y:S02]  /*2060*/  @P3 SEL R13, R9.reuse, R13, P0 ;  /* 0x0000000d090d3207 */ /* 0x040fe40000000000 */
[----:B------:R-:W-:Y:S02]  /*2070*/  SEL R11, R8, R11, !P5 ;  /* 0x0000000b080b7207 */ /* 0x000fe40006800000 */
[----:B------:R-:W-:Y:S02]  /*2080*/  SEL R13, R9, R13, !P5 ;  /* 0x0000000d090d7207 */ /* 0x000fe40006800000 */
[----:B-1----:R-:W-:-:S02]  /*2090*/  ISETP.LT.U32.AND P0, PT, R6, R11, PT ;  /* 0x0000000b0600720c */ /* 0x002fc40003f01070 */
[----:B------:R-:W-:Y:S02]  /*20a0*/  @P4 SEL R12, R14, 0x1, !P2 ;  /* 0x000000010e0c4807 */ /* 0x000fe40005000000 */
[C---:B------:R-:W-:Y:S02]  /*20b0*/  ISETP.LT.AND.EX P0, PT, R7.reuse, R13, PT, P0 ;  /* 0x0000000d0700720c */ /* 0x040fe40003f01300 */
[----:B------:R-:W-:Y:S02]  /*20c0*/  LOP3.LUT P5, RZ, R12, 0xff, RZ, 0xc0, !PT ;  /* 0x000000ff0cff7812 */ /* 0x000fe400078ac0ff */
[----:B------:R-:W-:Y:S02]  /*20d0*/  @P2 SEL R11, R6, R11, P0 ;  /* 0x0000000b060b2207 */ /* 0x000fe40000000000 */
[----:B------:R-:W-:Y:S02]  /*20e0*/  @P2 SEL R13, R7, R13, P0 ;  /* 0x0000000d070d2207 */ /* 0x000fe40000000000 */
[----:B--2---:R-:W-:-:S02]  /*20f0*/  ISETP.NE.AND P3, PT, R16, RZ, PT ;  /* 0x000000ff1000720c */ /* 0x004fc40003f65270 */
[----:B------:R-:W-:Y:S02]  /*2100*/  SEL R9, R6, R11, !P4 ;  /* 0x0000000b06097207 */ /* 0x000fe40006000000 */
[----:B------:R-:W-:Y:S02]  /*2110*/  SEL R11, R7, R13, !P4 ;  /* 0x0000000d070b7207 */ /* 0x000fe40006000000 */
[----:B------:R-:W-:Y:S02]  /*2120*/  ISETP.LT.U32.AND P0, PT, R4, R9, PT ;  /* 0x000000090400720c */ /* 0x000fe40003f01070 */
[----:B------:R-:W-:Y:S02]  /*2130*/  @P5 SEL R16, R12, 0x1, !P3 ;  /* 0x000000010c105807 */ /* 0x000fe40005800000 */
[----:B------:R-:W-:Y:S02]  /*2140*/  ISETP.LT.AND.EX P0, PT, R5, R11, PT, P0 ;  /* 0x0000000b0500720c */ /* 0x000fe40003f01300 */
[----:B------:R-:W-:-:S02]  /*2150*/  ISETP.NE.AND P4, PT, R10, RZ, PT ;  /* 0x000000ff0a00720c */ /* 0x000fc40003f85270 */
[----:B------:R-:W-:Y:S02]  /*2160*/  @P3 SEL R9, R4, R9, P0 ;  /* 0x0000000904093207 */ /* 0x000fe40000000000 */
[----:B------:R-:W-:Y:S02]  /*2170*/  LOP3.LUT P2, RZ, R16, 0xff, RZ, 0xc0, !PT ;  /* 0x000000ff10ff7812 */ /* 0x000fe4000784c0ff */
[C---:B------:R-:W-:Y:S02]  /*2180*/  @P3 SEL R11, R5.reuse, R11, P0 ;  /* 0x0000000b050b3207 */ /* 0x040fe40000000000 */
[----:B------:R-:W-:Y:S02]  /*2190*/  SEL R7, R4, R9, !P5 ;  /* 0x0000000904077207 */ /* 0x000fe40006800000 */
[----:B------:R-:W-:Y:S02]  /*21a0*/  SEL R5, R5, R11, !P5 ;  /* 0x0000000b05057207 */ /* 0x000fe40006800000 */
        /* <DEDUP_REMOVED lines=9> */
.L_x_76:
[----:B------:R-:W0:Y:S01]  /*2240*/  S2R R13, SR_LANEID ;  /* 0x00000000000d7919 */ /* 0x000e220000000000 */
[----:B------:R-:W-:Y:S01]  /*2250*/  LOP3.LUT R2, R8, 0x3e0, RZ, 0xc0, !PT ;  /* 0x000003e008027812 */ /* 0x000fe200078ec0ff */
[----:B------:R-:W-:Y:S04]  /*2260*/  BSSY.RECONVERGENT B1, `(.L_x_90) ;  /* 0x0000022000017945 */ /* 0x000fe80003800200 */
[----:B-----5:R-:W-:Y:S01]  /*2270*/  VIADD R10, R2, 0x20 ;  /* 0x00000020020a7836 */ /* 0x020fe20000000000 */
[----:B------:R-:W-:-:S04]  /*2280*/  LOP3.LUT R2, RZ, R2, RZ, 0x33, !PT ;  /* 0x00000002ff027212 */ /* 0x000fc800078e33ff */
[----:B------:R-:W-:Y:S01]  /*2290*/  ISETP.GT.AND P0, PT, R10, R9, PT ;  /* 0x000000090a00720c */ /* 0x000fe20003f04270 */
[----:B------:R-:W-:-:S05]  /*22a0*/  IMAD.IADD R2, R9, 0x1, R2 ;  /* 0x0000000109027824 */ /* 0x000fca00078e0202 */
[----:B------:R-:W-:-:S05]  /*22b0*/  SEL R2, R2, 0x1f, P0 ;  /* 0x0000001f02027807 */ /* 0x000fca0000000000 */
[----:B------:R1:W2:Y:S01]  /*22c0*/  SHFL.DOWN PT, R10, R5, 0x1, R2 ;  /* 0x08200000050a7989 */ /* 0x0002a200000e0002 */
[C---:B0-----:R-:W-:Y:S01]  /*22d0*/  VIADD R3, R13.reuse, 0x2 ;  /* 0x000000020d037836 */ /* 0x041fe20000000000 */
[CC--:B------:R-:W-:Y:S01]  /*22e0*/  ISETP.GE.AND P0, PT, R13.reuse, R2.reuse, PT ;  /* 0x000000020d00720c */ /* 0x0c0fe20003f06270 */
[C---:B------:R-:W-:Y:S01]  /*22f0*/  VIADD R11, R13.reuse, 0x8 ;  /* 0x000000080d0b7836 */ /* 0x040fe20000000000 */
[C---:B------:R-:W-:Y:S01]  /*2300*/  ISETP.NE.AND P1, PT, R13.reuse, RZ, PT ;  /* 0x000000ff0d00720c */ /* 0x040fe20003f25270 */
[----:B------:R-:W-:Y:S01]  /*2310*/  VIADD R7, R13, 0x4 ;  /* 0x000000040d077836 */ /* 0x000fe20000000000 */
[-C--:B------:R-:W-:Y:S02]  /*2320*/  ISETP.GT.AND P5, PT, R3, R2.reuse, PT ;  /* 0x000000020300720c */ /* 0x080fe40003fa4270 */
[----:B------:R-:W-:Y:S02]  /*2330*/  LOP3.LUT R3, R4, 0xff, RZ, 0xc0, !PT ;  /* 0x000000ff04037812 */ /* 0x000fe400078ec0ff */
[----:B------:R-:W-:-:S02]  /*2340*/  ISETP.GT.AND P2, PT, R11, R2, PT ;  /* 0x000000020b00720c */ /* 0x000fc40003f44270 */
[----:B------:R1:W0:Y:S01]  /*2350*/  SHFL.DOWN PT, R11, R6, 0x1, R2 ;  /* 0x08200000060b7989 */ /* 0x00022200000e0002 */
[----:B------:R-:W-:Y:S01]  /*2360*/  ISETP.GT.AND P3, PT, R7, R2, PT ;  /* 0x000000020700720c */ /* 0x000fe20003f64270 */
[----:B------:R-:W-:Y:S02]  /*2370*/  VIADD R7, R13, 0x10 ;  /* 0x000000100d077836 */ /* 0x000fe40000000000 */
[----:B------:R1:W3:Y:S01]  /*2380*/  SHFL.DOWN PT, R3, R3, 0x1, R2 ;  /* 0x0820000003037989 */ /* 0x0002e200000e0002 */
[----:B--2---:R-:W-:Y:S09]  /*2390*/  @P0 BRA `(.L_x_91) ;  /* 0x0000000000380947 */ /* 0x004ff20003800000 */
[----:B---3--:R-:W-:Y:S01]  /*23a0*/  LOP3.LUT P0, RZ, R3, 0xff, RZ, 0xc0, !PT ;  /* 0x000000ff03ff7812 */ /* 0x008fe2000780c0ff */
[----:B------:R-:W-:Y:S01]  /*23b0*/  IMAD.MOV.U32 R13, RZ, RZ, 0x1 ;  /* 0x00000001ff0d7424 */ /* 0x000fe200078e00ff */
[----:B------:R-:W-:-:S04]  /*23c0*/  LOP3.LUT P4, R12, R4, 0xff, RZ, 0xc0, !PT ;  /* 0x000000ff040c7812 */ /* 0x000fc8000788c0ff */
[----:B------:R-:W-:-:S13]  /*23d0*/  PLOP3.LUT P0, PT, P4, P0, PT, 0x2f, 0xf2 ;  /* 0x0000000000f2781c */ /* 0x000fda0002700577 */
[----:B0-----:R-:W-:Y:S02]  /*23e0*/  @!P0 ISETP.LT.U32.AND P4, PT, R11, R6, PT ;  /* 0x000000060b00820c */ /* 0x001fe40003f81070 */
[----:B------:R-:W-:Y:S02]  /*23f0*/  @P0 ISETP.NE.AND P6, PT, R12, RZ, PT ;  /* 0x000000ff0c00020c */ /* 0x000fe40003fc5270 */
[----:B------:R-:W-:Y:S02]  /*2400*/  @!P0 PRMT R4, R13, 0x7610, R4 ;  /* 0x000076100d048816 */ /* 0x000fe40000000004 */
[----:B------:R-:W-:Y:S02]  /*2410*/  @!P0 ISETP.LT.AND.EX P4, PT, R10, R5, PT, P4 ;  /* 0x000000050a00820c */ /* 0x000fe40003f81340 */
[----:B------:R-:W-:Y:S02]  /*2420*/  @P0 SEL R3, R3, R4, !P6 ;  /* 0x0000000403030207 */ /* 0x000fe40007000000 */
[----:B-1----:R-:W-:-:S02]  /*2430*/  @!P0 SEL R6, R11, R6, P4 ;  /* 0x000000060b068207 */ /* 0x002fc40002000000 */
[C---:B------:R-:W-:Y:S02]  /*2440*/  @!P0 SEL R5, R10.reuse, R5, P4 ;  /* 0x000000050a058207 */ /* 0x040fe40002000000 */
[----:B------:R-:W-:Y:S02]  /*2450*/  @P0 PRMT R4, R3, 0x7610, R4 ;  /* 0x0000761003040816 */ /* 0x000fe40000000004 */
[----:B------:R-:W-:Y:S02]  /*2460*/  @P0 SEL R6, R11, R6, !P6 ;  /* 0x000000060b060207 */ /* 0x000fe40007000000 */
[----:B------:R-:W-:-:S07]  /*2470*/  @P0 SEL R5, R10, R5, !P6 ;  /* 0x000000050a050207 */ /* 0x000fce0007000000 */
.L_x_91:
[----:B------:R-:W-:Y:S05]  /*2480*/  BSYNC.RECONVERGENT B1 ;  /* 0x0000000000017941 */ /* 0x000fea0003800200 */
.L_x_90:
[----:B---3--:R-:W-:Y:S01]  /*2490*/  LOP3.LUT R3, R4, 0xff, RZ, 0xc0, !PT ;  /* 0x000000ff04037812 */ /* 0x008fe200078ec0ff */
[----:B------:R2:W3:Y:S01]  /*24a0*/  SHFL.DOWN PT, R10, R5, 0x2, R2 ;  /* 0x08400000050a7989 */ /* 0x0004e200000e0002 */
[----:B------:R-:W-:Y:S01]  /*24b0*/  ISETP.GT.AND P4, PT, R7, R2, PT ;  /* 0x000000020700720c */ /* 0x000fe20003f84270 */
[----:B------:R-:W-:Y:S02]  /*24c0*/  BSSY.RECONVERGENT B1, `(.L_x_92) ;  /* 0x0000012000017945 */ /* 0x000fe40003800200 */
[----:B------:R2:W4:Y:S04]  /*24d0*/  SHFL.DOWN PT, R7, R6, 0x2, R2 ;  /* 0x0840000006077989 */ /* 0x00052800000e0002 */
[----:B------:R2:W0:Y:S01]  /*24e0*/  SHFL.DOWN PT, R3, R3, 0x2, R2 ;  /* 0x0840000003037989 */ /* 0x00042200000e0002 */
        /* <DEDUP_REMOVED lines=10> */
[----:B-12---:R-:W-:-:S02]  /*2590*/  @!P0 SEL R6, R7, R6, P5 ;  /* 0x0000000607068207 */ /* 0x006fc40002800000 */
[C---:B------:R-:W-:Y:S02]  /*25a0*/  @!P0 SEL R5, R10.reuse, R5, P5 ;  /* 0x000000050a058207 */ /* 0x040fe40002800000 */
[----:B------:R-:W-:Y:S02]  /*25b0*/  @P0 PRMT R4, R3, 0x7610, R4 ;  /* 0x0000761003040816 */ /* 0x000fe40000000004 */
[----:B------:R-:W-:Y:S02]  /*25c0*/  @P0 SEL R6, R7, R6, !P6 ;  /* 0x0000000607060207 */ /* 0x000fe40007000000 */
[----:B------:R-:W-:-:S07]  /*25d0*/  @P0 SEL R5, R10, R5, !P6 ;  /* 0x000000050a050207 */ /* 0x000fce0007000000 */
.L_x_93:
[----:B------:R-:W-:Y:S05]  /*25e0*/  BSYNC.RECONVERGENT B1 ;  /* 0x0000000000017941 */ /* 0x000fea0003800200 */
.L_x_92:
[----:B0-----:R-:W-:Y:S01]  /*25f0*/  LOP3.LUT R3, R4, 0xff, RZ, 0xc0, !PT ;  /* 0x000000ff04037812 */ /* 0x001fe200078ec0ff */
[----:B----4-:R0:W4:Y:S01]  /*2600*/  SHFL.DOWN PT, R7, R6, 0x4, R2 ;  /* 0x0880000006077989 */ /* 0x01012200000e0002 */
[----:B------:R-:W-:Y:S03]  /*2610*/  BSSY.RECONVERGENT B1, `(.L_x_94) ;  /* 0x0000012000017945 */ /* 0x000fe60003800200 */
[----:B---3--:R0:W3:Y:S04]  /*2620*/  SHFL.DOWN PT, R10, R5, 0x4, R2 ;  /* 0x08800000050a7989 */ /* 0x0080e800000e0002 */
        /* <DEDUP_REMOVED lines=16> */
.L_x_95:
[----:B------:R-:W-:Y:S05]  /*2730*/  BSYNC.RECONVERGENT B1 ;  /* 0x0000000000017941 */ /* 0x000fea0003800200 */
.L_x_94:
        /* <DEDUP_REMOVED lines=20> */
.L_x_97:
[----:B------:R-:W-:Y:S05]  /*2880*/  BSYNC.RECONVERGENT B1 ;  /* 0x0000000000017941 */ /* 0x000fea0003800200 */
.L_x_96:
        /* <DEDUP_REMOVED lines=8> */
[----:B-12---:R-:W-:-:S04]  /*2910*/  LOP3.LUT P2, R2, R4, 0xff, RZ, 0xc0, !PT ;  /* 0x000000ff04027812 */ /* 0x006fc8000784c0ff */
[----:B------:R-:W-:-:S13]  /*2920*/  PLOP3.LUT P0, PT, P2, P0, PT, 0x2f, 0xf2 ;  /* 0x0000000000f2781c */ /* 0x000fda0001700577 */
[----:B----4-:R-:W-:Y:S02]  /*2930*/  @!P0 ISETP.LT.U32.AND P2, PT, R7, R6, PT ;  /* 0x000000060700820c */ /* 0x010fe40003f41070 */
[----:B------:R-:W-:Y:S02]  /*2940*/  @P0 ISETP.NE.AND P3, PT, R2, RZ, PT ;  /* 0x000000ff0200020c */ /* 0x000fe40003f65270 */
[----:B------:R-:W-:Y:S02]  /*2950*/  @!P0 PRMT R4, R11, 0x7610, R4 ;  /* 0x000076100b048816 */ /* 0x000fe40000000004 */
[----:B---3--:R-:W-:Y:S02]  /*2960*/  @!P0 ISETP.LT.AND.EX P2, PT, R10, R5, PT, P2 ;  /* 0x000000050a00820c */ /* 0x008fe40003f41320 */
[----:B------:R-:W-:Y:S02]  /*2970*/  @P0 SEL R2, R3, R4, !P3 ;  /* 0x0000000403020207 */ /* 0x000fe40005800000 */
[----:B------:R-:W-:-:S02]  /*2980*/  @!P0 SEL R6, R7, R6, P2 ;  /* 0x0000000607068207 */ /* 0x000fc40001000000 */
[----:B------:R-:W-:Y:S02]  /*2990*/  @!P0 SEL R5, R10, R5, P2 ;  /* 0x000000050a058207 */ /* 0x000fe40001000000 */
[----:B------:R-:W-:Y:S02]  /*29a0*/  @P0 PRMT R4, R2, 0x7610, R4 ;  /* 0x0000761002040816 */ /* 0x000fe40000000004 */
[----:B------:R-:W-:Y:S02]  /*29b0*/  @P0 SEL R6, R7, R6, !P3 ;  /* 0x0000000607060207 */ /* 0x000fe40005800000 */
[----:B------:R-:W-:-:S07]  /*29c0*/  @P0 SEL R5, R10, R5, !P3 ;  /* 0x000000050a050207 */ /* 0x000fce0005800000 */
.L_x_99:
[----:B------:R-:W-:Y:S05]  /*29d0*/  BSYNC.RECONVERGENT B1 ;  /* 0x0000000000017941 */ /* 0x000fea0003800200 */
.L_x_98:
[----:B------:R-:W-:Y:S04]  /*29e0*/  BSSY.RECONVERGENT B1, `(.L_x_100) ;  /* 0x000000b000017945 */ /* 0x000fe80003800200 */
[----:B------:R-:W-:Y:S05]  /*29f0*/  @P1 BRA `(.L_x_101) ;  /* 0x0000000000241947 */ /* 0x000fea0003800000 */
[----:B---3--:R-:W3:Y:S01]  /*2a00*/  S2R R10, SR_CgaCtaId ;  /* 0x00000000000a7919 */ /* 0x008ee20000008800 */
[----:B0-----:R-:W-:Y:S01]  /*2a10*/  MOV R3, 0x400 ;  /* 0x0000040000037802 */ /* 0x001fe20000000f00 */
[----:B----4-:R-:W-:Y:S01]  /*2a20*/  IMAD.MOV.U32 R7, RZ, RZ, R5 ;  /* 0x000000ffff077224 */ /* 0x010fe200078e0005 */
[----:B-12---:R-:W-:-:S04]  /*2a30*/  SHF.R.U32.HI R2, RZ, 0x1, R8 ;  /* 0x00000001ff027819 */ /* 0x006fc80000011608 */
[----:B------:R-:W-:Y:S02]  /*2a40*/  LOP3.LUT R2, R2, 0x1f0, RZ, 0xc0, !PT ;  /* 0x000001f002027812 */ /* 0x000fe400078ec0ff */
[----:B---3--:R-:W-:-:S05]  /*2a50*/  LEA R3, R10, R3, 0x18 ;  /* 0x000000030a037211 */ /* 0x008fca00078ec0ff */
[----:B------:R-:W-:-:S05]  /*2a60*/  IMAD.IADD R3, R2, 0x1, R3 ;  /* 0x0000000102037824 */ /* 0x000fca00078e0203 */
[----:B------:R0:W-:Y:S04]  /*2a70*/  STS.64 [R3+0x10], R6 ;  /* 0x0000100603007388 */ /* 0x0001e80000000a00 */
[----:B------:R0:W-:Y:S02]  /*2a80*/  STS.U8 [R3+0x8], R4 ;  /* 0x0000080403007388 */ /* 0x0001e40000000000 */
.L_x_101:
[----:B------:R-:W-:Y:S05]  /*2a90*/  BSYNC.RECONVERGENT B1 ;  /* 0x0000000000017941 */ /* 0x000fea0003800200 */
.L_x_100:
[----:B------:R-:W-:Y:S01]  /*2aa0*/  BAR.SYNC.DEFER_BLOCKING 0x0 ;  /* 0x0000000000007b1d */ /* 0x000fe20000010000 */
[----:B------:R-:W-:-:S13]  /*2ab0*/  ISETP.NE.AND P1, PT, R8, RZ, PT ;  /* 0x000000ff0800720c */ /* 0x000fda0003f25270 */
[----:B------:R-:W-:Y:S05]  /*2ac0*/  @P1 BRA `(.L_x_89) ;  /* 0x0000002c00881947 */ /* 0x000fea0003800000 */
[C---:B------:R-:W-:Y:S02]  /*2ad0*/  ISETP.GE.AND P0, PT, R9.reuse, 0x21, PT ;  /* 0x000000210900780c */ /* 0x040fe40003f06270 */
[C---:B------:R-:W-:Y:S02]  /*2ae0*/  ISETP.GE.AND P2, PT, R9.reuse, 0x41, PT ;  /* 0x000000410900780c */ /* 0x040fe40003f46270 */
[C---:B------:R-:W-:Y:S02]  /*2af0*/  ISETP.GE.AND P3, PT, R9.reuse, 0x61, PT ;  /* 0x000000610900780c */ /* 0x040fe40003f66270 */
[----:B------:R-:W-:-:S07]  /*2b00*/  ISETP.GE.AND P4, PT, R9, 0x81, PT ;  /* 0x000000810900780c */ /* 0x000fce0003f86270 */
[----:B------:R-:W-:Y:S06]  /*2b10*/  @!P0 BRA `(.L_x_102) ;  /* 0x00000000003c8947 */ /* 0x000fec0003800000 */
[----:B------:R-:W5:Y:S01]  /*2b20*/  S2UR UR5, SR_CgaCtaId ;  /* 0x00000000000579c3 */ /* 0x000f620000008800 */
[----:B------:R-:W-:Y:S01]  /*2b30*/  UMOV UR4, 0x400 ;  /* 0x0000040000047882 */ /* 0x000fe20000000000 */
[----:B------:R-:W-:Y:S01]  /*2b40*/  LOP3.LUT P5, RZ, R4, 0xff, RZ, 0xc0, !PT ;  /* 0x000000ff04ff7812 */ /* 0x000fe200078ac0ff */
[----:B-----5:R-:W-:-:S09]  /*2b50*/  ULEA UR4, UR5, UR4, 0x18 ;  /* 0x0000000405047291 */ /* 0x020fd2000f8ec0ff */
[----:B0---4-:R-:W0:Y:S04]  /*2b60*/  LDS.U8 R7, [UR4+0x18] ;  /* 0x00001804ff077984 */ /* 0x011e280008000000 */
[----:B-12---:R-:W1:Y:S01]  /*2b70*/  LDS.64 R2, [UR4+0x20] ;  /* 0x00002004ff027984 */ /* 0x006e620008000a00 */
[----:B0-----:R-:W-:Y:S02]  /*2b80*/  ISETP.NE.AND P6, PT, R7, RZ, PT ;  /* 0x000000ff0700720c */ /* 0x001fe40003fc5270 */
[----:B-1----:R-:W-:Y:S02]  /*2b90*/  ISETP.LT.U32.AND P0, PT, R2, R6, PT ;  /* 0x000000060200720c */ /* 0x002fe40003f01070 */
[----:B------:R-:W-:Y:S02]  /*2ba0*/  @P5 SEL R7, R4, 0x1, !P6 ;  /* 0x0000000104075807 */ /* 0x000fe40007000000 */
[----:B------:R-:W-:-:S02]  /*2bb0*/  ISETP.LT.AND.EX P0, PT, R3, R5, PT, P0 ;  /* 0x000000050300720c */ /* 0x000fc40003f01300 */
[----:B------:R-:W-:-:S05]  /*2bc0*/  PRMT R4, R7, 0x7610, R4 ;  /* 0x0000761007047816 */ /* 0x000fca0000000004 */
[C---:B------:R-:W-:Y:S02]  /*2bd0*/  @P6 SEL R6, R2.reuse, R6, P0 ;  /* 0x0000000602066207 */ /* 0x040fe40000000000 */
[C---:B------:R-:W-:Y:S02]  /*2be0*/  @P6 SEL R5, R3.reuse, R5, P0 ;  /* 0x0000000503056207 */ /* 0x040fe40000000000 */
[----:B------:R-:W-:Y:S02]  /*2bf0*/  SEL R6, R2, R6, !P5 ;  /* 0x0000000602067207 */ /* 0x000fe40006800000 */
[----:B------:R-:W-:-:S07]  /*2c00*/  SEL R5, R3, R5, !P5 ;  /* 0x0000000503057207 */ /* 0x000fce0006800000 */
.L_x_102:
[----:B------:R-:W-:Y:S01]  /*2c10*/  ISETP.GE.AND P5, PT, R9, 0xa1, PT ;  /* 0x000000a10900780c */ /* 0x000fe20003fa6270 */
[----:B------:R-:W-:-:S12]  /*2c20*/  @!P2 BRA `(.L_x_103) ;  /* 0x00000000003ca947 */ /* 0x000fd80003800000 */
        /* <DEDUP_REMOVED lines=15> */
.L_x_103:
        /* <DEDUP_REMOVED lines=17> */
.L_x_104:
        /* <DEDUP_REMOVED lines=17> */
.L_x_105:
[----:B------:R-:W-:Y:S05]  /*2f40*/  @!P5 BRA `(.L_x_106) ;  /* 0x00000000003cd947 */ /* 0x000fea0003800000 */
        /* <DEDUP_REMOVED lines=15> */
.L_x_106:
        /* <DEDUP_REMOVED lines=16> */
.L_x_107:
        /* <DEDUP_REMOVED lines=17> */
.L_x_65:
[----:B------:R-:W0:Y:S01]  /*3250*/  S2R R8, SR_TID.X ;  /* 0x0000000000087919 */ /* 0x000e220000002100 */
[----:B------:R-:W0:Y:S01]  /*3260*/  LDCU.64 UR8, c[0x0][0x380] ;  /* 0x00007000ff0877ac */ /* 0x000e220008000a00 */
[----:B------:R-:W1:Y:S01]  /*3270*/  LDC.64 R10, c[0x0][0x390] ;  /* 0x0000e400ff0a7b82 */ /* 0x000e620000000a00 */
[----:B------:R-:W2:Y:S01]  /*3280*/  LDCU.64 UR6, c[0x0][0x398] ;  /* 0x00007300ff0677ac */ /* 0x000ea20008000a00 */
[----:B-1----:R1:W3:Y:S01]  /*3290*/  LDG.E.U8 R9, desc[UR10][R10.64] ;  /* 0x0000000a0a097981 */ /* 0x0022e2000c1e1100 */
[----:B0-----:R-:W-:-:S04]  /*32a0*/  IADD3 R4, P0, P1, R8, UR8, R7 ;  /* 0x0000000808047c10 */ /* 0x001fc8000f91e007 */
[----:B------:R-:W-:-:S05]  /*32b0*/  IADD3.X R5, PT, PT, RZ, UR9, RZ, P0, P1 ;  /* 0x00000009ff057c10 */ /* 0x000fca00087e24ff */
[----:B------:R-:W3:Y:S04]  /*32c0*/  LDG.E.U8 R6, desc[UR10][R4.64] ;  /* 0x0000000a04067981 */ /* 0x000ee8000c1e1100 */
[----:B------:R-:W4:Y:S04]  /*32d0*/  LDG.E.U8 R14, desc[UR10][R4.64+0x200] ;  /* 0x0002000a040e7981 */ /* 0x000f28000c1e1100 */
[----:B------:R-:W5:Y:S04]  /*32e0*/  LDG.E.U8 R12, desc[UR10][R4.64+0x100] ;  /* 0x0001000a040c7981 */ /* 0x000f68000c1e1100 */
[----:B------:R0:W5:Y:S01]  /*32f0*/  LDG.E.U8 R16, desc[UR10][R4.64+0x300] ;  /* 0x0003000a04107981 */ /* 0x000162000c1e1100 */
[----:B------:R-:W-:Y:S01]  /*3300*/  VIADD R15, R8, 0x100 ;  /* 0x00000100080f7836 */ /* 0x000fe20000000000 */
[----:B--2---:R-:W-:Y:S01]  /*3310*/  IADD3 R18, P1, PT, R7, UR6, RZ ;  /* 0x0000000607127c10 */ /* 0x004fe2000ff3e0ff */
[----:B------:R-:W-:-:S04]  /*3320*/  IMAD.U32 R13, RZ, RZ, UR7 ;  /* 0x00000007ff0d7e24 */ /* 0x000fc8000f8e00ff */
[----:B-1----:R-:W-:Y:S01]  /*3330*/  IMAD.X R11, RZ, RZ, R13, P1 ;  /* 0x000000ffff0b7224 */ /* 0x002fe200008e060d */
[----:B---3--:R-:W-:Y:S01]  /*3340*/  ISETP.NE.AND P0, PT, R6, R9, PT ;  /* 0x000000090600720c */ /* 0x008fe20003f05270 */
[----:B------:R-:W-:-:S03]  /*3350*/  VIADD R6, R8, 0x200 ;  /* 0x0000020008067836 */ /* 0x000fc60000000000 */
[----:B------:R-:W-:Y:S02]  /*3360*/  SEL R15, R8, R15, !P0 ;  /* 0x0000000f080f7207 */ /* 0x000fe40004000000 */
[-C--:B------:R-:W-:Y:S02]  /*3370*/  IADD3 R17, P3, PT, R6, R18.reuse, RZ ;  /* 0x0000001206117210 */ /* 0x080fe40007f7e0ff */
[----:B------:R-:W-:Y:S02]  /*3380*/  IADD3 R6, P4, PT, R15, R18, RZ ;  /* 0x000000120f067210 */ /* 0x000fe40007f9e0ff */
[-C--:B----4-:R-:W-:Y:S01]  /*3390*/  ISETP.NE.AND P2, PT, R14, R9.reuse, PT ;  /* 0x000000090e00720c */ /* 0x090fe20003f45270 */
[--C-:B------:R-:W-:Y:S01]  /*33a0*/  IMAD.X R10, RZ, RZ, R11.reuse, P3 ;  /* 0x000000ffff0a7224 */ /* 0x100fe200018e060b */
[----:B------:R-:W-:Y:S01]  /*33b0*/  ISETP.LT.U32.AND P1, PT, R17, R6, PT ;  /* 0x000000061100720c */ /* 0x000fe20003f21070 */
[----:B0-----:R-:W-:Y:S01]  /*33c0*/  IMAD.X R5, RZ, RZ, R11, P4 ;  /* 0x000000ffff057224 */ /* 0x001fe200020e060b */
[----:B-----5:R-:W-:-:S04]  /*33d0*/  ISETP.EQ.OR P0, PT, R12, R9, !P0 ;  /* 0x000000090c00720c */ /* 0x020fc80004702670 */
[----:B------:R-:W-:Y:S02]  /*33e0*/  ISETP.LT.AND.EX P1, PT, R10, R5, PT, P1 ;  /* 0x000000050a00720c */ /* 0x000fe40003f21310 */
[----:B------:R-:W-:-:S03]  /*33f0*/  IADD3 R11, P4, PT, R17, 0x100, RZ ;  /* 0x00000100110b7810 */ /* 0x000fc60007f9e0ff */
[----:B------:R-:W-:Y:S02]  /*3400*/  @!P2 SEL R6, R17, R6, P1 ;  /* 0x000000061106a207 */ /* 0x000fe40000800000 */
[----:B------:R-:W-:Y:S02]  /*3410*/  @!P2 SEL R5, R10, R5, P1 ;  /* 0x000000050a05a207 */ /* 0x000fe40000800000 */
[----:B------:R-:W-:Y:S02]  /*3420*/  ISETP.GE.U32.AND P1, PT, R19, UR5, PT ;  /* 0x0000000513007c0c */ /* 0x000fe4000bf26070 */
[----:B------:R-:W-:Y:S02]  /*3430*/  ISETP.NE.AND P3, PT, R16, R9, PT ;  /* 0x000000091000720c */ /* 0x000fe40003f65270 */
[----:B------:R-:W-:Y:S02]  /*3440*/  SEL R6, R6, R17, P0 ;  /* 0x0000001106067207 */ /* 0x000fe40000000000 */
[----:B------:R-:W-:-:S02]  /*3450*/  ISETP.GE.U32.AND.EX P1, PT, R20, UR4, PT, P1 ;  /* 0x0000000414007c0c */ /* 0x000fc4000bf26110 */
[----:B------:R-:W-:Y:S01]  /*3460*/  SEL R5, R5, R10, P0 ;  /* 0x0000000a05057207 */ /* 0x000fe20000000000 */
[----:B------:R-:W-:Y:S01]  /*3470*/  IMAD.X R10, RZ, RZ, R10, P4 ;  /* 0x000000ffff0a7224 */ /* 0x000fe200020e060a */
[CC--:B------:R-:W-:Y:S02]  /*3480*/  ISETP.LT.U32.AND P2, PT, R11.reuse, R6.reuse, PT ;  /* 0x000000060b00720c */ /* 0x0c0fe40003f41070 */
[----:B------:R-:W-:Y:S02]  /*3490*/  ISETP.EQ.OR P0, PT, R14, R9, P0 ;  /* 0x000000090e00720c */ /* 0x000fe40000702670 */
[----:B------:R-:W-:Y:S02]  /*34a0*/  ISETP.LT.AND.EX P2, PT, R10, R5, PT, P2 ;  /* 0x000000050a00720c */ /* 0x000fe40003f41320 */
[----:B------:R-:W-:Y:S02]  /*34b0*/  ISETP.EQ.OR P4, PT, R16, R9, P0 ;  /* 0x000000091000720c */ /* 0x000fe40000782670 */
[----:B------:R-:W-:-:S02]  /*34c0*/  @!P3 SEL R6, R11, R6, P2 ;  /* 0x000000060b06b207 */ /* 0x000fc40001000000 */
[----:B------:R-:W-:Y:S02]  /*34d0*/  @!P3 SEL R5, R10, R5, P2 ;  /* 0x000000050a05b207 */ /* 0x000fe40001000000 */
[----:B------:R-:W-:Y:S02]  /*34e0*/  SEL R4, RZ, 0x1, !P4 ;  /* 0x00000001ff047807 */ /* 0x000fe40006000000 */
[----:B------:R-:W-:Y:S02]  /*34f0*/  SEL R6, R6, R11, P0 ;  /* 0x0000000b06067207 */ /* 0x000fe40000000000 */
[----:B------:R-:W-:Y:S01]  /*3500*/  SEL R5, R5, R10, P0 ;  /* 0x0000000a05057207 */ /* 0x000fe20000000000 */
[----:B------:R-:W-:Y:S06]  /*3510*/  @!P1 BRA `(.L_x_108) ;  /* 0x0000001400b49947 */ /* 0x000fec0003800000 */
[----:B------:R-:W-:Y:S02]  /*3520*/  IADD3 R11, P1, PT, R7, UR5, RZ ;  /* 0x00000005070b7c10 */ /* 0x000fe4000ff3e0ff */
[C---:B------:R-:W-:Y:S02]  /*3530*/  IADD3 R12, P2, PT, R2.reuse, -0x400, RZ ;  /* 0xfffffc00020c7810 */ /* 0x040fe40007f5e0ff */
[----:B------:R-:W-:Y:S01]  /*3540*/  LOP3.LUT R15, RZ, R8, RZ, 0x33, !PT ;  /* 0x00000008ff0f7212 */ /* 0x000fe200078e33ff */
[----:B------:R-:W-:Y:S01]  /*3550*/  IMAD.X R10, RZ, RZ, UR4, P1 ;  /* 0x00000004ff0a7e24 */ /* 0x000fe200088e06ff */
[----:B------:R-:W-:Y:S01]  /*3560*/  ISETP.GT.U32.AND P0, PT, R11, R12, PT ;  /* 0x0000000c0b00720c */ /* 0x000fe20003f04070 */
[----:B------:R-:W-:Y:S01]  /*3570*/  UMOV UR4, URZ ;  /* 0x000000ff00047c82 */ /* 0x000fe20008000000 */
[----:B------:R-:W-:Y:S02]  /*3580*/  IADD3.X R17, PT, PT, R3, -0x1, RZ, P2, !PT ;  /* 0xffffffff03117810 */ /* 0x000fe400017fe4ff */
[----:B------:R-:W-:-:S02]  /*3590*/  IADD3 R16, PT, PT, R2, -UR5, R15 ;  /* 0x8000000502107c10 */ /* 0x000fc4000fffe00f */
[----:B------:R-:W-:-:S03]  /*35a0*/  ISETP.GT.U32.AND.EX P0, PT, R10, R17, PT, P0 ;  /* 0x000000110a00720c */ /* 0x000fc60003f04100 */
[----:B------:R-:W-:-:S10]  /*35b0*/  IMAD.IADD R16, R16, 0x1, -R7 ;  /* 0x0000000110107824 */ /* 0x000fd400078e0a07 */
[----:B------:R-:W-:Y:S05]  /*35c0*/  @P0 BRA `(.L_x_109) ;  /* 0x0000000400300947 */ /* 0x000fea0003800000 */
[----:B------:R-:W0:Y:S01]  /*35d0*/  LDC.64 R2, c[0x0][0x3d0] ;  /* 0x0000f400ff027b82 */ /* 0x000e220000000a00 */
[----:B------:R-:W1:Y:S01]  /*35e0*/  LDCU.64 UR8, c[0x0][0x380] ;  /* 0x00007000ff0877ac */ /* 0x000e620008000a00 */
[----:B------:R-:W2:Y:S01]  /*35f0*/  LDCU.64 UR6, c[0x0][0x398] ;  /* 0x00007300ff0677ac */ /* 0x000ea20008000a00 */
[----:B------:R-:W-:Y:S01]  /*3600*/  NOP ;  /* 0x0000000000007918 */ /* 0x000fe20000000000 */
.L_x_110:
[----:B------:R-:W-:-:S05]  /*3610*/  IADD3 R7, P0, PT, R8, R11, RZ ;  /* 0x0000000b08077210 */ /* 0x000fca0007f1e0ff */
[----:B------:R-:W-:Y:S01]  /*3620*/  IMAD.X R26, RZ, RZ, R10, P0 ;  /* 0x000000ffff1a7224 */ /* 0x000fe200000e060a */
[----:B-1----:R-:W-:-:S04]  /*3630*/  IADD3 R14, P0, PT, R7, UR8, RZ ;  /* 0x00000008070e7c10 */ /* 0x002fc8000ff1e0ff */
[----:B------:R-:W-:-:S05]  /*3640*/  IADD3.X R15, PT, PT, R26, UR9, RZ, P0, !PT ;  /* 0x000000091a0f7c10 */ /* 0x000fca00087fe4ff */
[----:B------:R-:W3:Y:S04]  /*3650*/  LDG.E.U8 R22, desc[UR10][R14.64] ;  /* 0x0000000a0e167981 */ /* 0x000ee8000c1e1100 */
[----:B------:R-:W4:Y:S04]  /*3660*/  LDG.E.U8 R24, desc[UR10][R14.64+0x100] ;  /* 0x0001000a0e187981 */ /* 0x000f28000c1e1100 */
[----:B------:R-:W5:Y:S04]  /*3670*/  LDG.E.U8 R20, desc[UR10][R14.64+0x200] ;  /* 0x0002000a0e147981 */ /* 0x000f68000c1e1100 */
[----:B------:R1:W5:Y:S01]  /*3680*/  LDG.E.U8 R18, desc[UR10][R14.64+0x300] ;  /* 0x0003000a0e127981 */ /* 0x000362000c1e1100 */
[----:B--2---:R-:W-:Y:S01]  /*3690*/  IADD3 R7, P0, PT, R7, UR6, RZ ;  /* 0x0000000607077c10 */ /* 0x004fe2000ff1e0ff */
[----:B------:R-:W-:Y:S01]  /*36a0*/  IMAD.U32 R13, RZ, RZ, UR7 ;  /* 0x00000007ff0d7e24 */ /* 0x000fe2000f8e00ff */
[----:B------:R-:W-:Y:S01]  /*36b0*/  LOP3.LUT P4, RZ, R4, 0xff, RZ, 0xc0, !PT ;  /* 0x000000ff04ff7812 */ /* 0x000fe2000788c0ff */
[----:B------:R-:W-:Y:S01]  /*36c0*/  IMAD.MOV.U32 R28, RZ, RZ, R5 ;  /* 0x000000ffff1c7224 */ /* 0x000fe200078e0005 */
[----:B------:R-:W-:Y:S01]  /*36d0*/  USHF.R.S32.HI UR12, URZ, 0x1f, UR5 ;  /* 0x0000001fff0c7899 */ /* 0x000fe20008011405 */
[----:B------:R-:W-:Y:S01]  /*36e0*/  IMAD.X R5, R26, 0x1, R13, P0 ;  /* 0x000000011a057824 */ /* 0x000fe200000e060d */
[----:B-1----:R-:W-:-:S05]  /*36f0*/  IADD3 R15, P5, PT, R7, 0x100, RZ ;  /* 0x00000100070f7810 */ /* 0x002fca0007fbe0ff */
[----:B------:R-:W-:Y:S01]  /*3700*/  IMAD.X R19, RZ, RZ, R5, P5 ;  /* 0x000000ffff137224 */ /* 0x000fe200028e0605 */
[----:B---3--:R-:W-:Y:S01]  /*3710*/  ISETP.NE.AND P2, PT, R22, R9, PT ;  /* 0x000000091600720c */ /* 0x008fe20003f45270 */
[----:B------:R-:W-:-:S03]  /*3720*/  IMAD.MOV.U32 R22, RZ, RZ, R6 ;  /* 0x000000ffff167224 */ /* 0x000fc600078e0006 */
[----:B------:R-:W-:Y:S02]  /*3730*/  SEL R6, RZ, 0x1, P2 ;  /* 0x00000001ff067807 */ /* 0x000fe40001000000 */
[----:B------:R-:W-:Y:S02]  /*3740*/  ISETP.LT.U32.AND P0, PT, R7, R22, PT ;  /* 0x000000160700720c */ /* 0x000fe40003f01070 */
[----:B------:R-:W-:Y:S02]  /*3750*/  @P4 SEL R6, R4, 0x1, P2 ;  /* 0x0000000104064807 */ /* 0x000fe40001000000 */
[----:B------:R-:W-:Y:S02]  /*3760*/  ISETP.LT.AND.EX P0, PT, R5, R28, PT, P0 ;  /* 0x0000001c0500720c */ /* 0x000fe40003f01300 */
[----:B----4-:R-:W-:Y:S02]  /*3770*/  ISETP.NE.AND P3, PT, R24, R9, PT ;  /* 0x000000091800720c */ /* 0x010fe40003f65270 */
[----:B------:R-:W-:-:S02]  /*3780*/  @!P2 SEL R22, R7, R22, P0 ;  /* 0x000000160716a207 */ /* 0x000fc40000000000 */
[----:B------:R-:W-:Y:S02]  /*3790*/  @!P2 SEL R28, R5, R28, P0 ;  /* 0x0000001c051ca207 */ /* 0x000fe40000000000 */
[----:B------:R-:W-:Y:S02]  /*37a0*/  SEL R4, R7, R22, !P4 ;  /* 0x0000001607047207 */ /* 0x000fe40006000000 */
[----:B------:R-:W-:Y:S02]  /*37b0*/  LOP3.LUT P1, RZ, R6, 0xff, RZ, 0xc0, !PT ;  /* 0x000000ff06ff7812 */ /* 0x000fe4000782c0ff */
[----:B------:R-:W-:Y:S02]  /*37c0*/  SEL R14, R5, R28, !P4 ;  /* 0x0000001c050e7207 */ /* 0x000fe40006000000 */
[----:B------:R-:W-:Y:S02]  /*37d0*/  ISETP.LT.U32.AND P0, PT, R15, R4, PT ;  /* 0x000000040f00720c */ /* 0x000fe40003f01070 */
[----:B------:R-:W-:-:S02]  /*37e0*/  SEL R22, RZ, 0x1, P3 ;  /* 0x00000001ff167807 */ /* 0x000fc40001800000 */
[----:B------:R-:W-:Y:S02]  /*37f0*/  ISETP.LT.AND.EX P0, PT, R19, R14, PT, P0 ;  /* 0x0000000e1300720c */ /* 0x000fe40003f01300 */
[----:B-----5:R-:W-:Y:S02]  /*3800*/  ISETP.NE.AND P2, PT, R20, R9, PT ;  /* 0x000000091400720c */ /* 0x020fe40003f45270 */
[----:B------:R-:W-:Y:S02]  /*3810*/  @!P3 SEL R4, R15, R4, P0 ;  /* 0x000000040f04b207 */ /* 0x000fe40000000000 */
[----:B------:R-:W-:Y:S02]  /*3820*/  @!P3 SEL R14, R19, R14, P0 ;  /* 0x0000000e130eb207 */ /* 0x000fe40000000000 */
[----:B------:R-:W-:Y:S02]  /*3830*/  IADD3 R21, P0, PT, R7, 0x200, RZ ;  /* 0x0000020007157810 */ /* 0x000fe40007f1e0ff */
[----:B------:R-:W-:-:S02]  /*3840*/  @P1 SEL R22, R6, 0x1, P3 ;  /* 0x0000000106161807 */ /* 0x000fc40001800000 */
[----:B------:R-:W-:Y:S01]  /*3850*/  SEL R6, R15, R4, !P1 ;  /* 0x000000040f067207 */ /* 0x000fe20004800000 */
[----:B------:R-:W-:Y:S01]  /*3860*/  IMAD.X R15, RZ, RZ, R5, P0 ;  /* 0x000000ffff0f7224 */ /* 0x000fe200000e0605 */
[----:B------:R-:W-:Y:S02]  /*3870*/  SEL R14, R19, R14, !P1 ;  /* 0x0000000e130e7207 */ /* 0x000fe40004800000 */
[----:B------:R-:W-:Y:S02]  /*3880*/  ISETP.LT.U32.AND P0, PT, R21, R6, PT ;  /* 0x000000061500720c */ /* 0x000fe40003f01070 */
[----:B------:R-:W-:Y:S02]  /*3890*/  LOP3.LUT P1, RZ, R22, 0xff, RZ, 0xc0, !PT ;  /* 0x000000ff16ff7812 */ /* 0x000fe4000782c0ff */
[----:B------:R-:W-:Y:S02]  /*38a0*/  ISETP.LT.AND.EX P0, PT, R15, R14, PT, P0 ;  /* 0x0000000e0f00720c */ /* 0x000fe40003f01300 */
[----:B0-----:R-:W-:-:S02]  /*38b0*/  IADD3 R4, P4, PT, -R11, R2, RZ ;  /* 0x000000020b047210 */ /* 0x001fc40007f9e1ff */
[----:B------:R-:W-:Y:S02]  /*38c0*/  @!P2 SEL R6, R21, R6, P0 ;  /* 0x000000061506a207 */ /* 0x000fe40000000000 */
[----:B------:R-:W-:Y:S02]  /*38d0*/  @!P2 SEL R14, R15, R14, P0 ;  /* 0x0000000e0f0ea207 */ /* 0x000fe40000000000 */
[----:B------:R-:W-:Y:S02]  /*38e0*/  IADD3 R7, P0, PT, R7, 0x300, RZ ;  /* 0x0000030007077810 */ /* 0x000fe40007f1e0ff */
[----:B------:R-:W-:Y:S01]  /*38f0*/  SEL R14, R15, R14, !P1 ;  /* 0x0000000e0f0e7207 */ /* 0x000fe20004800000 */
[----:B------:R-:W-:Y:S01]  /*3900*/  IMAD.X R15, R3, 0x1, ~R10, P4 ;  /* 0x00000001030f7824 */ /* 0x000fe200020e0e0a */
[----:B------:R-:W-:Y:S01]  /*3910*/  SEL R19, RZ, 0x1, P2 ;  /* 0x00000001ff137807 */ /* 0x000fe20001000000 */
[----:B------:R-:W-:Y:S01]  /*3920*/  IMAD.X R5, RZ, RZ, R5, P0 ;  /* 0x000000ffff057224 */ /* 0x000fe200000e0605 */
[----:B------:R-:W-:-:S02]  /*3930*/  ISETP.GE.U32.AND P0, PT, R4, UR5, PT ;  /* 0x0000000504007c0c */ /* 0x000fc4000bf06070 */
[----:B------:R-:W-:Y:S02]  /*3940*/  @P1 SEL R19, R22, 0x1, P2 ;  /* 0x0000000116131807 */ /* 0x000fe40001000000 */
[----:B------:R-:W-:Y:S02]  /*3950*/  ISETP.NE.AND P2, PT, R18, R9, PT ;  /* 0x000000091200720c */ /* 0x000fe40003f45270 */
[----:B------:R-:W-:Y:S02]  /*3960*/  SEL R6, R21, R6, !P1 ;  /* 0x0000000615067207 */ /* 0x000fe40004800000 */
[----:B------:R-:W-:Y:S02]  /*3970*/  ISETP.GE.U32.AND.EX P0, PT, R15, UR12, PT, P0 ;  /* 0x0000000c0f007c0c */ /* 0x000fe4000bf06100 */
[----:B------:R-:W-:Y:S02]  /*3980*/  LOP3.LUT P3, RZ, R19, 0xff, RZ, 0xc0, !PT ;  /* 0x000000ff13ff7812 */ /* 0x000fe4000786c0ff */
[----:B------:R-:W-:-:S02]  /*3990*/  ISETP.LT.U32.AND P1, PT, R7, R6, PT ;  /* 0x000000060700720c */ /* 0x000fc40003f21070 */
[----:B------:R-:W-:Y:S02]  /*39a0*/  SEL R4, RZ, 0x1, P2 ;  /* 0x00000001ff047807 */ /* 0x000fe40001000000 */
[----:B------:R-:W-:-:S04]  /*39b0*/  ISETP.LT.AND.EX P1, PT, R5, R14, PT, P1 ;  /* 0x0000000e0500720c */ /* 0x000fc80003f21310 */
[----:B------:R-:W-:Y:S02]  /*39c0*/  @!P2 SEL R6, R7, R6, P1 ;  /* 0x000000060706a207 */ /* 0x000fe40000800000 */
[----:B------:R-:W-:Y:S02]  /*39d0*/  @!P2 SEL R14, R5, R14, P1 ;  /* 0x0000000e050ea207 */ /* 0x000fe40000800000 */
[----:B------:R-:W-:Y:S02]  /*39e0*/  @P3 SEL R4, R19, 0x1, P2 ;  /* 0x0000000113043807 */ /* 0x000fe40001000000 */
[----:B------:R-:W-:Y:S02]  /*39f0*/  SEL R6, R7, R6, !P3 ;  /* 0x0000000607067207 */ /* 0x000fe40005800000 */
[----:B------:R-:W-:Y:S01]  /*3a00*/  SEL R5, R5, R14, !P3 ;  /* 0x0000000e05057207 */ /* 0x000fe20005800000 */
[----:B------:R-:W-:Y:S06]  /*3a10*/  @!P0 BRA `(.L_x_108) ;  /* 0x0000001000748947 */ /* 0x000fec0003800000 */
[----:B------:R-:W-:Y:S01]  /*3a20*/  IADD3 R11, P0, PT, R11, UR5, RZ ;  /* 0x000000050b0b7c10 */ /* 0x000fe2000ff1e0ff */
[----:B------:R-:W-:Y:S01]  /*3a30*/  UIADD3 UR4, UPT, UPT, UR4, 0x1, URZ ;  /* 0x0000000104047890 */ /* 0x000fe2000fffe0ff */
[----:B------:R-:W-:Y:S02]  /*3a40*/  VIADD R16, R16, -UR5 ;  /* 0x8000000510107c36 */ /* 0x000fe40008000000 */
[----:B------:R-:W-:Y:S02]  /*3a50*/  IADD3.X R10, PT, PT, R10, UR12, RZ, P0, !PT ;  /* 0x0000000c0a0a7c10 */ /* 0x000fe400087fe4ff */
[----:B------:R-:W-:-:S04]  /*3a60*/  ISETP.GT.U32.AND P0, PT, R11, R12, PT ;  /* 0x0000000c0b00720c */ /* 0x000fc80003f04070 */
[----:B------:R-:W-:-:S13]  /*3a70*/  ISETP.GT.U32.AND.EX P0, PT, R10, R17, PT, P0 ;  /* 0x000000110a00720c */ /* 0x000fda0003f04100 */
[----:B------:R-:W-:Y:S05]  /*3a80*/  @!P0 BRA `(.L_x_110) ;  /* 0xfffffff800e08947 */ /* 0x000fea000383ffff */
.L_x_109:
[----:B------:R-:W-:Y:S01]  /*3a90*/  IMAD.IADD R7, R2, 0x1, -R11 ;  /* 0x0000000102077824 */ /* 0x000fe200078e0a0b */
[----:B------:R-:W-:Y:S01]  /*3aa0*/  ISETP.GE.U32.AND P1, PT, R11, R2, PT ;  /* 0x000000020b00720c */ /* 0x000fe20003f26070 */
[----:B------:R-:W-:Y:S03]  /*3ab0*/  BSSY.RECONVERGENT B1, `(.L_x_108) ;  /* 0x0000113000017945 */ /* 0x000fe60003800200 */
[----:B------:R-:W-:-:S04]  /*3ac0*/  ISETP.GE.AND P0, PT, R8, R7, PT ;  /* 0x000000070800720c */ /* 0x000fc80003f06270 */
[----:B------:R-:W-:-:S13]  /*3ad0*/  ISETP.GE.U32.OR.EX P0, PT, R10, R3, P0, P1 ;  /* 0x000000030a00720c */ /* 0x000fda0000706510 */
[----:B------:R-:W-:Y:S05]  /*3ae0*/  @P0 BRA `(.L_x_111) ;  /* 0x00000010003c0947 */ /* 0x000fea0003800000 */
[----:B------:R-:W0:Y:S01]  /*3af0*/  LDC R3, c[0x0][0x3d8] ;  /* 0x0000f600ff037b82 */ /* 0x000e220000000800 */
[----:B------:R-:W-:Y:S01]  /*3b00*/  LOP3.LUT R7, RZ, R8, RZ, 0x33, !PT ;  /* 0x00000008ff077212 */ /* 0x000fe200078e33ff */
[----:B------:R-:W-:Y:S01]  /*3b10*/  IMAD.SHL.U32 R12, R0, 0x400, RZ ;  /* 0x00000400000c7824 */ /* 0x000fe200078e00ff */
[----:B------:R-:W-:Y:S03]  /*3b20*/  BSSY.RECONVERGENT B2, `(.L_x_112) ;  /* 0x0000088000027945 */ /* 0x000fe60003800200 */
[----:B------:R-:W-:-:S05]  /*3b30*/  IMAD.IADD R7, R7, 0x1, R2 ;  /* 0x0000000107077824 */ /* 0x000fca00078e0202 */
[----:B------:R-:W-:Y:S01]  /*3b40*/  IADD3 R2, PT, PT, R7, -UR5, -R12 ;  /* 0x8000000507027c10 */ /* 0x000fe2000fffe80c */
[----:B------:R-:W-:Y:S02]  /*3b50*/  IMAD.MOV.U32 R12, RZ, RZ, R8 ;  /* 0x000000ffff0c7224 */ /* 0x000fe400078e0008 */
[----:B0-----:R-:W-:-:S04]  /*3b60*/  IMAD R3, R3, UR4, RZ ;  /* 0x0000000403037c24 */ /* 0x001fc8000f8e02ff */
[----:B------:R-:W-:-:S05]  /*3b70*/  IMAD R2, R3, -0x400, R2 ;  /* 0xfffffc0003027824 */ /* 0x000fca00078e0202 */
[C---:B------:R-:W-:Y:S02]  /*3b80*/  ISETP.GE.U32.AND P0, PT, R2.reuse, 0x700, PT ;  /* 0x000007000200780c */ /* 0x040fe40003f06070 */
[----:B------:R-:W-:-:S04]  /*3b90*/  LEA.HI R14, R2, 0x1, RZ, 0x18 ;  /* 0x00000001020e7811 */ /* 0x000fc800078fc0ff */
[----:B------:R-:W-:-:S04]  /*3ba0*/  LOP3.LUT R19, R14, 0x7, RZ, 0xc0, !PT ;  /* 0x000000070e137812 */ /* 0x000fc800078ec0ff */
[----:B------:R-:W-:-:S03]  /*3bb0*/  ISETP.NE.AND P1, PT, R19, RZ, PT ;  /* 0x000000ff1300720c */ /* 0x000fc60003f25270 */
[----:B------:R-:W-:Y:S10]  /*3bc0*/  @!P0 BRA `(.L_x_113) ;  /* 0x0000000400f48947 */ /* 0x000ff40003800000 */
[----:B------:R-:W-:Y:S01]  /*3bd0*/  LEA.HI R16, R16, 0x1, RZ, 0x18 ;  /* 0x0000000110107811 */ /* 0x000fe200078fc0ff */
[----:B------:R-:W-:-:S03]  /*3be0*/  IMAD.MOV.U32 R12, RZ, RZ, R8 ;  /* 0x000000ffff0c7224 */ /* 0x000fc600078e0008 */
[----:B------:R-:W-:-:S05]  /*3bf0*/  LOP3.LUT R16, R16, 0x1fffff8, RZ, 0xc0, !PT ;  /* 0x01fffff810107812 */ /* 0x000fca00078ec0ff */
[----:B------:R-:W-:-:S07]  /*3c00*/  IMAD.MOV R15, RZ, RZ, -R16 ;  /* 0x000000ffff0f7224 */ /* 0x000fce00078e0a10 */
.L_x_114:
[----:B------:R-:W-:-:S05]  /*3c10*/  IADD3 R17, P0, PT, R12, R11, RZ ;  /* 0x0000000b0c117210 */ /* 0x000fca0007f1e0ff */
[----:B------:R-:W-:Y:S01]  /*3c20*/  IMAD.X R23, RZ, RZ, R10, P0 ;  /* 0x000000ffff177224 */ /* 0x000fe200000e060a */
[----:B------:R-:W-:-:S04]  /*3c30*/  IADD3 R2, P0, PT, R17, UR8, RZ ;  /* 0x0000000811027c10 */ /* 0x000fc8000ff1e0ff */
[----:B------:R-:W-:-:S05]  /*3c40*/  IADD3.X R3, PT, PT, R23, UR9, RZ, P0, !PT ;  /* 0x0000000917037c10 */ /* 0x000fca00087fe4ff */
[----:B------:R-:W2:Y:S04]  /*3c50*/  LDG.E.U8 R21, desc[UR10][R2.64] ;  /* 0x0000000a02157981 */ /* 0x000ea8000c1e1100 */
[----:B------:R-:W3:Y:S04]  /*3c60*/  LDG.E.U8 R28, desc[UR10][R2.64+0x100] ;  /* 0x0001000a021c7981 */ /* 0x000ee8000c1e1100 */
[----:B------:R-:W4:Y:S04]  /*3c70*/  LDG.E.U8 R26, desc[UR10][R2.64+0x200] ;  /* 0x0002000a021a7981 */ /* 0x000f28000c1e1100 */
[----:B------:R-:W5:Y:S04]  /*3c80*/  LDG.E.U8 R22, desc[UR10][R2.64+0x300] ;  /* 0x0003000a02167981 */ /* 0x000f68000c1e1100 */
[----:B------:R-:W5:Y:S04]  /*3c90*/  LDG.E.U8 R16, desc[UR10][R2.64+0x400] ;  /* 0x0004000a02107981 */ /* 0x000f68000c1e1100 */
[----:B------:R-:W5:Y:S04]  /*3ca0*/  LDG.E.U8 R20, desc[UR10][R2.64+0x500] ;  /* 0x0005000a02147981 */ /* 0x000f68000c1e1100 */
[----:B------:R-:W5:Y:S04]  /*3cb0*/  LDG.E.U8 R18, desc[UR10][R2.64+0x600] ;  /* 0x0006000a02127981 */ /* 0x000f68000c1e1100 */
[----:B------:R0:W5:Y:S01]  /*3cc0*/  LDG.E.U8 R24, desc[UR10][R2.64+0x700] ;  /* 0x0007000a02187981 */ /* 0x000162000c1e1100 */
[----:B------:R-:W-:Y:S01]  /*3cd0*/  PRMT R25, R4, 0x7610, R25 ;  /* 0x0000761004197816 */ /* 0x000fe20000000019 */
[----:B------:R-:W-:Y:S01]  /*3ce0*/  VIADD R15, R15, 0x8 ;  /* 0x000000080f0f7836 */ /* 0x000fe20000000000 */
[----:B------:R-:W-:Y:S01]  /*3cf0*/  IADD3 R17, P2, PT, R17, UR6, RZ ;  /* 0x0000000611117c10 */ /* 0x000fe2000ff5e0ff */
[----:B------:R-:W-:Y:S01]  /*3d00*/  VIADD R12, R12, 0x800 ;  /* 0x000008000c0c7836 */ /* 0x000fe20000000000 */
[----:B------:R-:W-:-:S03]  /*3d10*/  LOP3.LUT P4, RZ, R25, 0xff, RZ, 0xc0, !PT ;  /* 0x000000ff19ff7812 */ /* 0x000fc6000788c0ff */
[----:B------:R-:W-:Y:S01]  /*3d20*/  IMAD.X R4, R23, 0x1, R13, P2 ;  /* 0x0000000117047824 */ /* 0x000fe200010e060d */
[CC--:B--2---:R-:W-:Y:S02]  /*3d30*/  ISETP.NE.AND P0, PT, R21.reuse, R9.reuse, PT ;  /* 0x000000091500720c */ /* 0x0c4fe40003f05270 */
[----:B------:R-:W-:-:S07]  /*3d40*/  ISETP.EQ.AND P5, PT, R21, R9, P4 ;  /* 0x000000091500720c */ /* 0x000fce00027a2270 */
[----:B------:R-:W-:Y:S02]  /*3d50*/  @!P4 SEL R25, RZ, 0x1, P0 ;  /* 0x00000001ff19c807 */ /* 0x000fe40000000000 */
[----:B------:R-:W-:Y:S02]  /*3d60*/  ISETP.LT.U32.AND P0, PT, R17, R6, PT ;  /* 0x000000061100720c */ /* 0x000fe40003f01070 */
[----:B------:R-:W-:Y:S02]  /*3d70*/  SEL R21, R25, 0x1, !P5 ;  /* 0x0000000119157807 */ /* 0x000fe40006800000 */
[----:B---3--:R-:W-:Y:S02]  /*3d80*/  ISETP.NE.AND P6, PT, R28, R9, PT ;  /* 0x000000091c00720c */ /* 0x008fe40003fc5270 */
[----:B------:R-:W-:Y:S02]  /*3d90*/  LOP3.LUT P2, RZ, R21, 0xff, RZ, 0xc0, !PT ;  /* 0x000000ff15ff7812 */ /* 0x000fe4000784c0ff */
[----:B------:R-:W-:-:S02]  /*3da0*/  ISETP.LT.AND.EX P0, PT, R4, R5, PT, P0 ;  /* 0x000000050400720c */ /* 0x000fc40003f01300 */
[----:B------:R-:W-:Y:S02]  /*3db0*/  ISETP.EQ.AND P3, PT, R28, R9, P2 ;  /* 0x000000091c00720c */ /* 0x000fe40001762270 */
[CC--:B------:R-:W-:Y:S02]  /*3dc0*/  SEL R23, R17.reuse, R6.reuse, P0 ;  /* 0x0000000611177207 */ /* 0x0c0fe40000000000 */
[----:B------:R-:W-:Y:S02]  /*3dd0*/  @!P5 SEL R23, R17, R6, !P4 ;  /* 0x000000061117d207 */ /* 0x000fe40006000000 */
[CC--:B------:R-:W-:Y:S02]  /*3de0*/  SEL R6, R4.reuse, R5.reuse, P0 ;  /* 0x0000000504067207 */ /* 0x0c0fe40000000000 */
[----:B------:R-:W-:Y:S02]  /*3df0*/  @!P5 SEL R6, R4, R5, !P4 ;  /* 0x000000050406d207 */ /* 0x000fe40006000000 */
[----:B------:R-:W-:-:S02]  /*3e00*/  @!P2 SEL R21, RZ, 0x1, P6 ;  /* 0x00000001ff15a807 */ /* 0x000fc40003000000 */
[----:B0-----:R-:W-:Y:S02]  /*3e10*/  IADD3 R3, P0, PT, R17, 0x100, RZ ;  /* 0x0000010011037810 */ /* 0x001fe40007f1e0ff */
[----:B------:R-:W-:Y:S02]  /*3e20*/  SEL R21, R21, 0x1, !P3 ;  /* 0x0000000115157807 */ /* 0x000fe40005800000 */
[C---:B----4-:R-:W-:Y:S01]  /*3e30*/  ISETP.NE.AND P6, PT, R26.reuse, R9, PT ;  /* 0x000000091a00720c */ /* 0x050fe20003fc5270 */
[----:B------:R-:W-:Y:S01]  /*3e40*/  IMAD.X R5, RZ, RZ, R4, P0 ;  /* 0x000000ffff057224 */ /* 0x000fe200000e0604 */
[----:B------:R-:W-:Y:S02]  /*3e50*/  LOP3.LUT P4, RZ, R21, 0xff, RZ, 0xc0, !PT ;  /* 0x000000ff15ff7812 */ /* 0x000fe4000788c0ff */
[----:B------:R-:W-:Y:S02]  /*3e60*/  ISETP.LT.U32.AND P0, PT, R3, R23, PT ;  /* 0x000000170300720c */ /* 0x000fe40003f01070 */
[----:B------:R-:W-:-:S02]  /*3e70*/  ISETP.EQ.AND P5, PT, R26, R9, P4 ;  /* 0x000000091a00720c */ /* 0x000fc400027a2270 */
[----:B------:R-:W-:-:S04]  /*3e80*/  ISETP.LT.AND.EX P0, PT, R5, R6, PT, P0 ;  /* 0x000000060500720c */ /* 0x000fc80003f01300 */
[CC--:B------:R-:W-:Y:S02]  /*3e90*/  SEL R2, R3.reuse, R23.reuse, P0 ;  /* 0x0000001703027207 */ /* 0x0c0fe40000000000 */
[----:B------:R-:W-:Y:S02]  /*3ea0*/  @!P3 SEL R2, R3, R23, !P2 ;  /* 0x000000170302b207 */ /* 0x000fe40005000000 */
[----:B------:R-:W-:Y:S02]  /*3eb0*/  @!P4 SEL R21, RZ, 0x1, P6 ;  /* 0x00000001ff15c807 */ /* 0x000fe40003000000 */
[-C--:B------:R-:W-:Y:S02]  /*3ec0*/  SEL R23, R5, R6.reuse, P0 ;  /* 0x0000000605177207 */ /* 0x080fe40000000000 */
[----:B------:R-:W-:Y:S02]  /*3ed0*/  SEL R21, R21, 0x1, !P5 ;  /* 0x0000000115157807 */ /* 0x000fe40006800000 */
[----:B------:R-:W-:-:S02]  /*3ee0*/  @!P3 SEL R23, R5, R6, !P2 ;  /* 0x000000060517b207 */ /* 0x000fc40005000000 */
[----:B------:R-:W-:Y:S02]  /*3ef0*/  LOP3.LUT P2, RZ, R21, 0xff, RZ, 0xc0, !PT ;  /* 0x000000ff15ff7812 */ /* 0x000fe4000784c0ff */
[----:B------:R-:W-:Y:S02]  /*3f00*/  IADD3 R3, P0, PT, R17, 0x200, RZ ;  /* 0x0000020011037810 */ /* 0x000fe40007f1e0ff */
[CC--:B-----5:R-:W-:Y:S02]  /*3f10*/  ISETP.NE.AND P6, PT, R22.reuse, R9.reuse, PT ;  /* 0x000000091600720c */ /* 0x0e0fe40003fc5270 */
[----:B------:R-:W-:Y:S01]  /*3f20*/  ISETP.EQ.AND P3, PT, R22, R9, P2 ;  /* 0x000000091600720c */ /* 0x000fe20001762270 */
[----:B------:R-:W-:Y:S01]  /*3f30*/  IMAD.X R6, RZ, RZ, R4, P0 ;  /* 0x000000ffff067224 */ /* 0x000fe200000e0604 */
[----:B------:R-:W-:-:S04]  /*3f40*/  ISETP.LT.U32.AND P0, PT, R3, R2, PT ;  /* 0x000000020300720c */ /* 0x000fc80003f01070 */
[CC--:B------:R-:W-:Y:S02]  /*3f50*/  ISETP.LT.AND.EX P0, PT, R6.reuse, R23.reuse, PT, P0 ;  /* 0x000000170600720c */ /* 0x0c0fe40003f01300 */
[----:B------:R-:W-:Y:S02]  /*3f60*/  @!P2 SEL R21, RZ, 0x1, P6 ;  /* 0x00000001ff15a807 */ /* 0x000fe40003000000 */
[-C--:B------:R-:W-:Y:S02]  /*3f70*/  SEL R5, R3, R2.reuse, P0 ;  /* 0x0000000203057207 */ /* 0x080fe40000000000 */
[----:B------:R-:W-:Y:S02]  /*3f80*/  SEL R21, R21, 0x1, !P3 ;  /* 0x0000000115157807 */ /* 0x000fe40005800000 */
[----:B------:R-:W-:Y:S02]  /*3f90*/  @!P5 SEL R5, R3, R2, !P4 ;  /* 0x000000020305d207 */ /* 0x000fe40006000000 */
[----:B------:R-:W-:-:S02]  /*3fa0*/  SEL R26, R6, R23, P0 ;  /* 0x00000017061a7207 */ /* 0x000fc40000000000 */
[----:B------:R-:W-:Y:S02]  /*3fb0*/  IADD3 R2, P0, PT, R17, 0x300, RZ ;  /* 0x0000030011027810 */ /* 0x000fe40007f1e0ff */
[----:B------:R-:W-:Y:S02]  /*3fc0*/  @!P5 SEL R26, R6, R23, !P4 ;  /* 0x00000017061ad207 */ /* 0x000fe40006000000 */
[----:B------:R-:W-:Y:S01]  /*3fd0*/  LOP3.LUT P4, RZ, R21, 0xff, RZ, 0xc0, !PT ;  /* 0x000000ff15ff7812 */ /* 0x000fe2000788c0ff */
[----:B------:R-:W-:Y:S01]  /*3fe0*/  IMAD.X R3, RZ, RZ, R4, P0 ;  /* 0x000000ffff037224 */ /* 0x000fe200000e0604 */
[----:B------:R-:W-:Y:S02]  /*3ff0*/  ISETP.LT.U32.AND P0, PT, R2, R5, PT ;  /* 0x000000050200720c */ /* 0x000fe40003f01070 */
[----:B------:R-:W-:Y:S02]  /*4000*/  ISETP.NE.AND P6, PT, R16, R9, PT ;  /* 0x000000091000720c */ /* 0x000fe40003fc5270 */
[----:B------:R-:W-:-:S02]  /*4010*/  ISETP.LT.AND.EX P0, PT, R3, R26, PT, P0 ;  /* 0x0000001a0300720c */ /* 0x000fc40003f01300 */
[----:B------:R-:W-:Y:S02]  /*4020*/  ISETP.EQ.AND P5, PT, R16, R9, P4 ;  /* 0x000000091000720c */ /* 0x000fe400027a2270 */
[CC--:B------:R-:W-:Y:S02]  /*4030*/  SEL R23, R2.reuse, R5.reuse, P0 ;  /* 0x0000000502177207 */ /* 0x0c0fe40000000000 */
[----:B------:R-:W-:Y:S02]  /*4040*/  @!P3 SEL R23, R2, R5, !P2 ;  /* 0x000000050217b207 */ /* 0x000fe40005000000 */
[----:B------:R-:W-:Y:S02]  /*4050*/  @!P4 SEL R21, RZ, 0x1, P6 ;  /* 0x00000001ff15c807 */ /* 0x000fe40003000000 */
[----:B------:R-:W-:Y:S02]  /*4060*/  SEL R6, R3, R26, P0 ;  /* 0x0000001a03067207 */ /* 0x000fe40000000000 */
[----:B------:R-:W-:-:S02]  /*4070*/  IADD3 R2, P0, PT, R17, 0x400, RZ ;  /* 0x0000040011027810 */ /* 0x000fc40007f1e0ff */
[----:B------:R-:W-:Y:S02]  /*4080*/  SEL R21, R21, 0x1, !P5 ;  /* 0x0000000115157807 */ /* 0x000fe40006800000 */
[----:B------:R-:W-:Y:S01]  /*4090*/  @!P3 SEL R6, R3, R26, !P2 ;  /* 0x0000001a0306b207 */ /* 0x000fe20005000000 */
[----:B------:R-:W-:Y:S01]  /*40a0*/  IMAD.X R3, RZ, RZ, R4, P0 ;  /* 0x000000ffff037224 */ /* 0x000fe200000e0604 */
[----:B------:R-:W-:Y:S02]  /*40b0*/  ISETP.LT.U32.AND P0, PT, R2, R23, PT ;  /* 0x000000170200720c */ /* 0x000fe40003f01070 */
[----:B------:R-:W-:Y:S02]  /*40c0*/  LOP3.LUT P2, RZ, R21, 0xff, RZ, 0xc0, !PT ;  /* 0x000000ff15ff7812 */ /* 0x000fe4000784c0ff */
[----:B------:R-:W-:-:S04]  /*40d0*/  ISETP.LT.AND.EX P0, PT, R3, R6, PT, P0 ;  /* 0x000000060300720c */ /* 0x000fc80003f01300 */
[----:B------:R-:W-:Y:S02]  /*40e0*/  SEL R5, R2, R23, P0 ;  /* 0x0000001702057207 */ /* 0x000fe40000000000 */
[-C--:B------:R-:W-:Y:S02]  /*40f0*/  SEL R16, R3, R6.reuse, P0 ;  /* 0x0000000603107207 */ /* 0x080fe40000000000 */
[----:B------:R-:W-:Y:S02]  /*4100*/  ISETP.NE.AND P0, PT, R20, R9, PT ;  /* 0x000000091400720c */ /* 0x000fe40003f05270 */
[----:B------:R-:W-:Y:S02]  /*4110*/  @!P5 SEL R5, R2, R23, !P4 ;  /* 0x000000170205d207 */ /* 0x000fe40006000000 */
[----:B------:R-:W-:Y:S02]  /*4120*/  IADD3 R2, P3, PT, R17, 0x500, RZ ;  /* 0x0000050011027810 */ /* 0x000fe40007f7e0ff */
[----:B------:R-:W-:-:S02]  /*4130*/  @!P5 SEL R16, R3, R6, !P4 ;  /* 0x000000060310d207 */ /* 0x000fc40006000000 */
[----:B------:R-:W-:Y:S01]  /*4140*/  ISETP.EQ.AND P4, PT, R20, R9, P2 ;  /* 0x000000091400720c */ /* 0x000fe20001782270 */
[----:B------:R-:W-:Y:S01]  /*4150*/  IMAD.X R3, RZ, RZ, R4, P3 ;  /* 0x000000ffff037224 */ /* 0x000fe200018e0604 */
[----:B------:R-:W-:Y:S02]  /*4160*/  @!P2 SEL R21, RZ, 0x1, P0 ;  /* 0x00000001ff15a807 */ /* 0x000fe40000000000 */
[----:B------:R-:W-:Y:S02]  /*4170*/  ISETP.LT.U32.AND P0, PT, R2, R5, PT ;  /* 0x000000050200720c */ /* 0x000fe40003f01070 */
[----:B------:R-:W-:Y:S02]  /*4180*/  SEL R21, R21, 0x1, !P4 ;  /* 0x0000000115157807 */ /* 0x000fe40006000000 */
[----:B------:R-:W-:Y:S02]  /*4190*/  ISETP.LT.AND.EX P0, PT, R3, R16, PT, P0 ;  /* 0x000000100300720c */ /* 0x000fe40003f01300 */
[----:B------:R-:W-:-:S02]  /*41a0*/  LOP3.LUT P3, RZ, R21, 0xff, RZ, 0xc0, !PT ;  /* 0x000000ff15ff7812 */ /* 0x000fc4000786c0ff */
[CC--:B------:R-:W-:Y:S02]  /*41b0*/  SEL R23, R2.reuse, R5.reuse, P0 ;  /* 0x0000000502177207 */ /* 0x0c0fe40000000000 */
[-C--:B------:R-:W-:Y:S02]  /*41c0*/  SEL R6, R3, R16.reuse, P0 ;  /* 0x0000001003067207 */ /* 0x080fe40000000000 */
[----:B------:R-:W-:Y:S02]  /*41d0*/  @!P4 SEL R23, R2, R5, !P2 ;  /* 0x000000050217c207 */ /* 0x000fe40005000000 */
[----:B------:R-:W-:Y:S02]  /*41e0*/  IADD3 R2, P0, PT, R17, 0x600, RZ ;  /* 0x0000060011027810 */ /* 0x000fe40007f1e0ff */
[----:B------:R-:W-:Y:S02]  /*41f0*/  @!P4 SEL R6, R3, R16, !P2 ;  /* 0x000000100306c207 */ /* 0x000fe40005000000 */
[CC--:B------:R-:W-:Y:S01]  /*4200*/  ISETP.EQ.AND P4, PT, R18.reuse, R9.reuse, P3 ;  /* 0x000000091200720c */ /* 0x0c0fe20001f82270 */
[----:B------:R-:W-:Y:S01]  /*4210*/  IMAD.X R5, RZ, RZ, R4, P0 ;  /* 0x000000ffff057224 */ /* 0x000fe200000e0604 */
[----:B------:R-:W-:-:S02]  /*4220*/  ISETP.NE.AND P2, PT, R18, R9, PT ;  /* 0x000000091200720c */ /* 0x000fc40003f45270 */
[CC--:B------:R-:W-:Y:S02]  /*4230*/  ISETP.LT.U32.AND P0, PT, R2.reuse, R23.reuse, PT ;  /* 0x000000170200720c */ /* 0x0c0fe40003f01070 */
[----:B------:R-:W-:Y:S02]  /*4240*/  @!P3 SEL R21, RZ, 0x1, P2 ;  /* 0x00000001ff15b807 */ /* 0x000fe40001000000 */
[----:B------:R-:W-:Y:S02]  /*4250*/  ISETP.LT.AND.EX P0, PT, R5, R6, PT, P0 ;  /* 0x000000060500720c */ /* 0x000fe40003f01300 */
[----:B------:R-:W-:Y:S02]  /*4260*/  SEL R21, R21, 0x1, !P4 ;  /* 0x0000000115157807 */ /* 0x000fe40006000000 */
[----:B------:R-:W-:Y:S02]  /*4270*/  IADD3 R17, P5, PT, R17, 0x700, RZ ;  /* 0x0000070011117810 */ /* 0x000fe40007fbe0ff */
[----:B------:R-:W-:-:S02]  /*4280*/  SEL R16, R2, R23, P0 ;  /* 0x0000001702107207 */ /* 0x000fc40000000000 */
[----:B------:R-:W-:Y:S02]  /*4290*/  LOP3.LUT P2, RZ, R21, 0xff, RZ, 0xc0, !PT ;  /* 0x000000ff15ff7812 */ /* 0x000fe4000784c0ff */
[----:B------:R-:W-:Y:S01]  /*42a0*/  @!P4 SEL R16, R2, R23, !P3 ;  /* 0x000000170210c207 */ /* 0x000fe20005800000 */
[----:B------:R-:W-:Y:S01]  /*42b0*/  IMAD.X R2, RZ, RZ, R4, P5 ;  /* 0x000000ffff027224 */ /* 0x000fe200028e0604 */
[-C--:B------:R-:W-:Y:S02]  /*42c0*/  SEL R3, R5, R6.reuse, P0 ;  /* 0x0000000605037207 */ /* 0x080fe40000000000 */
[----:B------:R-:W-:Y:S02]  /*42d0*/  ISETP.NE.AND P5, PT, R15, RZ, PT ;  /* 0x000000ff0f00720c */ /* 0x000fe40003fa5270 */
[----:B------:R-:W-:Y:S02]  /*42e0*/  @!P4 SEL R3, R5, R6, !P3 ;  /* 0x000000060503c207 */ /* 0x000fe40005800000 */
[----:B------:R-:W-:-:S02]  /*42f0*/  ISETP.EQ.AND P3, PT, R24, R9, P2 ;  /* 0x000000091800720c */ /* 0x000fc40001762270 */
[CC--:B------:R-:W-:Y:S02]  /*4300*/  ISETP.LT.U32.AND P0, PT, R17.reuse, R16.reuse, PT ;  /* 0x000000101100720c */ /* 0x0c0fe40003f01070 */
[----:B------:R-:W-:Y:S02]  /*4310*/  ISETP.NE.AND P4, PT, R24, R9, PT ;  /* 0x000000091800720c */ /* 0x000fe40003f85270 */
[CC--:B------:R-:W-:Y:S02]  /*4320*/  ISETP.LT.AND.EX P0, PT, R2.reuse, R3.reuse, PT, P0 ;  /* 0x000000030200720c */ /* 0x0c0fe40003f01300 */
[----:B------:R-:W-:Y:S02]  /*4330*/  @!P2 SEL R21, RZ, 0x1, P4 ;  /* 0x00000001ff15a807 */ /* 0x000fe40002000000 */
[----:B------:R-:W-:Y:S02]  /*4340*/  SEL R6, R17, R16, P0 ;  /* 0x0000001011067207 */ /* 0x000fe40000000000 */
[----:B------:R-:W-:-:S02]  /*4350*/  SEL R5, R2, R3, P0 ;  /* 0x0000000302057207 */ /* 0x000fc40000000000 */
[----:B------:R-:W-:Y:S02]  /*4360*/  SEL R4, R21, 0x1, !P3 ;  /* 0x0000000115047807 */ /* 0x000fe40005800000 */
[----:B------:R-:W-:Y:S02]  /*4370*/  @!P3 SEL R6, R17, R16, !P2 ;  /* 0x000000101106b207 */ /* 0x000fe40005000000 */
[----:B------:R-:W-:Y:S01]  /*4380*/  @!P3 SEL R5, R2, R3, !P2 ;  /* 0x000000030205b207 */ /* 0x000fe20005000000 */
[----:B------:R-:W-:Y:S06]  /*4390*/  @P5 BRA `(.L_x_114) ;  /* 0xfffffff8001c5947 */ /* 0x000fec000383ffff */
.L_x_113:
[----:B------:R-:W-:Y:S05]  /*43a0*/  BSYNC.RECONVERGENT B2 ;  /* 0x0000000000027941 */ /* 0x000fea0003800200 */
.L_x_112:
[----:B------:R-:W-:Y:S05]  /*43b0*/  @!P1 BRA `(.L_x_111) ;  /* 0x0000000800089947 */ /* 0x000fea0003800000 */
[----:B------:R-:W-:Y:S01]  /*43c0*/  ISETP.GE.U32.AND P0, PT, R19, 0x4, PT ;  /* 0x000000041300780c */ /* 0x000fe20003f06070 */
[----:B------:R-:W-:Y:S01]  /*43d0*/  BSSY.RECONVERGENT B2, `(.L_x_115) ;  /* 0x0000043000027945 */ /* 0x000fe20003800200 */
[----:B------:R-:W-:-:S11]  /*43e0*/  LOP3.LUT P1, R14, R14, 0x3, RZ, 0xc0, !PT ;  /* 0x000000030e0e7812 */ /* 0x000fd6000782c0ff */
[----:B------:R-:W-:Y:S05]  /*43f0*/  @!P0 BRA `(.L_x_116) ;  /* 0x0000000400008947 */ /* 0x000fea0003800000 */
[----:B------:R-:W-:-:S05]  /*4400*/  IADD3 R15, P0, PT, R12, R11, RZ ;  /* 0x0000000b0c0f7210 */ /* 0x000fca0007f1e0ff */
[----:B------:R-:W-:Y:S01]  /*4410*/  IMAD.X R24, RZ, RZ, R10, P0 ;  /* 0x000000ffff187224 */ /* 0x000fe200000e060a */
[----:B------:R-:W-:-:S04]  /*4420*/  IADD3 R2, P0, PT, R15, UR8, RZ ;  /* 0x000000080f027c10 */ /* 0x000fc8000ff1e0ff */
[----:B------:R-:W-:-:S05]  /*4430*/  IADD3.X R3, PT, PT, R24, UR9, RZ, P0, !PT ;  /* 0x0000000918037c10 */ /* 0x000fca00087fe4ff */
[----:B------:R-:W2:Y:S04]  /*4440*/  LDG.E.U8 R20, desc[UR10][R2.64] ;  /* 0x0000000a02147981 */ /* 0x000ea8000c1e1100 */
[----:B------:R-:W3:Y:S04]  /*4450*/  LDG.E.U8 R22, desc[UR10][R2.64+0x100] ;  /* 0x0001000a02167981 */ /* 0x000ee8000c1e1100 */
[----:B------:R-:W4:Y:S04]  /*4460*/  LDG.E.U8 R18, desc[UR10][R2.64+0x200] ;  /* 0x0002000a02127981 */ /* 0x000f28000c1e1100 */
[----:B------:R0:W5:Y:S01]  /*4470*/  LDG.E.U8 R16, desc[UR10][R2.64+0x300] ;  /* 0x0003000a02107981 */ /* 0x000162000c1e1100 */
[----:B------:R-:W-:-:S02]  /*4480*/  LOP3.LUT P4, RZ, R4, 0xff, RZ, 0xc0, !PT ;  /* 0x000000ff04ff7812 */ /* 0x000fc4000788c0ff */
[----:B------:R-:W-:Y:S01]  /*4490*/  IADD3 R15, P2, PT, R15, UR6, RZ ;  /* 0x000000060f0f7c10 */ /* 0x000fe2000ff5e0ff */
[----:B0-----:R-:W-:-:S05]  /*44a0*/  VIADD R2, R12, 0x100 ;  /* 0x000001000c027836 */ /* 0x001fca0000000000 */
[----:B------:R-:W-:Y:S01]  /*44b0*/  IADD3 R3, P5, P6, R11, UR6, R2 ;  /* 0x000000060b037c10 */ /* 0x000fe2000febe002 */
[----:B------:R-:W-:Y:S01]  /*44c0*/  VIADD R2, R12, 0x200 ;  /* 0x000002000c027836 */ /* 0x000fe20000000000 */
[CC--:B--2---:R-:W-:Y:S02]  /*44d0*/  ISETP.NE.AND P0, PT, R20.reuse, R9.reuse, PT ;  /* 0x000000091400720c */ /* 0x0c4fe40003f05270 */
[----:B------:R-:W-:Y:S01]  /*44e0*/  ISETP.EQ.AND P3, PT, R20, R9, P4 ;  /* 0x000000091400720c */ /* 0x000fe20002762270 */
[----:B------:R-:W-:Y:S01]  /*44f0*/  IMAD.X R20, R24, 0x1, R13, P2 ;  /* 0x0000000118147824 */ /* 0x000fe200010e060d */
[----:B------:R-:W-:Y:S02]  /*4500*/  @!P4 SEL R4, RZ, 0x1, P0 ;  /* 0x00000001ff04c807 */ /* 0x000fe40000000000 */
[----:B------:R-:W-:Y:S02]  /*4510*/  ISETP.LT.U32.AND P0, PT, R15, R6, PT ;  /* 0x000000060f00720c */ /* 0x000fe40003f01070 */
[----:B------:R-:W-:-:S02]  /*4520*/  SEL R4, R4, 0x1, !P3 ;  /* 0x0000000104047807 */ /* 0x000fc40005800000 */
[-C--:B------:R-:W-:Y:S02]  /*4530*/  ISETP.LT.AND.EX P0, PT, R20, R5.reuse, PT, P0 ;  /* 0x000000051400720c */ /* 0x080fe40003f01300 */
[----:B------:R-:W-:Y:S02]  /*4540*/  LOP3.LUT P2, RZ, R4, 0xff, RZ, 0xc0, !PT ;  /* 0x000000ff04ff7812 */ /* 0x000fe4000784c0ff */
[CC--:B------:R-:W-:Y:S02]  /*4550*/  SEL R24, R15.reuse, R6.reuse, P0 ;  /* 0x000000060f187207 */ /* 0x0c0fe40000000000 */
[----:B------:R-:W-:Y:S02]  /*4560*/  SEL R26, R20, R5, P0 ;  /* 0x00000005141a7207 */ /* 0x000fe40000000000 */
[----:B---3--:R-:W-:Y:S02]  /*4570*/  ISETP.NE.AND P0, PT, R22, R9, PT ;  /* 0x000000091600720c */ /* 0x008fe40003f05270 */
[----:B------:R-:W-:-:S02]  /*4580*/  @!P3 SEL R24, R15, R6, !P4 ;  /* 0x000000060f18b207 */ /* 0x000fc40006000000 */
[----:B------:R-:W-:Y:S02]  /*4590*/  @!P3 SEL R26, R20, R5, !P4 ;  /* 0x00000005141ab207 */ /* 0x000fe40006000000 */
[----:B------:R-:W-:Y:S02]  /*45a0*/  ISETP.EQ.AND P3, PT, R22, R9, P2 ;  /* 0x000000091600720c */ /* 0x000fe40001762270 */
[----:B------:R-:W-:Y:S02]  /*45b0*/  @!P2 SEL R4, RZ, 0x1, P0 ;  /* 0x00000001ff04a807 */ /* 0x000fe40000000000 */
[----:B------:R-:W-:Y:S02]  /*45c0*/  IADD3.X R5, PT, PT, R10, R13, RZ, P5, P6 ;  /* 0x0000000d0a057210 */ /* 0x000fe40002fec4ff */
[----:B------:R-:W-:Y:S02]  /*45d0*/  SEL R4, R4, 0x1, !P3 ;  /* 0x0000000104047807 */ /* 0x000fe40005800000 */
[----:B------:R-:W-:-:S02]  /*45e0*/  ISETP.LT.U32.AND P0, PT, R3, R24, PT ;  /* 0x000000180300720c */ /* 0x000fc40003f01070 */
[----:B------:R-:W-:Y:S02]  /*45f0*/  LOP3.LUT P4, RZ, R4, 0xff, RZ, 0xc0, !PT ;  /* 0x000000ff04ff7812 */ /* 0x000fe4000788c0ff */
[----:B------:R-:W-:-:S04]  /*4600*/  ISETP.LT.AND.EX P0, PT, R5, R26, PT, P0 ;  /* 0x0000001a0500720c */ /* 0x000fc80003f01300 */
[----:B------:R-:W-:Y:S02]  /*4610*/  SEL R6, R3, R24, P0 ;  /* 0x0000001803067207 */ /* 0x000fe40000000000 */
[----:B------:R-:W-:Y:S02]  /*4620*/  SEL R20, R5, R26, P0 ;  /* 0x0000001a05147207 */ /* 0x000fe40000000000 */
[----:B------:R-:W-:Y:S02]  /*4630*/  @!P3 SEL R6, R3, R24, !P2 ;  /* 0x000000180306b207 */ /* 0x000fe40005000000 */
[----:B------:R-:W-:Y:S02]  /*4640*/  @!P3 SEL R20, R5, R26, !P2 ;  /* 0x0000001a0514b207 */ /* 0x000fe40005000000 */
[-C--:B----4-:R-:W-:Y:S02]  /*4650*/  ISETP.NE.AND P3, PT, R18, R9.reuse, PT ;  /* 0x000000091200720c */ /* 0x090fe40003f65270 */
[----:B------:R-:W-:Y:S01]  /*4660*/  IADD3 R3, P5, P0, R11, UR6, R2 ;  /* 0x000000060b037c10 */ /* 0x000fe2000f8be002 */
[----:B------:R-:W-:Y:S01]  /*4670*/  VIADD R2, R12, 0x300 ;  /* 0x000003000c027836 */ /* 0x000fe20000000000 */
[----:B------:R-:W-:Y:S01]  /*4680*/  ISETP.EQ.AND P2, PT, R18, R9, P4 ;  /* 0x000000091200720c */ /* 0x000fe20002742270 */
[----:B------:R-:W-:Y:S01]  /*4690*/  VIADD R12, R12, 0x400 ;  /* 0x000004000c0c7836 */ /* 0x000fe20000000000 */
[----:B------:R-:W-:-:S02]  /*46a0*/  @!P4 SEL R4, RZ, 0x1, P3 ;  /* 0x00000001ff04c807 */ /* 0x000fc40001800000 */
[----:B------:R-:W-:Y:S02]  /*46b0*/  IADD3.X R5, PT, PT, R10, R13, RZ, P5, P0 ;  /* 0x0000000d0a057210 */ /* 0x000fe40002fe04ff */
[----:B------:R-:W-:Y:S02]  /*46c0*/  ISETP.LT.U32.AND P0, PT, R3, R6, PT ;  /* 0x000000060300720c */ /* 0x000fe40003f01070 */
[----:B------:R-:W-:Y:S02]  /*46d0*/  SEL R4, R4, 0x1, !P2 ;  /* 0x0000000104047807 */ /* 0x000fe40005000000 */
[----:B------:R-:W-:Y:S02]  /*46e0*/  ISETP.LT.AND.EX P0, PT, R5, R20, PT, P0 ;  /* 0x000000140500720c */ /* 0x000fe40003f01300 */
[----:B------:R-:W-:Y:S02]  /*46f0*/  LOP3.LUT P3, RZ, R4, 0xff, RZ, 0xc0, !PT ;  /* 0x000000ff04ff7812 */ /* 0x000fe4000786c0ff */
[----:B------:R-:W-:-:S02]  /*4700*/  SEL R15, R3, R6, P0 ;  /* 0x00000006030f7207 */ /* 0x000fc40000000000 */
[----:B------:R-:W-:Y:S02]  /*4710*/  SEL R18, R5, R20, P0 ;  /* 0x0000001405127207 */ /* 0x000fe40000000000 */
[----:B------:R-:W-:Y:S02]  /*4720*/  @!P2 SEL R15, R3, R6, !P4 ;  /* 0x00000006030fa207 */ /* 0x000fe40006000000 */
[----:B------:R-:W-:Y:S02]  /*4730*/  @!P2 SEL R18, R5, R20, !P4 ;  /* 0x000000140512a207 */ /* 0x000fe40006000000 */
[----:B------:R-:W-:Y:S02]  /*4740*/  IADD3 R2, P5, P6, R11, UR6, R2 ;  /* 0x000000060b027c10 */ /* 0x000fe4000febe002 */
[----:B-----5:R-:W-:Y:S02]  /*4750*/  ISETP.EQ.AND P2, PT, R16, R9, P3 ;  /* 0x000000091000720c */ /* 0x020fe40001f42270 */
[----:B------:R-:W-:-:S02]  /*4760*/  IADD3.X R3, PT, PT, R10, R13, RZ, P5, P6 ;  /* 0x0000000d0a037210 */ /* 0x000fc40002fec4ff */
[----:B------:R-:W-:Y:S02]  /*4770*/  ISETP.LT.U32.AND P0, PT, R2, R15, PT ;  /* 0x0000000f0200720c */ /* 0x000fe40003f01070 */
[----:B------:R-:W-:Y:S02]  /*4780*/  ISETP.NE.AND P4, PT, R16, R9, PT ;  /* 0x000000091000720c */ /* 0x000fe40003f85270 */
[CC--:B------:R-:W-:Y:S02]  /*4790*/  ISETP.LT.AND.EX P0, PT, R3.reuse, R18.reuse, PT, P0 ;  /* 0x000000120300720c */ /* 0x0c0fe40003f01300 */
[----:B------:R-:W-:Y:S02]  /*47a0*/  @!P3 SEL R4, RZ, 0x1, P4 ;  /* 0x00000001ff04b807 */ /* 0x000fe40002000000 */
[----:B------:R-:W-:Y:S02]  /*47b0*/  SEL R6, R2, R15, P0 ;  /* 0x0000000f02067207 */ /* 0x000fe40000000000 */
[----:B------:R-:W-:-:S02]  /*47c0*/  SEL R5, R3, R18, P0 ;  /* 0x0000001203057207 */ /* 0x000fc40000000000 */
[----:B------:R-:W-:Y:S02]  /*47d0*/  SEL R4, R4, 0x1, !P2 ;  /* 0x0000000104047807 */ /* 0x000fe40005000000 */
[----:B------:R-:W-:Y:S02]  /*47e0*/  @!P2 SEL R6, R2, R15, !P3 ;  /* 0x0000000f0206a207 */ /* 0x000fe40005800000 */
[----:B------:R-:W-:-:S07]  /*47f0*/  @!P2 SEL R5, R3, R18, !P3 ;  /* 0x000000120305a207 */ /* 0x000fce0005800000 */
.L_x_116:
[----:B------:R-:W-:Y:S05]  /*4800*/  BSYNC.RECONVERGENT B2 ;  /* 0x0000000000027941 */ /* 0x000fea0003800200 */
.L_x_115:
[----:B------:R-:W-:Y:S05]  /*4810*/  @!P1 BRA `(.L_x_111) ;  /* 0x0000000000f09947 */ /* 0x000fea0003800000 */
[----:B------:R-:W-:Y:S01]  /*4820*/  ISETP.NE.AND P0, PT, R14, 0x1, PT ;  /* 0x000000010e00780c */ /* 0x000fe20003f05270 */
[----:B------:R-:W-:Y:S01]  /*4830*/  BSSY.RECONVERGENT B2, `(.L_x_117) ;  /* 0x0000025000027945 */ /* 0x000fe20003800200 */
[----:B------:R-:W-:-:S11]  /*4840*/  LOP3.LUT P1, RZ, R7, 0x100, RZ, 0xc0, !PT ;  /* 0x0000010007ff7812 */ /* 0x000fd6000782c0ff */
[----:B------:R-:W-:Y:S05]  /*4850*/  @!P0 BRA `(.L_x_118) ;  /* 0x0000000000888947 */ /* 0x000fea0003800000 */
[----:B------:R-:W-:-:S05]  /*4860*/  IADD3 R7, P0, PT, R12, R11, RZ ;  /* 0x0000000b0c077210 */ /* 0x000fca0007f1e0ff */
[----:B------:R-:W-:Y:S01]  /*4870*/  IMAD.X R14, RZ, RZ, R10, P0 ;  /* 0x000000ffff0e7224 */ /* 0x000fe200000e060a */
[----:B------:R-:W-:-:S04]  /*4880*/  IADD3 R2, P0, PT, R7, UR8, RZ ;  /* 0x0000000807027c10 */ /* 0x000fc8000ff1e0ff */
[----:B------:R-:W-:-:S05]  /*4890*/  IADD3.X R3, PT, PT, R14, UR9, RZ, P0, !PT ;  /* 0x000000090e037c10 */ /* 0x000fca00087fe4ff */
[----:B------:R-:W2:Y:S04]  /*48a0*/  LDG.E.U8 R16, desc[UR10][R2.64] ;  /* 0x0000000a02107981 */ /* 0x000ea8000c1e1100 */
[----:B------:R0:W3:Y:S01]  /*48b0*/  LDG.E.U8 R18, desc[UR10][R2.64+0x100] ;  /* 0x0001000a02127981 */ /* 0x0000e2000c1e1100 */
[----:B------:R-:W-:Y:S02]  /*48c0*/  LOP3.LUT P2, RZ, R4, 0xff, RZ, 0xc0, !PT ;  /* 0x000000ff04ff7812 */ /* 0x000fe4000784c0ff */
[----:B------:R-:W-:-:S05]  /*48d0*/  IADD3 R7, P0, PT, R7, UR6, RZ ;  /* 0x0000000607077c10 */ /* 0x000fca000ff1e0ff */
[----:B------:R-:W-:Y:S01]  /*48e0*/  IMAD.X R14, R14, 0x1, R13, P0 ;  /* 0x000000010e0e7824 */ /* 0x000fe200000e060d */
[----:B------:R-:W-:-:S04]  /*48f0*/  ISETP.LT.U32.AND P0, PT, R7, R6, PT ;  /* 0x000000060700720c */ /* 0x000fc80003f01070 */
[----:B------:R-:W-:-:S04]  /*4900*/  ISETP.LT.AND.EX P0, PT, R14, R5, PT, P0 ;  /* 0x000000050e00720c */ /* 0x000fc80003f01300 */
[----:B0-----:R-:W-:Y:S02]  /*4910*/  SEL R2, R7, R6, P0 ;  /* 0x0000000607027207 */ /* 0x001fe40000000000 */
[----:B------:R-:W-:Y:S02]  /*4920*/  SEL R3, R14, R5, P0 ;  /* 0x000000050e037207 */ /* 0x000fe40000000000 */
[CC--:B--2---:R-:W-:Y:S02]  /*4930*/  ISETP.NE.AND P4, PT, R16.reuse, R9.reuse, PT ;  /* 0x000000091000720c */ /* 0x0c4fe40003f85270 */
[----:B------:R-:W-:Y:S01]  /*4940*/  ISETP.EQ.AND P3, PT, R16, R9, P2 ;  /* 0x000000091000720c */ /* 0x000fe20001762270 */
[C---:B------:R-:W-:Y:S01]  /*4950*/  VIADD R16, R12.reuse, 0x100 ;  /* 0x000001000c107836 */ /* 0x040fe20000000000 */
[----:B------:R-:W-:Y:S01]  /*4960*/  @!P2 SEL R4, RZ, 0x1, P4 ;  /* 0x00000001ff04a807 */ /* 0x000fe20002000000 */
[----:B------:R-:W-:-:S03]  /*4970*/  VIADD R12, R12, 0x200 ;  /* 0x000002000c0c7836 */ /* 0x000fc60000000000 */
[----:B------:R-:W-:Y:S02]  /*4980*/  SEL R4, R4, 0x1, !P3 ;  /* 0x0000000104047807 */ /* 0x000fe40005800000 */
[----:B------:R-:W-:Y:S02]  /*4990*/  IADD3 R15, P5, P6, R11, UR6, R16 ;  /* 0x000000060b0f7c10 */ /* 0x000fe4000febe010 */
[----:B------:R-:W-:-:S03]  /*49a0*/  LOP3.LUT P4, RZ, R4, 0xff, RZ, 0xc0, !PT ;  /* 0x000000ff04ff7812 */ /* 0x000fc6000788c0ff */
[----:B------:R-:W-:Y:S02]  /*49b0*/  @!P3 SEL R2, R7, R6, !P2 ;  /* 0x000000060702b207 */ /* 0x000fe40005000000 */
[----:B------:R-:W-:Y:S02]  /*49c0*/  @!P3 SEL R3, R14, R5, !P2 ;  /* 0x000000050e03b207 */ /* 0x000fe40005000000 */
[----:B---3--:R-:W-:Y:S02]  /*49d0*/  ISETP.EQ.AND P3, PT, R18, R9, P4 ;  /* 0x000000091200720c */ /* 0x008fe40002762270 */
[----:B------:R-:W-:Y:S02]  /*49e0*/  IADD3.X R14, PT, PT, R10, R13, RZ, P5, P6 ;  /* 0x0000000d0a0e7210 */ /* 0x000fe40002fec4ff */
        /* <DEDUP_REMOVED lines=9> */
.L_x_118:
[----:B------:R-:W-:Y:S05]  /*4a80*/  BSYNC.RECONVERGENT B2 ;  /* 0x0000000000027941 */ /* 0x000fea0003800200 */
.L_x_117:
[----:B------:R-:W-:Y:S05]  /*4a90*/  @P1 BRA `(.L_x_111) ;  /* 0x0000000000501947 */ /* 0x000fea0003800000 */
[----:B------:R-:W-:-:S05]  /*4aa0*/  IADD3 R11, P0, PT, R12, R11, RZ ;  /* 0x0000000b0c0b7210 */ /* 0x000fca0007f1e0ff */
[----:B------:R-:W-:Y:S01]  /*4ab0*/  IMAD.X R10, RZ, RZ, R10, P0 ;  /* 0x000000ffff0a7224 */ /* 0x000fe200000e060a */
[----:B------:R-:W-:-:S04]  /*4ac0*/  IADD3 R2, P0, PT, R11, UR8, RZ ;  /* 0x000000080b027c10 */ /* 0x000fc8000ff1e0ff */
[----:B------:R-:W-:-:S05]  /*4ad0*/  IADD3.X R3, PT, PT, R10, UR9, RZ, P0, !PT ;  /* 0x000000090a037c10 */ /* 0x000fca00087fe4ff */
[----:B------:R-:W2:Y:S01]  /*4ae0*/  LDG.E.U8 R2, desc[UR10][R2.64] ;  /* 0x0000000a02027981 */ /* 0x000ea2000c1e1100 */
[----:B------:R-:W-:Y:S02]  /*4af0*/  LOP3.LUT P3, RZ, R4, 0xff, RZ, 0xc0, !PT ;  /* 0x000000ff04ff7812 */ /* 0x000fe4000786c0ff */
[----:B------:R-:W-:-:S05]  /*4b00*/  IADD3 R11, P0, PT, R11, UR6, RZ ;  /* 0x000000060b0b7c10 */ /* 0x000fca000ff1e0ff */
[----:B------:R-:W-:Y:S01]  /*4b10*/  IMAD.X R10, R10, 0x1, R13, P0 ;  /* 0x000000010a0a7824 */ /* 0x000fe200000e060d */
[----:B------:R-:W-:-:S04]  /*4b20*/  ISETP.LT.U32.AND P0, PT, R11, R6, PT ;  /* 0x000000060b00720c */ /* 0x000fc80003f01070 */
[----:B------:R-:W-:-:S04]  /*4b30*/  ISETP.LT.AND.EX P0, PT, R10, R5, PT, P0 ;  /* 0x000000050a00720c */ /* 0x000fc80003f01300 */
[----:B------:R-:W-:Y:S02]  /*4b40*/  SEL R7, R11, R6, P0 ;  /* 0x000000060b077207 */ /* 0x000fe40000000000 */
[CC--:B--2---:R-:W-:Y:S02]  /*4b50*/  ISETP.EQ.AND P1, PT, R2.reuse, R9.reuse, P3 ;  /* 0x000000090200720c */ /* 0x0c4fe40001f22270 */
        /* <DEDUP_REMOVED lines=8> */
.L_x_111:
[----:B------:R-:W-:Y:S05]  /*4be0*/  BSYNC.RECONVERGENT B1 ;  /* 0x0000000000017941 */ /* 0x000fea0003800200 */
.L_x_108:
[----:B------:R-:W0:Y:S01]  /*4bf0*/  S2R R9, SR_LANEID ;  /* 0x0000000000097919 */ /* 0x000e220000000000 */
[----:B------:R-:W-:Y:S01]  /*4c00*/  LOP3.LUT R3, R4, 0xff, RZ, 0xc0, !PT ;  /* 0x000000ff04037812 */ /* 0x000fe200078ec0ff */
[----:B------:R-:W-:Y:S01]  /*4c10*/  BSSY.RECONVERGENT B1, `(.L_x_119) ;  /* 0x0000016000017945 */ /* 0x000fe20003800200 */
[----:B------:R1:W2:Y:S04]  /*4c20*/  SHFL.DOWN PT, R7, R6, 0x1, 0x1f ;  /* 0x08201f0006077f89 */ /* 0x0002a800000e0000 */
[----:B------:R1:W3:Y:S04]  /*4c30*/  SHFL.DOWN PT, R10, R5, 0x1, 0x1f ;  /* 0x08201f00050a7f89 */ /* 0x0002e800000e0000 */
[----:B------:R-:W4:Y:S01]  /*4c40*/  SHFL.DOWN PT, R3, R3, 0x1, 0x1f ;  /* 0x08201f0003037f89 */ /* 0x000f2200000e0000 */
        /* <DEDUP_REMOVED lines=18> */
.L_x_120:
[----:B------:R-:W-:Y:S05]  /*4d70*/  BSYNC.RECONVERGENT B1 ;  /* 0x0000000000017941 */ /* 0x000fea0003800200 */
.L_x_119:
        /* <DEDUP_REMOVED lines=23> */
.L_x_122:
[----:B------:R-:W-:Y:S05]  /*4ef0*/  BSYNC.RECONVERGENT B1 ;  /* 0x0000000000017941 */ /* 0x000fea0003800200 */
.L_x_121:
        /* <DEDUP_REMOVED lines=20> */
.L_x_124:
[----:B------:R-:W-:Y:S05]  /*5040*/  BSYNC.RECONVERGENT B1 ;  /* 0x0000000000017941 */ /* 0x000fea0003800200 */
.L_x_123:
        /* <DEDUP_REMOVED lines=20> */
.L_x_126:
[----:B------:R-:W-:Y:S05]  /*5190*/  BSYNC.RECONVERGENT B1 ;  /* 0x0000000000017941 */ /* 0x000fea0003800200 */
.L_x_125:
        /* <DEDUP_REMOVED lines=20> */
.L_x_128:
[----:B------:R-:W-:Y:S05]  /*52e0*/  BSYNC.RECONVERGENT B1 ;  /* 0x0000000000017941 */ /* 0x000fea0003800200 */
.L_x_127:
        /* <DEDUP_REMOVED lines=11> */
.L_x_130:
[----:B------:R-:W-:Y:S05]  /*53a0*/  BSYNC.RECONVERGENT B1 ;  /* 0x0000000000017941 */ /* 0x000fea0003800200 */
.L_x_129:
        /* <DEDUP_REMOVED lines=83> */
[----:B------:R-:W-:-:S07]  /*58e0*/  SEL R5, R3, R5, !P2 ;  /* 0x0000000503057207 */ /* 0x000fce0005000000 */
.L_x_89:
[----:B------:R-:W-:Y:S05]  /*58f0*/  BSYNC.RECONVERGENT B0 ;  /* 0x0000000000007941 */ /* 0x000fea0003800200 */
.L_x_64:
[----:B------:R-:W-:Y:S05]  /*5900*/  @P1 EXIT ;  /* 0x000000000000194d */ /* 0x000fea0003800000 */
[----:B012---:R-:W0:Y:S01]  /*5910*/  LDC.64 R2, c[0x0][0x3a0] ;  /* 0x0000e800ff027b82 */ /* 0x007e220000000a00 */
[----:B----4-:R-:W-:Y:S02]  /*5920*/  IMAD.MOV.U32 R7, RZ, RZ, R5 ;  /* 0x000000ffff077224 */ /* 0x010fe400078e0005 */
[----:B0-----:R-:W-:-:S05]  /*5930*/  IMAD.WIDE.U32 R2, R0, 0x10, R2 ;  /* 0x0000001000027825 */ /* 0x001fca00078e0002 */
[----:B------:R-:W-:Y:S04]  /*5940*/  STG.E.64 desc[UR10][R2.64+0x8], R6 ;  /* 0x0000080602007986 */ /* 0x000fe8000c101b0a */
[----:B------:R-:W-:Y:S01]  /*5950*/  STG.E.U8 desc[UR10][R2.64], R4 ;  /* 0x0000000402007986 */ /* 0x000fe2000c10110a */
[----:B------:R-:W-:Y:S05]  /*5960*/  EXIT ;  /* 0x000000000000794d */ /* 0x000fea0003800000 */
.L_x_131:
        /* <DEDUP_REMOVED lines=9> */
.L_x_409:


//--------------------- .text._ZN3cub18CUB_300001_SM_10006detail6reduce28DeviceReduceSingleTileKernelINS2_10policy_hubIN4cuda3std3__45tupleIJblEEEyN6thrust24THRUST_300001_SM_1000_NS8cuda_cub9__find_if7functorIS9_EEE10Policy1000ENSB_12zip_iteratorINS8_IJNSD_26transform_input_iterator_tIbNSB_6detail15normal_iteratorINSB_10device_ptrIcEEEENSK_10functional5actorINSP_9compositeIJNSP_16operator_adaptorINS7_8equal_toIvEEEENSQ_INSP_8argumentILj0EEEEENSQ_INSP_5valueINSB_16device_referenceIcEEEEEEEEEEEEENSB_17counting_iteratorIlNSB_11use_defaultES18_S18_EEEEEEEPS9_ySF_S9_S9_NS7_10__identityEEEvT0_T1_T2_T3_T4_T6_ --------------------------
	.section	.text._ZN3cub18CUB_300001_SM_10006detail6reduce28DeviceReduceSingleTileKernelINS2_10policy_hubIN4cuda3std3__45tupleIJblEEEyN6thrust24THRUST_300001_SM_1000_NS8cuda_cub9__find_if7functorIS9_EEE10Policy1000ENSB_12zip_iteratorINS8_IJNSD_26transform_input_iterator_tIbNSB_6detail15normal_iteratorINSB_10device_ptrIcEEEENSK_10functional5actorINSP_9compositeIJNSP_16operator_adaptorINS7_8equal_toIvEEEENSQ_INSP_8argumentILj0EEEEENSQ_INSP_5valueINSB_16device_referenceIcEEEEEEEEEEEEENSB_17counting_iteratorIlNSB_11use_defaultES18_S18_EEEEEEEPS9_ySF_S9_S9_NS7_10__identityEEEvT0_T1_T2_T3_T4_T6_,"ax",@progbits
	.align	128
        .global         _ZN3cub18CUB_300001_SM_10006detail6reduce28DeviceReduceSingleTileKernelINS2_10policy_hubIN4cuda3std3__45tupleIJblEEEyN6thrust24THRUST_300001_SM_1000_NS8cuda_cub9__find_if7functorIS9_EEE10Policy1000ENSB_12zip_iteratorINS8_IJNSD_26transform_input_iterator_tIbNSB_6detail15normal_iteratorINSB_10device_ptrIcEEEENSK_10functional5actorINSP_9compositeIJNSP_16operator_adaptorINS7_8equal_toIvEEEENSQ_INSP_8argumentILj0EEEEENSQ_INSP_5valueINSB_16device_referenceIcEEEEEEEEEEEEENSB_17counting_iteratorIlNSB_11use_defaultES18_S18_EEEEEEEPS9_ySF_S9_S9_NS7_10__identityEEEvT0_T1_T2_T3_T4_T6_
        .type           _ZN3cub18CUB_300001_SM_10006detail6reduce28DeviceReduceSingleTileKernelINS2_10policy_hubIN4cuda3std3__45tupleIJblEEEyN6thrust24THRUST_300001_SM_1000_NS8cuda_cub9__find_if7functorIS9_EEE10Policy1000ENSB_12zip_iteratorINS8_IJNSD_26transform_input_iterator_tIbNSB_6detail15normal_iteratorINSB_10device_ptrIcEEEENSK_10functional5actorINSP_9compositeIJNSP_16operator_adaptorINS7_8equal_toIvEEEENSQ_INSP_8argumentILj0EEEEENSQ_INSP_5valueINSB_16device_referenceIcEEEEEEEEEEEEENSB_17counting_iteratorIlNSB_11use_defaultES18_S18_EEEEEEEPS9_ySF_S9_S9_NS7_10__identityEEEvT0_T1_T2_T3_T4_T6_,@function
        .size           _ZN3cub18CUB_300001_SM_10006detail6reduce28DeviceReduceSingleTileKernelINS2_10policy_hubIN4cuda3std3__45tupleIJblEEEyN6thrust24THRUST_300001_SM_1000_NS8cuda_cub9__find_if7functorIS9_EEE10Policy1000ENSB_12zip_iteratorINS8_IJNSD_26transform_input_iterator_tIbNSB_6detail15normal_iteratorINSB_10device_ptrIcEEEENSK_10functional5actorINSP_9compositeIJNSP_16operator_adaptorINS7_8equal_toIvEEEENSQ_INSP_8argumentILj0EEEEENSQ_INSP_5valueINSB_16device_referenceIcEEEEEEEEEEEEENSB_17counting_iteratorIlNSB_11use_defaultES18_S18_EEEEEEEPS9_ySF_S9_S9_NS7_10__identityEEEvT0_T1_T2_T3_T4_T6_,(.L_x_410 - _ZN3cub18CUB_300001_SM_10006detail6reduce28DeviceReduceSingleTileKernelINS2_10policy_hubIN4cuda3std3__45tupleIJblEEEyN6thrust24THRUST_300001_SM_1000_NS8cuda_cub9__find_if7functorIS9_EEE10Policy1000ENSB_12zip_iteratorINS8_IJNSD_26transform_input_iterator_tIbNSB_6detail15normal_iteratorINSB_10device_ptrIcEEEENSK_10functional5actorINSP_9compositeIJNSP_16operator_adaptorINS7_8equal_toIvEEEENSQ_INSP_8argumentILj0EEEEENSQ_INSP_5valueINSB_16device_referenceIcEEEEEEEEEEEEENSB_17counting_iteratorIlNSB_11use_defaultES18_S18_EEEEEEEPS9_ySF_S9_S9_NS7_10__identityEEEvT0_T1_T2_T3_T4_T6_)
        .other          _ZN3cub18CUB_300001_SM_10006detail6reduce28DeviceReduceSingleTileKernelINS2_10policy_hubIN4cuda3std3__45tupleIJblEEEyN6thrust24THRUST_300001_SM_1000_NS8cuda_cub9__find_if7functorIS9_EEE10Policy1000ENSB_12zip_iteratorINS8_IJNSD_26transform_input_iterator_tIbNSB_6detail15normal_iteratorINSB_10device_ptrIcEEEENSK_10functional5actorINSP_9compositeIJNSP_16operator_adaptorINS7_8equal_toIvEEEENSQ_INSP_8argumentILj0EEEEENSQ_INSP_5valueINSB_16device_referenceIcEEEEEEEEEEEEENSB_17counting_iteratorIlNSB_11use_defaultES18_S18_EEEEEEEPS9_ySF_S9_S9_NS7_10__identityEEEvT0_T1_T2_T3_T4_T6_,@"STO_CUDA_ENTRY STV_DEFAULT"
_ZN3cub18CUB_300001_SM_10006detail6reduce28DeviceReduceSingleTileKernelINS2_10policy_hubIN4cuda3std3__45tupleIJblEEEyN6thrust24THRUST_300001_SM_1000_NS8cuda_cub9__find_if7functorIS9_EEE10Policy1000ENSB_12zip_iteratorINS8_IJNSD_26transform_input_iterator_tIbNSB_6detail15normal_iteratorINSB_10device_ptrIcEEEENSK_10functional5actorINSP_9compositeIJNSP_16operator_adaptorINS7_8equal_toIvEEEENSQ_INSP_8argumentILj0EEEEENSQ_INSP_5valueINSB_16device_referenceIcEEEEEEEEEEEEENSB_17counting_iteratorIlNSB_11use_defaultES18_S18_EEEEEEEPS9_ySF_S9_S9_NS7_10__identityEEEvT0_T1_T2_T3_T4_T6_:
.text._ZN3cub18CUB_300001_SM_10006detail6reduce28DeviceReduceSingleTileKernelINS2_10policy_hubIN4cuda3std3__45tupleIJblEEEyN6thrust24THRUST_300001_SM_1000_NS8cuda_cub9__find_if7functorIS9_EEE10Policy1000ENSB_12zip_iteratorINS8_IJNSD_26transform_input_iterator_tIbNSB_6detail15normal_iteratorINSB_10device_ptrIcEEEENSK_10functional5actorINSP_9compositeIJNSP_16operator_adaptorINS7_8equal_toIvEEEENSQ_INSP_8argumentILj0EEEEENSQ_INSP_5valueINSB_16device_referenceIcEEEEEEEEEEEEENSB_17counting_iteratorIlNSB_11use_defaultES18_S18_EEEEEEEPS9_ySF_S9_S9_NS7_10__identityEEEvT0_T1_T2_T3_T4_T6_:
[----:B------:R-:W-:Y:S01]  /*0000*/  LDC R1, c[0x0][0x37c] ;  /* 0x0000df00ff017b82 */ /* 0x000fe20000000800 */
[----:B------:R-:W0:Y:S07]  /*0010*/  LDCU.64 UR4, c[0x0][0x3a8] ;  /* 0x00007500ff0477ac */ /* 0x000e2e0008000a00 */
[----:B------:R-:W1:Y:S01]  /*0020*/  LDC.U8 R0, c[0x0][0x3b8] ;  /* 0x0000ee00ff007b82 */ /* 0x000e620000000000 */
[----:B------:R-:W2:Y:S01]  /*0030*/  LDCU.64 UR8, c[0x0][0x358] ;  /* 0x00006b00ff0877ac */ /* 0x000ea20008000a00 */
[----:B0-----:R-:W-:-:S04]  /*0040*/  UISETP.NE.U32.AND UP0, UPT, UR4, URZ, UPT ;  /* 0x000000ff0400728c */ /* 0x001fc8000bf05070 */
[----:B------:R-:W-:-:S09]  /*0050*/  UISETP.NE.AND.EX UP0, UPT, UR5, URZ, UPT, UP0 ;  /* 0x000000ff0500728c */ /* 0x000fd2000bf05300 */
        /* <DEDUP_REMOVED lines=9> */
.L_x_132:
[----:B------:R-:W-:Y:S01]  /*00f0*/  UISETP.GT.U32.AND UP0, UPT, UR4, 0x3ff, UPT ;  /* 0x000003ff0400788c */ /* 0x000fe2000bf04070 */
[----:B------:R-:W-:Y:S03]  /*0100*/  BSSY.RECONVERGENT B0, `(.L_x_133) ;  /* 0x000055b000007945 */ /* 0x000fe60003800200 */
[----:B------:R-:W-:-:S09]  /*0110*/  UISETP.GT.U32.AND.EX UP0, UPT, UR5, URZ, UPT, UP0 ;  /* 0x000000ff0500728c */ /* 0x000fd2000bf04100 */
[----:B------:R-:W-:Y:S05]  /*0120*/  BRA.U UP0, `(.L_x_134) ;  /* 0x0000002d00f87547 */ /* 0x000fea000b800000 */
[----:B------:R-:W0:Y:S01]  /*0130*/  S2R R7, SR_TID.X ;  /* 0x0000000000077919 */ /* 0x000e220000002100 */
[----:B------:R-:W-:Y:S01]  /*0140*/  IMAD.MOV.U32 R5, RZ, RZ, RZ ;  /* 0x000000ffff057224 */ /* 0x000fe200078e00ff */
[----:B------:R-:W2:Y:S01]  /*0150*/  LDCU.64 UR6, c[0x0][0x380] ;  /* 0x00007000ff0677ac */ /* 0x000ea20008000a00 */
[----:B------:R-:W3:Y:S01]  /*0160*/  LDCU.64 UR10, c[0x0][0x398] ;  /* 0x00007300ff0a77ac */ /* 0x000ee20008000a00 */
[----:B0-----:R-:W-:-:S13]  /*0170*/  ISETP.GE.U32.AND P0, PT, R7, UR4, PT ;  /* 0x0000000407007c0c */ /* 0x001fda000bf06070 */
[----:B------:R-:W0:Y:S08]  /*0180*/  @!P0 LDC.64 R10, c[0x0][0x380] ;  /* 0x0000e000ff0a8b82 */ /* 0x000e300000000a00 */
[----:B------:R-:W4:Y:S08]  /*0190*/  @!P0 LDC.64 R2, c[0x0][0x390] ;  /* 0x0000e400ff028b82 */ /* 0x000f300000000a00 */
[----:B------:R-:W5:Y:S01]  /*01a0*/  @!P0 LDC.64 R12, c[0x0][0x398] ;  /* 0x0000e600ff0c8b82 */ /* 0x000f620000000a00 */
[----:B0-----:R-:W-:-:S05]  /*01b0*/  @!P0 IADD3 R10, P1, PT, R7, R10, RZ ;  /* 0x0000000a070a8210 */ /* 0x001fca0007f3e0ff */
[----:B------:R-:W-:Y:S01]  /*01c0*/  @!P0 IMAD.X R11, RZ, RZ, R11, P1 ;  /* 0x000000ffff0b8224 */ /* 0x000fe200008e060b */
[----:B----4-:R-:W4:Y:S04]  /*01d0*/  @!P0 LDG.E.U8 R3, desc[UR8][R2.64] ;  /* 0x0000000802038981 */ /* 0x010f28000c1e1100 */
[----:B------:R-:W4:Y:S01]  /*01e0*/  @!P0 LDG.E.U8 R10, desc[UR8][R10.64] ;  /* 0x000000080a0a8981 */ /* 0x000f22000c1e1100 */
[----:B------:R-:W-:Y:S01]  /*01f0*/  IMAD.MOV.U32 R8, RZ, RZ, R7 ;  /* 0x000000ffff087224 */ /* 0x000fe200078e0007 */
[----:B------:R-:W-:Y:S01]  /*0200*/  PRMT R4, RZ, 0x7610, R4 ;  /* 0x00007610ff047816 */ /* 0x000fe20000000004 */
[C---:B------:R-:W-:Y:S01]  /*0210*/  @!P0 VIADD R8, R7.reuse, 0x100 ;  /* 0x0000010007088836 */ /* 0x040fe20000000000 */
[----:B-----5:R-:W-:Y:S01]  /*0220*/  @!P0 IADD3 R5, P3, PT, R7, R12, RZ ;  /* 0x0000000c07058210 */ /* 0x020fe20007f7e0ff */
[----:B------:R-:W-:Y:S01]  /*0230*/  BSSY.RECONVERGENT B1, `(.L_x_135) ;  /* 0x000010f000017945 */ /* 0x000fe20003800200 */
[----:B------:R-:W-:-:S02]  /*0240*/  IMAD.MOV.U32 R6, RZ, RZ, RZ ;  /* 0x000000ffff067224 */ /* 0x000fc400078e00ff */
[----:B------:R-:W-:Y:S01]  /*0250*/  ISETP.GE.U32.AND P2, PT, R8, UR4, PT ;  /* 0x0000000408007c0c */ /* 0x000fe2000bf46070 */
[----:B------:R-:W-:Y:S01]  /*0260*/  @!P0 IMAD.X R6, RZ, RZ, R13, P3 ;  /* 0x000000ffff068224 */ /* 0x000fe200018e060d */
[----:B----4-:R-:W-:-:S04]  /*0270*/  @!P0 ISETP.NE.AND P1, PT, R10, R3, PT ;  /* 0x000000030a00820c */ /* 0x010fc80003f25270 */
[----:B------:R-:W-:-:S04]  /*0280*/  @!P0 SEL R2, RZ, 0x1, P1 ;  /* 0x00000001ff028807 */ /* 0x000fc80000800000 */
[----:B------:R-:W-:-:S03]  /*0290*/  @!P0 PRMT R4, R2, 0x7610, R4 ;  /* 0x0000761002048816 */ /* 0x000fc60000000004 */
[----:B--23--:R-:W-:Y:S05]  /*02a0*/  @P2 BRA `(.L_x_136) ;  /* 0x00000010001c2947 */ /* 0x00cfea0003800000 */
[----:B------:R-:W0:Y:S02]  /*02b0*/  LDC.64 R2, c[0x0][0x390] ;  /* 0x0000e400ff027b82 */ /* 0x000e240000000a00 */
[----:B0-----:R0:W5:Y:S01]  /*02c0*/  LDG.E.U8 R9, desc[UR8][R2.64] ;  /* 0x0000000802097981 */ /* 0x001162000c1e1100 */
[----:B------:R-:W-:Y:S01]  /*02d0*/  LOP3.LUT R10, RZ, R8, RZ, 0x33, !PT ;  /* 0x00000008ff0a7212 */ /* 0x000fe200078e33ff */
[----:B------:R-:W-:Y:S04]  /*02e0*/  BSSY.RECONVERGENT B2, `(.L_x_137) ;  /* 0x0000080000027945 */ /* 0x000fe80003800200 */
[----:B------:R-:W-:-:S05]  /*02f0*/  VIADD R10, R10, UR4 ;  /* 0x000000040a0a7c36 */ /* 0x000fca0008000000 */
[C---:B------:R-:W-:Y:S02]  /*0300*/  ISETP.GE.U32.AND P0, PT, R10.reuse, 0x700, PT ;  /* 0x000007000a00780c */ /* 0x040fe40003f06070 */
[----:B------:R-:W-:-:S04]  /*0310*/  LEA.HI R11, R10, 0x1, RZ, 0x18 ;  /* 0x000000010a0b7811 */ /* 0x000fc800078fc0ff */
[----:B------:R-:W-:-:S04]  /*0320*/  LOP3.LUT R12, R11, 0x7, RZ, 0xc0, !PT ;  /* 0x000000070b0c7812 */ /* 0x000fc800078ec0ff */
[----:B------:R-:W-:-:S03]  /*0330*/  ISETP.NE.AND P1, PT, R12, RZ, PT ;  /* 0x000000ff0c00720c */ /* 0x000fc60003f25270 */
[----:B0-----:R-:W-:Y:S10]  /*0340*/  @!P0 BRA `(.L_x_138) ;  /* 0x0000000400e48947 */ /* 0x001ff40003800000 */
[----:B------:R-:W-:-:S05]  /*0350*/  LOP3.LUT R13, R11, 0x1fffff8, RZ, 0xc0, !PT ;  /* 0x01fffff80b0d7812 */ /* 0x000fca00078ec0ff */
[----:B------:R-:W-:-:S07]  /*0360*/  IMAD.MOV R13, RZ, RZ, -R13 ;  /* 0x000000ffff0d7224 */ /* 0x000fce00078e0a0d */
.L_x_139:
[----:B------:R-:W-:-:S05]  /*0370*/  IADD3 R2, P0, PT, R8, UR6, RZ ;  /* 0x0000000608027c10 */ /* 0x000fca000ff1e0ff */
[----:B------:R-:W-:-:S05]  /*0380*/  IMAD.X R3, RZ, RZ, UR7, P0 ;  /* 0x00000007ff037e24 */ /* 0x000fca00080e06ff */
        /* <DEDUP_REMOVED lines=8> */
[----:B------:R-:W-:Y:S01]  /*0410*/  PRMT R17, R4, 0x7610, R17 ;  /* 0x0000761004117816 */ /* 0x000fe20000000011 */
[----:B------:R-:W-:Y:S01]  /*0420*/  VIADD R13, R13, 0x8 ;  /* 0x000000080d0d7836 */ /* 0x000fe20000000000 */
[C---:B------:R-:W-:Y:S01]  /*0430*/  IADD3 R4, P3, PT, R8.reuse, UR10, RZ ;  /* 0x0000000a08047c10 */ /* 0x040fe2000ff7e0ff */
[----:B------:R-:W-:Y:S01]  /*0440*/  VIADD R8, R8, 0x800 ;  /* 0x0000080008087836 */ /* 0x000fe20000000000 */
[----:B------:R-:W-:-:S03]  /*0450*/  LOP3.LUT P5, RZ, R17, 0xff, RZ, 0xc0, !PT ;  /* 0x000000ff11ff7812 */ /* 0x000fc600078ac0ff */
[----:B------:R-:W-:Y:S01]  /*0460*/  IMAD.X R15, RZ, RZ, UR11, P3 ;  /* 0x0000000bff0f7e24 */ /* 0x000fe200098e06ff */
[CC--:B--2--5:R-:W-:Y:S02]  /*0470*/  ISETP.NE.AND P0, PT, R26.reuse, R9.reuse, PT ;  /* 0x000000091a00720c */ /* 0x0e4fe40003f05270 */
        /* <DEDUP_REMOVED lines=15> */
[----:B----4-:R-:W-:Y:S01]  /*0570*/  ISETP.NE.AND P6, PT, R24, R9, PT ;  /* 0x000000091800720c */ /* 0x010fe20003fc5270 */
[----:B------:R-:W-:Y:S01]  /*0580*/  IMAD.X R3, RZ, RZ, R15, P0 ;  /* 0x000000ffff037224 */ /* 0x000fe200000e060f */
[----:B------:R-:W-:Y:S02]  /*0590*/  LOP3.LUT P2, RZ, R17, 0xff, RZ, 0xc0, !PT ;  /* 0x000000ff11ff7812 */ /* 0x000fe4000784c0ff */
[----:B------:R-:W-:Y:S02]  /*05a0*/  ISETP.LT.U32.AND P0, PT, R2, R21, PT ;  /* 0x000000150200720c */ /* 0x000fe40003f01070 */
[----:B------:R-:W-:-:S02]  /*05b0*/  ISETP.EQ.AND P5, PT, R24, R9, P2 ;  /* 0x000000091800720c */ /* 0x000fc400017a2270 */
[----:B------:R-:W-:-:S04]  /*05c0*/  ISETP.LT.AND.EX P0, PT, R3, R5, PT, P0 ;  /* 0x000000050300720c */ /* 0x000fc80003f01300 */
[C---:B------:R-:W-:Y:S02]  /*05d0*/  SEL R19, R2.reuse, R21, P0 ;  /* 0x0000001502137207 */ /* 0x040fe40000000000 */
[----:B------:R-:W-:Y:S02]  /*05e0*/  SEL R26, R3, R5, P0 ;  /* 0x00000005031a7207 */ /* 0x000fe40000000000 */
[----:B------:R-:W-:Y:S02]  /*05f0*/  @!P2 SEL R17, RZ, 0x1, P6 ;  /* 0x00000001ff11a807 */ /* 0x000fe40003000000 */
[----:B------:R-:W-:Y:S02]  /*0600*/  @!P4 SEL R19, R2, R21, !P3 ;  /* 0x000000150213c207 */ /* 0x000fe40005800000 */
[----:B------:R-:W-:Y:S02]  /*0610*/  SEL R17, R17, 0x1, !P5 ;  /* 0x0000000111117807 */ /* 0x000fe40006800000 */
[----:B------:R-:W-:-:S02]  /*0620*/  @!P4 SEL R26, R3, R5, !P3 ;  /* 0x00000005031ac207 */ /* 0x000fc40005800000 */
[----:B------:R-:W-:Y:S02]  /*0630*/  LOP3.LUT P3, RZ, R17, 0xff, RZ, 0xc0, !PT ;  /* 0x000000ff11ff7812 */ /* 0x000fe4000786c0ff */
[----:B------:R-:W-:Y:S02]  /*0640*/  IADD3 R2, P0, PT, R4, 0x200, RZ ;  /* 0x0000020004027810 */ /* 0x000fe40007f1e0ff */
[CC--:B------:R-:W-:Y:S02]  /*0650*/  ISETP.NE.AND P6, PT, R22.reuse, R9.reuse, PT ;  /* 0x000000091600720c */ /* 0x0c0fe40003fc5270 */
[----:B------:R-:W-:Y:S01]  /*0660*/  ISETP.EQ.AND P4, PT, R22, R9, P3 ;  /* 0x000000091600720c */ /* 0x000fe20001f82270 */
[----:B------:R-:W-:Y:S01]  /*0670*/  IMAD.X R3, RZ, RZ, R15, P0 ;  /* 0x000000ffff037224 */ /* 0x000fe200000e060f */
[----:B------:R-:W-:-:S04]  /*0680*/  ISETP.LT.U32.AND P0, PT, R2, R19, PT ;  /* 0x000000130200720c */ /* 0x000fc80003f01070 */
[-C--:B------:R-:W-:Y:S02]  /*0690*/  ISETP.LT.AND.EX P0, PT, R3, R26.reuse, PT, P0 ;  /* 0x0000001a0300720c */ /* 0x080fe40003f01300 */
[----:B------:R-:W-:Y:S02]  /*06a0*/  @!P3 SEL R17, RZ, 0x1, P6 ;  /* 0x00000001ff11b807 */ /* 0x000fe40003000000 */
[CC--:B------:R-:W-:Y:S02]  /*06b0*/  SEL R5, R2.reuse, R19.reuse, P0 ;  /* 0x0000001302057207 */ /* 0x0c0fe40000000000 */
        /* <DEDUP_REMOVED lines=21> */
[----:B------:R-:W-:Y:S02]  /*0810*/  ISETP.LT.AND.EX P0, PT, R3, R22, PT, P0 ;  /* 0x000000160300720c */ /* 0x000fe40003f01300 */
[----:B------:R-:W-:-:S02]  /*0820*/  ISETP.EQ.AND P4, PT, R18, R9, P3 ;  /* 0x000000091200720c */ /* 0x000fc40001f82270 */
[----:B------:R-:W-:Y:S02]  /*0830*/  SEL R5, R2, R19, P0 ;  /* 0x0000001302057207 */ /* 0x000fe40000000000 */
[----:B------:R-:W-:Y:S02]  /*0840*/  SEL R6, R3, R22, P0 ;  /* 0x0000001603067207 */ /* 0x000fe40000000000 */
[----:B------:R-:W-:Y:S02]  /*0850*/  ISETP.NE.AND P0, PT, R18, R9, PT ;  /* 0x000000091200720c */ /* 0x000fe40003f05270 */
[----:B------:R-:W-:Y:S02]  /*0860*/  @!P5 SEL R5, R2, R19, !P2 ;  /* 0x000000130205d207 */ /* 0x000fe40005000000 */
[----:B------:R-:W-:Y:S02]  /*0870*/  @!P3 SEL R17, RZ, 0x1, P0 ;  /* 0x00000001ff11b807 */ /* 0x000fe40000000000 */
[----:B------:R-:W-:-:S02]  /*0880*/  IADD3 R2, P6, PT, R4, 0x500, RZ ;  /* 0x0000050004027810 */ /* 0x000fc40007fde0ff */
[----:B------:R-:W-:Y:S02]  /*0890*/  SEL R17, R17, 0x1, !P4 ;  /* 0x0000000111117807 */ /* 0x000fe40006000000 */
[----:B------:R-:W-:Y:S01]  /*08a0*/  @!P5 SEL R6, R3, R22, !P2 ;  /* 0x000000160306d207 */ /* 0x000fe20005000000 */
[----:B------:R-:W-:Y:S01]  /*08b0*/  IMAD.X R3, RZ, RZ, R15, P6 ;  /* 0x000000ffff037224 */ /* 0x000fe200030e060f */
[----:B------:R-:W-:Y:S02]  /*08c0*/  ISETP.LT.U32.AND P0, PT, R2, R5, PT ;  /* 0x000000050200720c */ /* 0x000fe40003f01070 */
[----:B------:R-:W-:Y:S02]  /*08d0*/  LOP3.LUT P2, RZ, R17, 0xff, RZ, 0xc0, !PT ;  /* 0x000000ff11ff7812 */ /* 0x000fe4000784c0ff */
[----:B------:R-:W-:-:S04]  /*08e0*/  ISETP.LT.AND.EX P0, PT, R3, R6, PT, P0 ;  /* 0x000000060300720c */ /* 0x000fc80003f01300 */
[CC--:B------:R-:W-:Y:S02]  /*08f0*/  SEL R18, R2.reuse, R5.reuse, P0 ;  /* 0x0000000502127207 */ /* 0x0c0fe40000000000 */
[CC--:B------:R-:W-:Y:S02]  /*0900*/  SEL R19, R3.reuse, R6.reuse, P0 ;  /* 0x0000000603137207 */ /* 0x0c0fe40000000000 */
[----:B------:R-:W-:Y:S02]  /*0910*/  @!P4 SEL R18, R2, R5, !P3 ;  /* 0x000000050212c207 */ /* 0x000fe40005800000 */
[----:B------:R-:W-:Y:S02]  /*0920*/  @!P4 SEL R19, R3, R6, !P3 ;  /* 0x000000060313c207 */ /* 0x000fe40005800000 */
[----:B------:R-:W-:Y:S02]  /*0930*/  IADD3 R5, P0, PT, R4, 0x600, RZ ;  /* 0x0000060004057810 */ /* 0x000fe40007f1e0ff */
[----:B------:R-:W-:-:S02]  /*0940*/  ISETP.NE.AND P3, PT, R14, R9, PT ;  /* 0x000000090e00720c */ /* 0x000fc40003f65270 */
[----:B------:R-:W-:Y:S01]  /*0950*/  ISETP.EQ.AND P4, PT, R14, R9, P2 ;  /* 0x000000090e00720c */ /* 0x000fe20001782270 */
[----:B------:R-:W-:Y:S01]  /*0960*/  IMAD.X R6, RZ, RZ, R15, P0 ;  /* 0x000000ffff067224 */ /* 0x000fe200000e060f */
[----:B------:R-:W-:Y:S02]  /*0970*/  @!P2 SEL R17, RZ, 0x1, P3 ;  /* 0x00000001ff11a807 */ /* 0x000fe40001800000 */
[----:B------:R-:W-:Y:S02]  /*0980*/  ISETP.LT.U32.AND P0, PT, R5, R18, PT ;  /* 0x000000120500720c */ /* 0x000fe40003f01070 */
[----:B------:R-:W-:Y:S02]  /*0990*/  SEL R17, R17, 0x1, !P4 ;  /* 0x0000000111117807 */ /* 0x000fe40006000000 */
[----:B------:R-:W-:Y:S02]  /*09a0*/  IADD3 R2, P5, PT, R4, 0x700, RZ ;  /* 0x0000070004027810 */ /* 0x000fe40007fbe0ff */
[----:B------:R-:W-:-:S02]  /*09b0*/  ISETP.LT.AND.EX P0, PT, R6, R19, PT, P0 ;  /* 0x000000130600720c */ /* 0x000fc40003f01300 */
[----:B------:R-:W-:Y:S01]  /*09c0*/  LOP3.LUT P3, RZ, R17, 0xff, RZ, 0xc0, !PT ;  /* 0x000000ff11ff7812 */ /* 0x000fe2000786c0ff */
[----:B------:R-:W-:Y:S01]  /*09d0*/  IMAD.X R15, RZ, RZ, R15, P5 ;  /* 0x000000ffff0f7224 */ /* 0x000fe200028e060f */
[-C--:B------:R-:W-:Y:S02]  /*09e0*/  SEL R3, R5, R18.reuse, P0 ;  /* 0x0000001205037207 */ /* 0x080fe40000000000 */
[CC--:B------:R-:W-:Y:S02]  /*09f0*/  SEL R14, R6.reuse, R19.reuse, P0 ;  /* 0x00000013060e7207 */ /* 0x0c0fe40000000000 */
[----:B------:R-:W-:Y:S02]  /*0a00*/  ISETP.NE.AND P5, PT, R13, RZ, PT ;  /* 0x000000ff0d00720c */ /* 0x000fe40003fa5270 */
[----:B------:R-:W-:Y:S02]  /*0a10*/  @!P4 SEL R3, R5, R18, !P2 ;  /* 0x000000120503c207 */ /* 0x000fe40005000000 */
[----:B------:R-:W-:-:S02]  /*0a20*/  @!P4 SEL R14, R6, R19, !P2 ;  /* 0x00000013060ec207 */ /* 0x000fc40005000000 */
[----:B------:R-:W-:Y:S02]  /*0a30*/  ISETP.EQ.AND P2, PT, R16, R9, P3 ;  /* 0x000000091000720c */ /* 0x000fe40001f42270 */
[----:B------:R-:W-:Y:S02]  /*0a40*/  ISETP.LT.U32.AND P0, PT, R2, R3, PT ;  /* 0x000000030200720c */ /* 0x000fe40003f01070 */
[----:B------:R-:W-:Y:S02]  /*0a50*/  ISETP.NE.AND P4, PT, R16, R9, PT ;  /* 0x000000091000720c */ /* 0x000fe40003f85270 */
[----:B------:R-:W-:Y:S02]  /*0a60*/  ISETP.LT.AND.EX P0, PT, R15, R14, PT, P0 ;  /* 0x0000000e0f00720c */ /* 0x000fe40003f01300 */
[----:B------:R-:W-:Y:S02]  /*0a70*/  @!P3 SEL R17, RZ, 0x1, P4 ;  /* 0x00000001ff11b807 */ /* 0x000fe40002000000 */
[----:B------:R-:W-:-:S02]  /*0a80*/  SEL R5, R2, R3, P0 ;  /* 0x0000000302057207 */ /* 0x000fc40000000000 */
[-C--:B------:R-:W-:Y:S02]  /*0a90*/  SEL R6, R15, R14.reuse, P0 ;  /* 0x0000000e0f067207 */ /* 0x080fe40000000000 */
[----:B------:R-:W-:Y:S02]  /*0aa0*/  SEL R4, R17, 0x1, !P2 ;  /* 0x0000000111047807 */ /* 0x000fe40005000000 */
[----:B------:R-:W-:Y:S02]  /*0ab0*/  @!P2 SEL R5, R2, R3, !P3 ;  /* 0x000000030205a207 */ /* 0x000fe40005800000 */
[----:B------:R-:W-:Y:S01]  /*0ac0*/  @!P2 SEL R6, R15, R14, !P3 ;  /* 0x0000000e0f06a207 */ /* 0x000fe20005800000 */
[----:B------:R-:W-:Y:S06]  /*0ad0*/  @P5 BRA `(.L_x_139) ;  /* 0xfffffff800245947 */ /* 0x000fec000383ffff */
.L_x_138:
[----:B------:R-:W-:Y:S05]  /*0ae0*/  BSYNC.RECONVERGENT B2 ;  /* 0x0000000000027941 */ /* 0x000fea0003800200 */
.L_x_137:
[----:B------:R-:W-:Y:S05]  /*0af0*/  @!P1 BRA `(.L_x_136) ;  /* 0x0000000800089947 */ /* 0x000fea0003800000 */
[----:B------:R-:W-:Y:S01]  /*0b00*/  ISETP.GE.U32.AND P0, PT, R12, 0x4, PT ;  /* 0x000000040c00780c */ /* 0x000fe20003f06070 */
[----:B------:R-:W-:Y:S01]  /*0b10*/  BSSY.RECONVERGENT B2, `(.L_x_140) ;  /* 0x0000043000027945 */ /* 0x000fe20003800200 */
[----:B------:R-:W-:-:S11]  /*0b20*/  LOP3.LUT P1, R11, R11, 0x3, RZ, 0xc0, !PT ;  /* 0x000000030b0b7812 */ /* 0x000fd6000782c0ff */
[----:B------:R-:W-:Y:S05]  /*0b30*/  @!P0 BRA `(.L_x_141) ;  /* 0x0000000400008947 */ /* 0x000fea0003800000 */
[----:B------:R-:W0:Y:S02]  /*0b40*/  LDCU.64 UR12, c[0x0][0x380] ;  /* 0x00007000ff0c77ac */ /* 0x000e240008000a00 */
[----:B0-----:R-:W-:-:S05]  /*0b50*/  IADD3 R12, P0, PT, R8, UR12, RZ ;  /* 0x0000000c080c7c10 */ /* 0x001fca000ff1e0ff */
[----:B------:R-:W-:Y:S01]  /*0b60*/  IMAD.X R13, RZ, RZ, UR13, P0 ;  /* 0x0000000dff0d7e24 */ /* 0x000fe200080e06ff */
[----:B------:R-:W0:Y:S04]  /*0b70*/  LDCU.64 UR12, c[0x0][0x398] ;  /* 0x00007300ff0c77ac */ /* 0x000e280008000a00 */
[----:B------:R-:W2:Y:S04]  /*0b80*/  LDG.E.U8 R14, desc[UR8][R12.64] ;  /* 0x000000080c0e7981 */ /* 0x000ea8000c1e1100 */
[----:B------:R-:W3:Y:S04]  /*0b90*/  LDG.E.U8 R16, desc[UR8][R12.64+0x100] ;  /* 0x000100080c107981 */ /* 0x000ee8000c1e1100 */
[----:B------:R-:W4:Y:S04]  /*0ba0*/  LDG.E.U8 R18, desc[UR8][R12.64+0x200] ;  /* 0x000200080c127981 */ /* 0x000f28000c1e1100 */
[----:B------:R1:W4:Y:S01]  /*0bb0*/  LDG.E.U8 R2, desc[UR8][R12.64+0x300] ;  /* 0x000300080c027981 */ /* 0x000322000c1e1100 */
[----:B------:R-:W-:Y:S01]  /*0bc0*/  LOP3.LUT P3, RZ, R4, 0xff, RZ, 0xc0, !PT ;  /* 0x000000ff04ff7812 */ /* 0x000fe2000786c0ff */
[C---:B------:R-:W-:Y:S01]  /*0bd0*/  VIADD R3, R8.reuse, 0x100 ;  /* 0x0000010008037836 */ /* 0x040fe20000000000 */
[----:B0-----:R-:W-:-:S05]  /*0be0*/  IADD3 R20, P2, PT, R8, UR12, RZ ;  /* 0x0000000c08147c10 */ /* 0x001fca000ff5e0ff */
[----:B------:R-:W-:Y:S01]  /*0bf0*/  IMAD.X R15, RZ, RZ, UR13, P2 ;  /* 0x0000000dff0f7e24 */ /* 0x000fe200090e06ff */
[CC--:B--2--5:R-:W-:Y:S02]  /*0c00*/  ISETP.NE.AND P0, PT, R14.reuse, R9.reuse, PT ;  /* 0x000000090e00720c */ /* 0x0e4fe40003f05270 */
[----:B------:R-:W-:-:S03]  /*0c10*/  ISETP.EQ.AND P4, PT, R14, R9, P3 ;  /* 0x000000090e00720c */ /* 0x000fc60001f82270 */
[----:B------:R-:W-:Y:S02]  /*0c20*/  @!P3 SEL R4, RZ, 0x1, P0 ;  /* 0x00000001ff04b807 */ /* 0x000fe40000000000 */
[-C--:B------:R-:W-:Y:S02]  /*0c30*/  ISETP.LT.U32.AND P0, PT, R20, R5.reuse, PT ;  /* 0x000000051400720c */ /* 0x080fe40003f01070 */
[----:B------:R-:W-:Y:S02]  /*0c40*/  SEL R4, R4, 0x1, !P4 ;  /* 0x0000000104047807 */ /* 0x000fe40006000000 */
[----:B------:R-:W-:Y:S02]  /*0c50*/  ISETP.LT.AND.EX P0, PT, R15, R6, PT, P0 ;  /* 0x000000060f00720c */ /* 0x000fe40003f01300 */
[----:B------:R-:W-:Y:S02]  /*0c60*/  LOP3.LUT P2, RZ, R4, 0xff, RZ, 0xc0, !PT ;  /* 0x000000ff04ff7812 */ /* 0x000fe4000784c0ff */
[----:B------:R-:W-:-:S02]  /*0c70*/  SEL R14, R20, R5, P0 ;  /* 0x00000005140e7207 */ /* 0x000fc40000000000 */
[CC--:B-1----:R-:W-:Y:S02]  /*0c80*/  SEL R13, R15.reuse, R6.reuse, P0 ;  /* 0x000000060f0d7207 */ /* 0x0c2fe40000000000 */
[----:B---3--:R-:W-:Y:S02]  /*0c90*/  ISETP.NE.AND P0, PT, R16, R9, PT ;  /* 0x000000091000720c */ /* 0x008fe40003f05270 */
[----:B------:R-:W-:Y:S02]  /*0ca0*/  @!P4 SEL R14, R20, R5, !P3 ;  /* 0x00000005140ec207 */ /* 0x000fe40005800000 */
[----:B------:R-:W-:Y:S02]  /*0cb0*/  @!P4 SEL R13, R15, R6, !P3 ;  /* 0x000000060f0dc207 */ /* 0x000fe40005800000 */
[----:B------:R-:W-:Y:S02]  /*0cc0*/  ISETP.EQ.AND P4, PT, R16, R9, P2 ;  /* 0x000000091000720c */ /* 0x000fe40001782270 */
[----:B------:R-:W-:-:S02]  /*0cd0*/  @!P2 SEL R4, RZ, 0x1, P0 ;  /* 0x00000001ff04a807 */ /* 0x000fc40000000000 */
[----:B------:R-:W-:Y:S01]  /*0ce0*/  IADD3 R5, P5, PT, R3, UR12, RZ ;  /* 0x0000000c03057c10 */ /* 0x000fe2000ffbe0ff */
[----:B------:R-:W-:Y:S01]  /*0cf0*/  VIADD R3, R8, 0x200 ;  /* 0x0000020008037836 */ /* 0x000fe20000000000 */
[----:B------:R-:W-:Y:S02]  /*0d00*/  SEL R4, R4, 0x1, !P4 ;  /* 0x0000000104047807 */ /* 0x000fe40006000000 */
[----:B------:R-:W-:Y:S01]  /*0d10*/  ISETP.LT.U32.AND P0, PT, R5, R14, PT ;  /* 0x0000000e0500720c */ /* 0x000fe20003f01070 */
[----:B------:R-:W-:Y:S01]  /*0d20*/  IMAD.X R6, RZ, RZ, UR13, P5 ;  /* 0x0000000dff067e24 */ /* 0x000fe2000a8e06ff */
[----:B------:R-:W-:-:S04]  /*0d30*/  LOP3.LUT P3, RZ, R4, 0xff, RZ, 0xc0, !PT ;  /* 0x000000ff04ff7812 */ /* 0x000fc8000786c0ff */
[----:B------:R-:W-:-:S04]  /*0d40*/  ISETP.LT.AND.EX P0, PT, R6, R13, PT, P0 ;  /* 0x0000000d0600720c */ /* 0x000fc80003f01300 */
[CC--:B------:R-:W-:Y:S02]  /*0d50*/  SEL R12, R5.reuse, R14.reuse, P0 ;  /* 0x0000000e050c7207 */ /* 0x0c0fe40000000000 */
[CC--:B------:R-:W-:Y:S02]  /*0d60*/  SEL R15, R6.reuse, R13.reuse, P0 ;  /* 0x0000000d060f7207 */ /* 0x0c0fe40000000000 */
[----:B------:R-:W-:Y:S02]  /*0d70*/  @!P4 SEL R12, R5, R14, !P2 ;  /* 0x0000000e050cc207 */ /* 0x000fe40005000000 */
[----:B------:R-:W-:Y:S02]  /*0d80*/  @!P4 SEL R15, R6, R13, !P2 ;  /* 0x0000000d060fc207 */ /* 0x000fe40005000000 */
[----:B------:R-:W-:Y:S01]  /*0d90*/  IADD3 R5, P0, PT, R3, UR12, RZ ;  /* 0x0000000c03057c10 */ /* 0x000fe2000ff1e0ff */
[----:B------:R-:W-:Y:S01]  /*0da0*/  VIADD R3, R8, 0x300 ;  /* 0x0000030008037836 */ /* 0x000fe20000000000 */
[-C--:B----4-:R-:W-:Y:S01]  /*0db0*/  ISETP.NE.AND P2, PT, R18, R9.reuse, PT ;  /* 0x000000091200720c */ /* 0x090fe20003f45270 */
[----:B------:R-:W-:Y:S01]  /*0dc0*/  VIADD R8, R8, 0x400 ;  /* 0x0000040008087836 */ /* 0x000fe20000000000 */
[----:B------:R-:W-:Y:S01]  /*0dd0*/  ISETP.EQ.AND P4, PT, R18, R9, P3 ;  /* 0x000000091200720c */ /* 0x000fe20001f82270 */
[----:B------:R-:W-:Y:S01]  /*0de0*/  IMAD.X R6, RZ, RZ, UR13, P0 ;  /* 0x0000000dff067e24 */ /* 0x000fe200080e06ff */
[----:B------:R-:W-:-:S02]  /*0df0*/  @!P3 SEL R4, RZ, 0x1, P2 ;  /* 0x00000001ff04b807 */ /* 0x000fc40001000000 */
[-C--:B------:R-:W-:Y:S02]  /*0e00*/  ISETP.LT.U32.AND P0, PT, R5, R12.reuse, PT ;  /* 0x0000000c0500720c */ /* 0x080fe40003f01070 */
[----:B------:R-:W-:Y:S02]  /*0e10*/  SEL R4, R4, 0x1, !P4 ;  /* 0x0000000104047807 */ /* 0x000fe40006000000 */
[----:B------:R-:W-:Y:S02]  /*0e20*/  ISETP.LT.AND.EX P0, PT, R6, R15, PT, P0 ;  /* 0x0000000f0600720c */ /* 0x000fe40003f01300 */
[----:B------:R-:W-:Y:S02]  /*0e30*/  LOP3.LUT P2, RZ, R4, 0xff, RZ, 0xc0, !PT ;  /* 0x000000ff04ff7812 */ /* 0x000fe4000784c0ff */
[----:B------:R-:W-:Y:S02]  /*0e40*/  IADD3 R3, P5, PT, R3, UR12, RZ ;  /* 0x0000000c03037c10 */ /* 0x000fe4000ffbe0ff */
[----:B------:R-:W-:-:S02]  /*0e50*/  SEL R14, R5, R12, P0 ;  /* 0x0000000c050e7207 */ /* 0x000fc40000000000 */
[CC--:B------:R-:W-:Y:S02]  /*0e60*/  SEL R13, R6.reuse, R15.reuse, P0 ;  /* 0x0000000f060d7207 */ /* 0x0c0fe40000000000 */
[----:B------:R-:W-:Y:S01]  /*0e70*/  @!P4 SEL R14, R5, R12, !P3 ;  /* 0x0000000c050ec207 */ /* 0x000fe20005800000 */
[----:B------:R-:W-:Y:S01]  /*0e80*/  IMAD.X R12, RZ, RZ, UR13, P5 ;  /* 0x0000000dff0c7e24 */ /* 0x000fe2000a8e06ff */
[----:B------:R-:W-:Y:S02]  /*0e90*/  @!P4 SEL R13, R6, R15, !P3 ;  /* 0x0000000f060dc207 */ /* 0x000fe40005800000 */
[CC--:B------:R-:W-:Y:S02]  /*0ea0*/  ISETP.EQ.AND P3, PT, R2.reuse, R9.reuse, P2 ;  /* 0x000000090200720c */ /* 0x0c0fe40001762270 */
        /* <DEDUP_REMOVED lines=9> */
.L_x_141:
[----:B------:R-:W-:Y:S05]  /*0f40*/  BSYNC.RECONVERGENT B2 ;  /* 0x0000000000027941 */ /* 0x000fea0003800200 */
.L_x_140:
[----:B------:R-:W-:Y:S05]  /*0f50*/  @!P1 BRA `(.L_x_136) ;  /* 0x0000000000f09947 */ /* 0x000fea0003800000 */
[----:B------:R-:W-:Y:S01]  /*0f60*/  ISETP.NE.AND P0, PT, R11, 0x1, PT ;  /* 0x000000010b00780c */ /* 0x000fe20003f05270 */
[----:B------:R-:W-:Y:S01]  /*0f70*/  BSSY.RECONVERGENT B2, `(.L_x_142) ;  /* 0x0000025000027945 */ /* 0x000fe20003800200 */
[----:B------:R-:W-:-:S11]  /*0f80*/  LOP3.LUT P1, RZ, R10, 0x100, RZ, 0xc0, !PT ;  /* 0x000001000aff7812 */ /* 0x000fd6000782c0ff */
[----:B------:R-:W-:Y:S05]  /*0f90*/  @!P0 BRA `(.L_x_143) ;  /* 0x0000000000888947 */ /* 0x000fea0003800000 */
[----:B------:R-:W0:Y:S02]  /*0fa0*/  LDCU.64 UR12, c[0x0][0x380] ;  /* 0x00007000ff0c77ac */ /* 0x000e240008000a00 */
[----:B0-----:R-:W-:-:S05]  /*0fb0*/  IADD3 R2, P0, PT, R8, UR12, RZ ;  /* 0x0000000c08027c10 */ /* 0x001fca000ff1e0ff */
[----:B------:R-:W-:Y:S01]  /*0fc0*/  IMAD.X R3, RZ, RZ, UR13, P0 ;  /* 0x0000000dff037e24 */ /* 0x000fe200080e06ff */
[----:B------:R-:W0:Y:S04]  /*0fd0*/  LDCU.64 UR12, c[0x0][0x398] ;  /* 0x00007300ff0c77ac */ /* 0x000e280008000a00 */
[----:B------:R-:W2:Y:S04]  /*0fe0*/  LDG.E.U8 R12, desc[UR8][R2.64] ;  /* 0x00000008020c7981 */ /* 0x000ea8000c1e1100 */
[----:B------:R3:W4:Y:S01]  /*0ff0*/  LDG.E.U8 R14, desc[UR8][R2.64+0x100] ;  /* 0x00010008020e7981 */ /* 0x000722000c1e1100 */
[----:B------:R-:W-:-:S02]  /*1000*/  LOP3.LUT P2, RZ, R4, 0xff, RZ, 0xc0, !PT ;  /* 0x000000ff04ff7812 */ /* 0x000fc4000784c0ff */
[----:B0-----:R-:W-:-:S04]  /*1010*/  IADD3 R10, P4, PT, R8, UR12, RZ ;  /* 0x0000000c080a7c10 */ /* 0x001fc8000ff9e0ff */
[----:B------:R-:W-:Y:S01]  /*1020*/  ISETP.LT.U32.AND P0, PT, R10, R5, PT ;  /* 0x000000050a00720c */ /* 0x000fe20003f01070 */
[----:B------:R-:W-:-:S05]  /*1030*/  IMAD.X R11, RZ, RZ, UR13, P4 ;  /* 0x0000000dff0b7e24 */ /* 0x000fca000a0e06ff */
[----:B------:R-:W-:-:S04]  /*1040*/  ISETP.LT.AND.EX P0, PT, R11, R6, PT, P0 ;  /* 0x000000060b00720c */ /* 0x000fc80003f01300 */
[----:B---3--:R-:W-:Y:S02]  /*1050*/  SEL R2, R10, R5, P0 ;  /* 0x000000050a027207 */ /* 0x008fe40000000000 */
[----:B------:R-:W-:Y:S02]  /*1060*/  SEL R3, R11, R6, P0 ;  /* 0x000000060b037207 */ /* 0x000fe40000000000 */
[CC--:B--2--5:R-:W-:Y:S02]  /*1070*/  ISETP.NE.AND P5, PT, R12.reuse, R9.reuse, PT ;  /* 0x000000090c00720c */ /* 0x0e4fe40003fa5270 */
[----:B------:R-:W-:Y:S01]  /*1080*/  ISETP.EQ.AND P3, PT, R12, R9, P2 ;  /* 0x000000090c00720c */ /* 0x000fe20001762270 */
[C---:B------:R-:W-:Y:S01]  /*1090*/  VIADD R12, R8.reuse, 0x100 ;  /* 0x00000100080c7836 */ /* 0x040fe20000000000 */
[----:B------:R-:W-:Y:S01]  /*10a0*/  @!P2 SEL R4, RZ, 0x1, P5 ;  /* 0x00000001ff04a807 */ /* 0x000fe20002800000 */
[----:B------:R-:W-:-:S03]  /*10b0*/  VIADD R8, R8, 0x200 ;  /* 0x0000020008087836 */ /* 0x000fc60000000000 */
[----:B------:R-:W-:Y:S02]  /*10c0*/  SEL R4, R4, 0x1, !P3 ;  /* 0x0000000104047807 */ /* 0x000fe40005800000 */
[----:B------:R-:W-:Y:S02]  /*10d0*/  IADD3 R13, P5, PT, R12, UR12, RZ ;  /* 0x0000000c0c0d7c10 */ /* 0x000fe4000ffbe0ff */
[----:B------:R-:W-:-:S03]  /*10e0*/  LOP3.LUT P4, RZ, R4, 0xff, RZ, 0xc0, !PT ;  /* 0x000000ff04ff7812 */ /* 0x000fc6000788c0ff */
[----:B------:R-:W-:Y:S01]  /*10f0*/  @!P3 SEL R2, R10, R5, !P2 ;  /* 0x000000050a02b207 */ /* 0x000fe20005000000 */
[----:B------:R-:W-:Y:S01]  /*1100*/  IMAD.X R10, RZ, RZ, UR13, P5 ;  /* 0x0000000dff0a7e24 */ /* 0x000fe2000a8e06ff */
[----:B------:R-:W-:Y:S02]  /*1110*/  @!P3 SEL R3, R11, R6, !P2 ;  /* 0x000000060b03b207 */ /* 0x000fe40005000000 */
[CC--:B----4-:R-:W-:Y:S02]  /*1120*/  ISETP.EQ.AND P3, PT, R14.reuse, R9.reuse, P4 ;  /* 0x000000090e00720c */ /* 0x0d0fe40002762270 */
[----:B------:R-:W-:Y:S02]  /*1130*/  ISETP.LT.U32.AND P0, PT, R13, R2, PT ;  /* 0x000000020d00720c */ /* 0x000fe40003f01070 */
[----:B------:R-:W-:Y:S02]  /*1140*/  ISETP.NE.AND P2, PT, R14, R9, PT ;  /* 0x000000090e00720c */ /* 0x000fe40003f45270 */
[----:B------:R-:W-:-:S02]  /*1150*/  ISETP.LT.AND.EX P0, PT, R10, R3, PT, P0 ;  /* 0x000000030a00720c */ /* 0x000fc40003f01300 */
[----:B------:R-:W-:Y:S02]  /*1160*/  @!P4 SEL R4, RZ, 0x1, P2 ;  /* 0x00000001ff04c807 */ /* 0x000fe40001000000 */
[CC--:B------:R-:W-:Y:S02]  /*1170*/  SEL R5, R13.reuse, R2.reuse, P0 ;  /* 0x000000020d057207 */ /* 0x0c0fe40000000000 */
[-C--:B------:R-:W-:Y:S02]  /*1180*/  SEL R6, R10, R3.reuse, P0 ;  /* 0x000000030a067207 */ /* 0x080fe40000000000 */
[----:B------:R-:W-:Y:S02]  /*1190*/  SEL R4, R4, 0x1, !P3 ;  /* 0x0000000104047807 */ /* 0x000fe40005800000 */
[----:B------:R-:W-:Y:S02]  /*11a0*/  @!P3 SEL R5, R13, R2, !P4 ;  /* 0x000000020d05b207 */ /* 0x000fe40006000000 */
[----:B------:R-:W-:-:S07]  /*11b0*/  @!P3 SEL R6, R10, R3, !P4 ;  /* 0x000000030a06b207 */ /* 0x000fce0006000000 */
.L_x_143:
[----:B------:R-:W-:Y:S05]  /*11c0*/  BSYNC.RECONVERGENT B2 ;  /* 0x0000000000027941 */ /* 0x000fea0003800200 */
.L_x_142:
[----:B------:R-:W-:Y:S05]  /*11d0*/  @P1 BRA `(.L_x_136) ;  /* 0x0000000000501947 */ /* 0x000fea0003800000 */
[----:B------:R-:W0:Y:S02]  /*11e0*/  LDCU.64 UR12, c[0x0][0x380] ;  /* 0x00007000ff0c77ac */ /* 0x000e240008000a00 */
[----:B0-----:R-:W-:-:S05]  /*11f0*/  IADD3 R2, P0, PT, R8, UR12, RZ ;  /* 0x0000000c08027c10 */ /* 0x001fca000ff1e0ff */
[----:B------:R-:W-:Y:S01]  /*1200*/  IMAD.X R3, RZ, RZ, UR13, P0 ;  /* 0x0000000dff037e24 */ /* 0x000fe200080e06ff */
[----:B------:R-:W0:Y:S04]  /*1210*/  LDCU.64 UR12, c[0x0][0x398] ;  /* 0x00007300ff0c77ac */ /* 0x000e280008000a00 */
[----:B------:R-:W2:Y:S01]  /*1220*/  LDG.E.U8 R2, desc[UR8][R2.64] ;  /* 0x0000000802027981 */ /* 0x000ea2000c1e1100 */
[----:B------:R-:W-:Y:S02]  /*1230*/  LOP3.LUT P3, RZ, R4, 0xff, RZ, 0xc0, !PT ;  /* 0x000000ff04ff7812 */ /* 0x000fe4000786c0ff */
[----:B0-----:R-:W-:-:S05]  /*1240*/  IADD3 R10, P0, PT, R8, UR12, RZ ;  /* 0x0000000c080a7c10 */ /* 0x001fca000ff1e0ff */
[----:B------:R-:W-:Y:S01]  /*1250*/  IMAD.X R11, RZ, RZ, UR13, P0 ;  /* 0x0000000dff0b7e24 */ /* 0x000fe200080e06ff */
        /* <DEDUP_REMOVED lines=12> */
.L_x_136:
[----:B------:R-:W-:Y:S05]  /*1320*/  BSYNC.RECONVERGENT B1 ;  /* 0x0000000000017941 */ /* 0x000fea0003800200 */
.L_x_135:
[----:B------:R-:W-:-:S04]  /*1330*/  UISETP.GE.U32.AND UP0, UPT, UR4, 0x100, UPT ;  /* 0x000001000400788c */ /* 0x000fc8000bf06070 */
[----:B------:R-:W-:-:S09]  /*1340*/  UISETP.GE.U32.AND.EX UP0, UPT, UR5, URZ, UPT, UP0 ;  /* 0x000000ff0500728c */ /* 0x000fd2000bf06100 */
[----:B------:R-:W-:Y:S05]  /*1350*/  BRA.U !UP0, `(.L_x_144) ;  /* 0x0000000d08487547 */ /* 0x000fea000b800000 */
[----:B------:R-:W0:Y:S01]  /*1360*/  S2R R10, SR_LANEID ;  /* 0x00000000000a7919 */ /* 0x000e220000000000 */
[----:B------:R-:W-:Y:S01]  /*1370*/  LOP3.LUT R2, R4, 0xff, RZ, 0xc0, !PT ;  /* 0x000000ff04027812 */ /* 0x000fe200078ec0ff */
[----:B------:R-:W-:Y:S01]  /*1380*/  BSSY.RECONVERGENT B1, `(.L_x_145) ;  /* 0x0000016000017945 */ /* 0x000fe20003800200 */
[----:B------:R2:W3:Y:S04]  /*1390*/  SHFL.DOWN PT, R8, R5, 0x1, 0x1f ;  /* 0x08201f0005087f89 */ /* 0x0004e800000e0000 */
[----:B-----5:R2:W4:Y:S04]  /*13a0*/  SHFL.DOWN PT, R9, R6, 0x1, 0x1f ;  /* 0x08201f0006097f89 */ /* 0x02052800000e0000 */
[----:B------:R2:W1:Y:S01]  /*13b0*/  SHFL.DOWN PT, R3, R2, 0x1, 0x1f ;  /* 0x08201f0002037f89 */ /* 0x00046200000e0000 */
        /* <DEDUP_REMOVED lines=8> */
[-C--:B------:R-:W-:Y:S02]  /*1440*/  @!P0 ISETP.LT.U32.AND P1, PT, R8, R5.reuse, PT ;  /* 0x000000050800820c */ /* 0x080fe40003f21070 */
[----:B------:R-:W-:Y:S02]  /*1450*/  @P0 ISETP.NE.AND P4, PT, R2, RZ, PT ;  /* 0x000000ff0200020c */ /* 0x000fe40003f85270 */
[----:B------:R-:W-:Y:S02]  /*1460*/  @!P0 PRMT R4, R11, 0x7610, R4 ;  /* 0x000076100b048816 */ /* 0x000fe40000000004 */
[----:B------:R-:W-:Y:S02]  /*1470*/  @!P0 ISETP.LT.AND.EX P1, PT, R9, R6, PT, P1 ;  /* 0x000000060900820c */ /* 0x000fe40003f21310 */
[----:B------:R-:W-:Y:S02]  /*1480*/  @P0 SEL R2, R3, R4, !P4 ;  /* 0x0000000403020207 */ /* 0x000fe40006000000 */
[----:B------:R-:W-:-:S02]  /*1490*/  @!P0 SEL R5, R8, R5, P1 ;  /* 0x0000000508058207 */ /* 0x000fc40000800000 */
[C---:B------:R-:W-:Y:S02]  /*14a0*/  @!P0 SEL R6, R9.reuse, R6, P1 ;  /* 0x0000000609068207 */ /* 0x040fe40000800000 */
[----:B------:R-:W-:Y:S02]  /*14b0*/  @P0 PRMT R4, R2, 0x7610, R4 ;  /* 0x0000761002040816 */ /* 0x000fe40000000004 */
[----:B------:R-:W-:Y:S02]  /*14c0*/  @P0 SEL R5, R8, R5, !P4 ;  /* 0x0000000508050207 */ /* 0x000fe40006000000 */
[----:B------:R-:W-:-:S07]  /*14d0*/  @P0 SEL R6, R9, R6, !P4 ;  /* 0x0000000609060207 */ /* 0x000fce0006000000 */
.L_x_146:
[----:B------:R-:W-:Y:S05]  /*14e0*/  BSYNC.RECONVERGENT B1 ;  /* 0x0000000000017941 */ /* 0x000fea0003800200 */
.L_x_145:
        /* <DEDUP_REMOVED lines=13> */
[-C--:B-1----:R-:W-:Y:S02]  /*15c0*/  @!P0 ISETP.LT.U32.AND P3, PT, R8, R5.reuse, PT ;  /* 0x000000050800820c */ /* 0x082fe40003f61070 */
[----:B------:R-:W-:Y:S02]  /*15d0*/  @P0 ISETP.NE.AND P6, PT, R2, RZ, PT ;  /* 0x000000ff0200020c */ /* 0x000fe40003fc5270 */
[----:B------:R-:W-:Y:S02]  /*15e0*/  @!P0 PRMT R4, R10, 0x7610, R4 ;  /* 0x000076100a048816 */ /* 0x000fe40000000004 */
[----:B--2---:R-:W-:Y:S02]  /*15f0*/  @!P0 ISETP.LT.AND.EX P3, PT, R9, R6, PT, P3 ;  /* 0x000000060900820c */ /* 0x004fe40003f61330 */
[----:B------:R-:W-:Y:S02]  /*1600*/  @P0 SEL R2, R3, R4, !P6 ;  /* 0x0000000403020207 */ /* 0x000fe40007000000 */
[----:B0-----:R-:W-:-:S02]  /*1610*/  @!P0 SEL R5, R8, R5, P3 ;  /* 0x0000000508058207 */ /* 0x001fc40001800000 */
[C---:B------:R-:W-:Y:S02]  /*1620*/  @!P0 SEL R6, R9.reuse, R6, P3 ;  /* 0x0000000609068207 */ /* 0x040fe40001800000 */
[----:B------:R-:W-:Y:S02]  /*1630*/  @P0 PRMT R4, R2, 0x7610, R4 ;  /* 0x0000761002040816 */ /* 0x000fe40000000004 */
[----:B------:R-:W-:Y:S02]  /*1640*/  @P0 SEL R5, R8, R5, !P6 ;  /* 0x0000000508050207 */ /* 0x000fe40007000000 */
[----:B------:R-:W-:-:S07]  /*1650*/  @P0 SEL R6, R9, R6, !P6 ;  /* 0x0000000609060207 */ /* 0x000fce0007000000 */
.L_x_148:
[----:B------:R-:W-:Y:S05]  /*1660*/  BSYNC.RECONVERGENT B1 ;  /* 0x0000000000017941 */ /* 0x000fea0003800200 */
.L_x_147:
        /* <DEDUP_REMOVED lines=10> */
[-C--:B---3--:R-:W-:Y:S02]  /*1710*/  @!P0 ISETP.LT.U32.AND P2, PT, R8, R5.reuse, PT ;  /* 0x000000050800820c */ /* 0x088fe40003f41070 */
[----:B------:R-:W-:Y:S02]  /*1720*/  @P0 ISETP.NE.AND P3, PT, R2, RZ, PT ;  /* 0x000000ff0200020c */ /* 0x000fe40003f65270 */
[----:B------:R-:W-:Y:S02]  /*1730*/  @!P0 PRMT R4, R10, 0x7610, R4 ;  /* 0x000076100a048816 */ /* 0x000fe40000000004 */
[----:B--2---:R-:W-:Y:S02]  /*1740*/  @!P0 ISETP.LT.AND.EX P2, PT, R9, R6, PT, P2 ;  /* 0x000000060900820c */ /* 0x004fe40003f41320 */
[----:B------:R-:W-:Y:S02]  /*1750*/  @P0 SEL R2, R3, R4, !P3 ;  /* 0x0000000403020207 */ /* 0x000fe40005800000 */
[----:B01----:R-:W-:-:S02]  /*1760*/  @!P0 SEL R5, R8, R5, P2 ;  /* 0x0000000508058207 */ /* 0x003fc40001000000 */
[C---:B------:R-:W-:Y:S02]  /*1770*/  @!P0 SEL R6, R9.reuse, R6, P2 ;  /* 0x0000000609068207 */ /* 0x040fe40001000000 */
[----:B------:R-:W-:Y:S02]  /*1780*/  @P0 PRMT R4, R2, 0x7610, R4 ;  /* 0x0000761002040816 */ /* 0x000fe40000000004 */
[----:B------:R-:W-:Y:S02]  /*1790*/  @P0 SEL R5, R8, R5, !P3 ;  /* 0x0000000508050207 */ /* 0x000fe40005800000 */
[----:B------:R-:W-:-:S07]  /*17a0*/  @P0 SEL R6, R9, R6, !P3 ;  /* 0x0000000609060207 */ /* 0x000fce0005800000 */
.L_x_150:
[----:B------:R-:W-:Y:S05]  /*17b0*/  BSYNC.RECONVERGENT B1 ;  /* 0x0000000000017941 */ /* 0x000fea0003800200 */
.L_x_149:
        /* <DEDUP_REMOVED lines=10> */
[-C--:B----4-:R-:W-:Y:S02]  /*1860*/  @!P0 ISETP.LT.U32.AND P2, PT, R8, R5.reuse, PT ;  /* 0x000000050800820c */ /* 0x090fe40003f41070 */
[----:B------:R-:W-:Y:S02]  /*1870*/  @P0 ISETP.NE.AND P3, PT, R2, RZ, PT ;  /* 0x000000ff0200020c */ /* 0x000fe40003f65270 */
[----:B------:R-:W-:Y:S02]  /*1880*/  @!P0 PRMT R4, R10, 0x7610, R4 ;  /* 0x000076100a048816 */ /* 0x000fe40000000004 */
[----:B--2---:R-:W-:Y:S02]  /*1890*/  @!P0 ISETP.LT.AND.EX P2, PT, R9, R6, PT, P2 ;  /* 0x000000060900820c */ /* 0x004fe40003f41320 */
[----:B------:R-:W-:Y:S02]  /*18a0*/  @P0 SEL R2, R3, R4, !P3 ;  /* 0x0000000403020207 */ /* 0x000fe40005800000 */
[----:B-1-3--:R-:W-:-:S02]  /*18b0*/  @!P0 SEL R5, R8, R5, P2 ;  /* 0x0000000508058207 */ /* 0x00afc40001000000 */
[C---:B------:R-:W-:Y:S02]  /*18c0*/  @!P0 SEL R6, R9.reuse, R6, P2 ;  /* 0x0000000609068207 */ /* 0x040fe40001000000 */
[----:B------:R-:W-:Y:S02]  /*18d0*/  @P0 PRMT R4, R2, 0x7610, R4 ;  /* 0x0000761002040816 */ /* 0x000fe40000000004 */
[----:B------:R-:W-:Y:S02]  /*18e0*/  @P0 SEL R5, R8, R5, !P3 ;  /* 0x0000000508050207 */ /* 0x000fe40005800000 */
[----:B------:R-:W-:-:S07]  /*18f0*/  @P0 SEL R6, R9, R6, !P3 ;  /* 0x0000000609060207 */ /* 0x000fce0005800000 */
.L_x_152:
[----:B------:R-:W-:Y:S05]  /*1900*/  BSYNC.RECONVERGENT B1 ;  /* 0x0000000000017941 */ /* 0x000fea0003800200 */
.L_x_151:
        /* <DEDUP_REMOVED lines=20> */
.L_x_154:
[----:B------:R-:W-:Y:S05]  /*1a50*/  BSYNC.RECONVERGENT B1 ;  /* 0x0000000000017941 */ /* 0x000fea0003800200 */
.L_x_153:
[----:B------:R-:W-:Y:S04]  /*1a60*/  BSSY.RECONVERGENT B1, `(.L_x_155) ;  /* 0x000000c000017945 */ /* 0x000fe80003800200 */
[----:B------:R-:W-:Y:S05]  /*1a70*/  @P1 BRA `(.L_x_156) ;  /* 0x0000000000281947 */ /* 0x000fea0003800000 */
[----:B----4-:R-:W4:Y:S01]  /*1a80*/  S2R R8, SR_CgaCtaId ;  /* 0x0000000000087919 */ /* 0x010f220000008800 */
[----:B0-----:R-:W-:Y:S02]  /*1a90*/  MOV R3, 0x400 ;  /* 0x0000040000037802 */ /* 0x001fe40000000f00 */
[----:B------:R-:W-:-:S04]  /*1aa0*/  SHF.R.U32.HI R2, RZ, 0x1, R7 ;  /* 0x00000001ff027819 */ /* 0x000fc80000011607 */
[----:B------:R-:W-:Y:S02]  /*1ab0*/  LOP3.LUT R2, R2, 0x1f0, RZ, 0xc0, !PT ;  /* 0x000001f002027812 */ /* 0x000fe400078ec0ff */
[----:B----4-:R-:W-:-:S05]  /*1ac0*/  LEA R3, R8, R3, 0x18 ;  /* 0x0000000308037211 */ /* 0x010fca00078ec0ff */
[----:B--2---:R-:W-:Y:S02]  /*1ad0*/  IMAD.IADD R9, R2, 0x1, R3 ;  /* 0x0000000102097824 */ /* 0x004fe400078e0203 */
[----:B------:R-:W-:Y:S02]  /*1ae0*/  IMAD.MOV.U32 R2, RZ, RZ, R5 ;  /* 0x000000ffff027224 */ /* 0x000fe400078e0005 */
[----:B------:R-:W-:Y:S01]  /*1af0*/  IMAD.MOV.U32 R3, RZ, RZ, R6 ;  /* 0x000000ffff037224 */ /* 0x000fe200078e0006 */
[----:B------:R0:W-:Y:S04]  /*1b00*/  STS.U8 [R9+0x8], R4 ;  /* 0x0000080409007388 */ /* 0x0001e80000000000 */
[----:B------:R0:W-:Y:S02]  /*1b10*/  STS.64 [R9+0x10], R2 ;  /* 0x0000100209007388 */ /* 0x0001e40000000a00 */
.L_x_156:
[----:B------:R-:W-:Y:S05]  /*1b20*/  BSYNC.RECONVERGENT B1 ;  /* 0x0000000000017941 */ /* 0x000fea0003800200 */
.L_x_155:
        /* <DEDUP_REMOVED lines=8> */
[----:B0-2-4-:R-:W0:Y:S04]  /*1bb0*/  LDS.64 R8, [UR6+0x20] ;  /* 0x00002006ff087984 */ /* 0x015e280008000a00 */
[----:B------:R-:W2:Y:S04]  /*1bc0*/  LDS.U8 R16, [UR6+0x28] ;  /* 0x00002806ff107984 */ /* 0x000ea80008000000 */
[----:B------:R-:W4:Y:S04]  /*1bd0*/  LDS.64 R12, [UR6+0x30] ;  /* 0x00003006ff0c7984 */ /* 0x000f280008000a00 */
[----:B------:R-:W4:Y:S04]  /*1be0*/  LDS.U8 R17, [UR6+0x38] ;  /* 0x00003806ff117984 */ /* 0x000f280008000000 */
[----:B------:R-:W4:Y:S04]  /*1bf0*/  LDS.64 R10, [UR6+0x40] ;  /* 0x00004006ff0a7984 */ /* 0x000f280008000a00 */
[----:B------:R-:W4:Y:S04]  /*1c00*/  LDS.U8 R14, [UR6+0x48] ;  /* 0x00004806ff0e7984 */ /* 0x000f280008000000 */
[----:B------:R-:W4:Y:S04]  /*1c10*/  LDS.64 R2, [UR6+0x50] ;  /* 0x00005006ff027984 */ /* 0x000f280008000a00 */
[----:B------:R-:W4:Y:S01]  /*1c20*/  LDS.U8 R18, [UR6+0x58] ;  /* 0x00005806ff127984 */ /* 0x000f220008000000 */
[----:B-----5:R-:W-:-:S02]  /*1c30*/  ISETP.NE.AND P2, PT, R7, RZ, PT ;  /* 0x000000ff0700720c */ /* 0x020fc40003f45270 */
[----:B0-----:R-:W-:Y:S02]  /*1c40*/  ISETP.LT.U32.AND P0, PT, R8, R5, PT ;  /* 0x000000050800720c */ /* 0x001fe40003f01070 */
[----:B------:R-:W-:Y:S02]  /*1c50*/  @P4 SEL R7, R4, 0x1, !P2 ;  /* 0x0000000104074807 */ /* 0x000fe40005000000 */
[----:B------:R-:W-:Y:S02]  /*1c60*/  ISETP.LT.AND.EX P0, PT, R9, R6, PT, P0 ;  /* 0x000000060900720c */ /* 0x000fe40003f01300 */
[----:B------:R-:W-:Y:S02]  /*1c70*/  LOP3.LUT P3, RZ, R7, 0xff, RZ, 0xc0, !PT ;  /* 0x000000ff07ff7812 */ /* 0x000fe4000786c0ff */
[----:B--2---:R-:W-:-:S03]  /*1c80*/  ISETP.NE.AND P5, PT, R16, RZ, PT ;  /* 0x000000ff1000720c */ /* 0x004fc60003fa5270 */
[C---:B-1-3--:R-:W-:Y:S02]  /*1c90*/  @P2 SEL R5, R8.reuse, R5, P0 ;  /* 0x0000000508052207 */ /* 0x04afe40000000000 */
[C---:B------:R-:W-:Y:S02]  /*1ca0*/  @P2 SEL R6, R9.reuse, R6, P0 ;  /* 0x0000000609062207 */ /* 0x040fe40000000000 */
[----:B------:R-:W-:Y:S02]  /*1cb0*/  SEL R5, R8, R5, !P4 ;  /* 0x0000000508057207 */ /* 0x000fe40006000000 */
[----:B------:R-:W-:Y:S02]  /*1cc0*/  SEL R15, R9, R6, !P4 ;  /* 0x00000006090f7207 */ /* 0x000fe40006000000 */
[----:B----4-:R-:W-:Y:S01]  /*1cd0*/  ISETP.LT.U32.AND P0, PT, R12, R5, PT ;  /* 0x000000050c00720c */ /* 0x010fe20003f01070 */
[----:B------:R-:W0:Y:S01]  /*1ce0*/  LDS.64 R8, [UR6+0x60] ;  /* 0x00006006ff087984 */ /* 0x000e220008000a00 */
[----:B------:R-:W-:-:S02]  /*1cf0*/  @P3 SEL R16, R7, 0x1, !P5 ;  /* 0x0000000107103807 */ /* 0x000fc40006800000 */
[----:B------:R-:W-:Y:S02]  /*1d00*/  ISETP.LT.AND.EX P0, PT, R13, R15, PT, P0 ;  /* 0x0000000f0d00720c */ /* 0x000fe40003f01300 */
[----:B------:R-:W-:Y:S02]  /*1d10*/  LOP3.LUT P2, RZ, R16, 0xff, RZ, 0xc0, !PT ;  /* 0x000000ff10ff7812 */ /* 0x000fe4000784c0ff */
[C---:B------:R-:W-:Y:S02]  /*1d20*/  @P5 SEL R5, R12.reuse, R5, P0 ;  /* 0x000000050c055207 */ /* 0x040fe40000000000 */
        /* <DEDUP_REMOVED lines=15> */
[----:B------:R-:W3:Y:S01]  /*1e20*/  LDS.U8 R10, [UR6+0x78] ;  /* 0x00007806ff0a7984 */ /* 0x000ee20008000000 */
[----:B------:R-:W-:Y:S02]  /*1e30*/  ISETP.LT.U32.AND P0, PT, R2, R13, PT ;  /* 0x0000000d0200720c */ /* 0x000fe40003f01070 */
[----:B------:R-:W-:Y:S01]  /*1e40*/  @P5 SEL R14, R17, 0x1, !P3 ;  /* 0x00000001110e5807 */ /* 0x000fe20005800000 */
[----:B------:R-:W4:Y:S01]  /*1e50*/  LDS.64 R6, [UR6+0x80] ;  /* 0x00008006ff067984 */ /* 0x000f220008000a00 */
[----:B------:R-:W-:-:S02]  /*1e60*/  ISETP.LT.AND.EX P0, PT, R3, R15, PT, P0 ;  /* 0x0000000f0300720c */ /* 0x000fc40003f01300 */
[----:B------:R-:W-:Y:S02]  /*1e70*/  LOP3.LUT P4, RZ, R14, 0xff, RZ, 0xc0, !PT ;  /* 0x000000ff0eff7812 */ /* 0x000fe4000788c0ff */
[----:B------:R-:W-:Y:S02]  /*1e80*/  @P3 SEL R13, R2, R13, P0 ;  /* 0x0000000d020d3207 */ /* 0x000fe40000000000 */
[----:B------:R-:W-:Y:S02]  /*1e90*/  ISETP.NE.AND P2, PT, R18, RZ, PT ;  /* 0x000000ff1200720c */ /* 0x000fe40003f45270 */
[C---:B------:R-:W-:Y:S02]  /*1ea0*/  @P3 SEL R15, R3.reuse, R15, P0 ;  /* 0x0000000f030f3207 */ /* 0x040fe40000000000 */
[----:B------:R-:W-:Y:S02]  /*1eb0*/  SEL R11, R2, R13, !P5 ;  /* 0x0000000d020b7207 */ /* 0x000fe40006800000 */
[----:B------:R-:W-:-:S02]  /*1ec0*/  SEL R13, R3, R15, !P5 ;  /* 0x0000000f030d7207 */ /* 0x000fc40006800000 */
[----:B0-----:R-:W-:Y:S02]  /*1ed0*/  ISETP.LT.U32.AND P0, PT, R8, R11, PT ;  /* 0x0000000b0800720c */ /* 0x001fe40003f01070 */
        /* <DEDUP_REMOVED lines=11> */
[----:B---3--:R-:W-:Y:S02]  /*1f90*/  ISETP.NE.AND P4, PT, R10, RZ, PT ;  /* 0x000000ff0a00720c */ /* 0x008fe40003f85270 */
[----:B------:R-:W-:Y:S02]  /*1fa0*/  @P3 SEL R3, R4, R3, P0 ;  /* 0x0000000304033207 */ /* 0x000fe40000000000 */
[----:B------:R-:W-:Y:S02]  /*1fb0*/  LOP3.LUT P2, RZ, R12, 0xff, RZ, 0xc0, !PT ;  /* 0x000000ff0cff7812 */ /* 0x000fe4000784c0ff */
[C---:B------:R-:W-:Y:S02]  /*1fc0*/  @P3 SEL R9, R5.reuse, R9, P0 ;  /* 0x0000000905093207 */ /* 0x040fe40000000000 */
[----:B------:R-:W-:Y:S02]  /*1fd0*/  SEL R3, R4, R3, !P5 ;  /* 0x0000000304037207 */ /* 0x000fe40006800000 */
[----:B------:R-:W-:-:S02]  /*1fe0*/  SEL R9, R5, R9, !P5 ;  /* 0x0000000905097207 */ /* 0x000fc40006800000 */
[----:B----4-:R-:W-:-:S04]  /*1ff0*/  ISETP.LT.U32.AND P0, PT, R6, R3, PT ;  /* 0x000000030600720c */ /* 0x010fc80003f01070 */
[C---:B------:R-:W-:Y:S02]  /*2000*/  ISETP.LT.AND.EX P0, PT, R7.reuse, R9, PT, P0 ;  /* 0x000000090700720c */ /* 0x040fe40003f01300 */
[----:B------:R-:W-:Y:S02]  /*2010*/  @P2 SEL R10, R12, 0x1, !P4 ;  /* 0x000000010c0a2807 */ /* 0x000fe40006000000 */
[C---:B------:R-:W-:Y:S02]  /*2020*/  @P4 SEL R3, R6.reuse, R3, P0 ;  /* 0x0000000306034207 */ /* 0x040fe40000000000 */
[----:B------:R-:W-:Y:S02]  /*2030*/  @P4 SEL R9, R7, R9, P0 ;  /* 0x0000000907094207 */ /* 0x000fe40000000000 */
[----:B------:R-:W-:Y:S02]  /*2040*/  SEL R5, R6, R3, !P2 ;  /* 0x0000000306057207 */ /* 0x000fe40005000000 */
[----:B------:R-:W-:-:S02]  /*2050*/  PRMT R4, R10, 0x7610, R4 ;  /* 0x000076100a047816 */ /* 0x000fc40000000004 */
[----:B------:R-:W-:Y:S01]  /*2060*/  SEL R6, R7, R9, !P2 ;  /* 0x0000000907067207 */ /* 0x000fe20005000000 */
[----:B------:R-:W-:Y:S06]  /*2070*/  BRA `(.L_x_157) ;  /* 0x00000034008c7947 */ /* 0x000fec0003800000 */
.L_x_144:
[----:B------:R-:W0:Y:S01]  /*2080*/  S2R R13, SR_LANEID ;  /* 0x00000000000d7919 */ /* 0x000e220000000000 */
[----:B------:R-:W-:Y:S01]  /*2090*/  LOP3.LUT R2, R7, 0x3e0, RZ, 0xc0, !PT ;  /* 0x000003e007027812 */ /* 0x000fe200078ec0ff */
[----:B------:R-:W-:Y:S04]  /*20a0*/  BSSY.RECONVERGENT B1, `(.L_x_158) ;  /* 0x0000022000017945 */ /* 0x000fe80003800200 */
[----:B------:R-:W-:Y:S01]  /*20b0*/  VIADD R3, R2, 0x20 ;  /* 0x0000002002037836 */ /* 0x000fe20000000000 */
[----:B------:R-:W-:-:S04]  /*20c0*/  LOP3.LUT R2, RZ, R2, RZ, 0x33, !PT ;  /* 0x00000002ff027212 */ /* 0x000fc800078e33ff */
[----:B------:R-:W-:Y:S01]  /*20d0*/  ISETP.GT.U32.AND P0, PT, R3, UR4, PT ;  /* 0x0000000403007c0c */ /* 0x000fe2000bf04070 */
[----:B------:R-:W-:-:S05]  /*20e0*/  VIADD R2, R2, UR4 ;  /* 0x0000000402027c36 */ /* 0x000fca0008000000 */
[----:B------:R-:W-:-:S05]  /*20f0*/  SEL R2, R2, 0x1f, P0 ;  /* 0x0000001f02027807 */ /* 0x000fca0000000000 */
[----:B------:R2:W3:Y:S01]  /*2100*/  SHFL.DOWN PT, R8, R5, 0x1, R2 ;  /* 0x0820000005087989 */ /* 0x0004e200000e0002 */
[C---:B0-----:R-:W-:Y:S01]  /*2110*/  VIADD R3, R13.reuse, 0x2 ;  /* 0x000000020d037836 */ /* 0x041fe20000000000 */
[CC--:B------:R-:W-:Y:S01]  /*2120*/  ISETP.GE.AND P0, PT, R13.reuse, R2.reuse, PT ;  /* 0x000000020d00720c */ /* 0x0c0fe20003f06270 */
[C---:B------:R-:W-:Y:S01]  /*2130*/  VIADD R11, R13.reuse, 0x8 ;  /* 0x000000080d0b7836 */ /* 0x040fe20000000000 */
[C---:B------:R-:W-:Y:S01]  /*2140*/  ISETP.NE.AND P1, PT, R13.reuse, RZ, PT ;  /* 0x000000ff0d00720c */ /* 0x040fe20003f25270 */
[----:B-----5:R-:W-:Y:S01]  /*2150*/  VIADD R9, R13, 0x4 ;  /* 0x000000040d097836 */ /* 0x020fe20000000000 */
[-C--:B------:R-:W-:Y:S02]  /*2160*/  ISETP.GT.AND P5, PT, R3, R2.reuse, PT ;  /* 0x000000020300720c */ /* 0x080fe40003fa4270 */
[----:B------:R-:W-:Y:S02]  /*2170*/  LOP3.LUT R3, R4, 0xff, RZ, 0xc0, !PT ;  /* 0x000000ff04037812 */ /* 0x000fe400078ec0ff */
[----:B------:R-:W-:-:S02]  /*2180*/  ISETP.GT.AND P2, PT, R11, R2, PT ;  /* 0x000000020b00720c */ /* 0x000fc40003f44270 */
[----:B------:R2:W0:Y:S01]  /*2190*/  SHFL.DOWN PT, R11, R6, 0x1, R2 ;  /* 0x08200000060b7989 */ /* 0x00042200000e0002 */
        /* <DEDUP_REMOVED lines=8> */
[-C--:B------:R-:W-:Y:S02]  /*2220*/  @!P0 ISETP.LT.U32.AND P4, PT, R8, R5.reuse, PT ;  /* 0x000000050800820c */ /* 0x080fe40003f81070 */
[----:B------:R-:W-:Y:S02]  /*2230*/  @P0 ISETP.NE.AND P6, PT, R10, RZ, PT ;  /* 0x000000ff0a00020c */ /* 0x000fe40003fc5270 */
[----:B------:R-:W-:Y:S02]  /*2240*/  @!P0 PRMT R4, R12, 0x7610, R4 ;  /* 0x000076100c048816 */ /* 0x000fe40000000004 */
[----:B0-----:R-:W-:Y:S02]  /*2250*/  @!P0 ISETP.LT.AND.EX P4, PT, R11, R6, PT, P4 ;  /* 0x000000060b00820c */ /* 0x001fe40003f81340 */
[----:B------:R-:W-:Y:S02]  /*2260*/  @P0 SEL R3, R3, R4, !P6 ;  /* 0x0000000403030207 */ /* 0x000fe40007000000 */
[----:B--2---:R-:W-:-:S02]  /*2270*/  @!P0 SEL R5, R8, R5, P4 ;  /* 0x0000000508058207 */ /* 0x004fc40002000000 */
[----:B------:R-:W-:Y:S02]  /*2280*/  @!P0 SEL R6, R11, R6, P4 ;  /* 0x000000060b068207 */ /* 0x000fe40002000000 */
[----:B------:R-:W-:Y:S02]  /*2290*/  @P0 PRMT R4, R3, 0x7610, R4 ;  /* 0x0000761003040816 */ /* 0x000fe40000000004 */
[----:B------:R-:W-:Y:S02]  /*22a0*/  @P0 SEL R5, R8, R5, !P6 ;  /* 0x0000000508050207 */ /* 0x000fe40007000000 */
[----:B------:R-:W-:-:S07]  /*22b0*/  @P0 SEL R6, R11, R6, !P6 ;  /* 0x000000060b060207 */ /* 0x000fce0007000000 */
.L_x_159:
[----:B------:R-:W-:Y:S05]  /*22c0*/  BSYNC.RECONVERGENT B1 ;  /* 0x0000000000017941 */ /* 0x000fea0003800200 */
.L_x_158:
        /* <DEDUP_REMOVED lines=14> */
[----:B------:R-:W-:Y:S02]  /*23b0*/  @!P0 ISETP.LT.AND.EX P5, PT, R9, R6, PT, P5 ;  /* 0x000000060900820c */ /* 0x000fe40003fa1350 */
[----:B------:R-:W-:Y:S02]  /*23c0*/  @P0 SEL R3, R3, R4, !P6 ;  /* 0x0000000403030207 */ /* 0x000fe40007000000 */
[----:B--23--:R-:W-:-:S02]  /*23d0*/  @!P0 SEL R5, R8, R5, P5 ;  /* 0x0000000508058207 */ /* 0x00cfc40002800000 */
[----:B------:R-:W-:Y:S02]  /*23e0*/  @!P0 SEL R6, R9, R6, P5 ;  /* 0x0000000609068207 */ /* 0x000fe40002800000 */
[----:B------:R-:W-:Y:S02]  /*23f0*/  @P0 PRMT R4, R3, 0x7610, R4 ;  /* 0x0000761003040816 */ /* 0x000fe40000000004 */
[----:B------:R-:W-:Y:S02]  /*2400*/  @P0 SEL R5, R8, R5, !P6 ;  /* 0x0000000508050207 */ /* 0x000fe40007000000 */
[----:B------:R-:W-:-:S07]  /*2410*/  @P0 SEL R6, R9, R6, !P6 ;  /* 0x0000000609060207 */ /* 0x000fce0007000000 */
.L_x_161:
[----:B------:R-:W-:Y:S05]  /*2420*/  BSYNC.RECONVERGENT B1 ;  /* 0x0000000000017941 */ /* 0x000fea0003800200 */
.L_x_160:
[----:B0-----:R-:W-:Y:S01]  /*2430*/  LOP3.LUT R3, R4, 0xff, RZ, 0xc0, !PT ;  /* 0x000000ff04037812 */ /* 0x001fe200078ec0ff */
[----:B----4-:R0:W4:Y:S01]  /*2440*/  SHFL.DOWN PT, R8, R5, 0x4, R2 ;  /* 0x0880000005087989 */ /* 0x01012200000e0002 */
[----:B------:R-:W-:Y:S03]  /*2450*/  BSSY.RECONVERGENT B1, `(.L_x_162) ;  /* 0x0000012000017945 */ /* 0x000fe60003800200 */
        /* <DEDUP_REMOVED lines=17> */
.L_x_163:
[----:B------:R-:W-:Y:S05]  /*2570*/  BSYNC.RECONVERGENT B1 ;  /* 0x0000000000017941 */ /* 0x000fea0003800200 */
.L_x_162:
        /* <DEDUP_REMOVED lines=20> */
.L_x_165:
[----:B------:R-:W-:Y:S05]  /*26c0*/  BSYNC.RECONVERGENT B1 ;  /* 0x0000000000017941 */ /* 0x000fea0003800200 */
.L_x_164:
        /* <DEDUP_REMOVED lines=8> */
[----:B--23--:R-:W-:-:S04]  /*2750*/  LOP3.LUT P2, R2, R4, 0xff, RZ, 0xc0, !PT ;  /* 0x000000ff04027812 */ /* 0x00cfc8000784c0ff */
[----:B------:R-:W-:-:S13]  /*2760*/  PLOP3.LUT P0, PT, P2, P0, PT, 0x2f, 0xf2 ;  /* 0x0000000000f2781c */ /* 0x000fda0001700577 */
[-C--:B----4-:R-:W-:Y:S02]  /*2770*/  @!P0 ISETP.LT.U32.AND P2, PT, R8, R5.reuse, PT ;  /* 0x000000050800820c */ /* 0x090fe40003f41070 */
        /* <DEDUP_REMOVED lines=9> */
.L_x_167:
[----:B------:R-:W-:Y:S05]  /*2810*/  BSYNC.RECONVERGENT B1 ;  /* 0x0000000000017941 */ /* 0x000fea0003800200 */
.L_x_166:
[----:B------:R-:W-:Y:S04]  /*2820*/  BSSY.RECONVERGENT B1, `(.L_x_168) ;  /* 0x000000c000017945 */ /* 0x000fe80003800200 */
[----:B------:R-:W-:Y:S05]  /*2830*/  @P1 BRA `(.L_x_169) ;  /* 0x0000000000281947 */ /* 0x000fea0003800000 */
[----:B----4-:R-:W4:Y:S01]  /*2840*/  S2R R8, SR_CgaCtaId ;  /* 0x0000000000087919 */ /* 0x010f220000008800 */
[----:B0-----:R-:W-:Y:S02]  /*2850*/  MOV R3, 0x400 ;  /* 0x0000040000037802 */ /* 0x001fe40000000f00 */
[----:B--23--:R-:W-:-:S04]  /*2860*/  SHF.R.U32.HI R2, RZ, 0x1, R7 ;  /* 0x00000001ff027819 */ /* 0x00cfc80000011607 */
[----:B------:R-:W-:Y:S02]  /*2870*/  LOP3.LUT R2, R2, 0x1f0, RZ, 0xc0, !PT ;  /* 0x000001f002027812 */ /* 0x000fe400078ec0ff */
[----:B----4-:R-:W-:-:S05]  /*2880*/  LEA R3, R8, R3, 0x18 ;  /* 0x0000000308037211 */ /* 0x010fca00078ec0ff */
[----:B------:R-:W-:Y:S02]  /*2890*/  IMAD.IADD R9, R2, 0x1, R3 ;  /* 0x0000000102097824 */ /* 0x000fe400078e0203 */
[----:B------:R-:W-:Y:S02]  /*28a0*/  IMAD.MOV.U32 R2, RZ, RZ, R5 ;  /* 0x000000ffff027224 */ /* 0x000fe400078e0005 */
[----:B------:R-:W-:Y:S01]  /*28b0*/  IMAD.MOV.U32 R3, RZ, RZ, R6 ;  /* 0x000000ffff037224 */ /* 0x000fe200078e0006 */
[----:B------:R0:W-:Y:S04]  /*28c0*/  STS.U8 [R9+0x8], R4 ;  /* 0x0000080409007388 */ /* 0x0001e80000000000 */
[----:B------:R0:W-:Y:S02]  /*28d0*/  STS.64 [R9+0x10], R2 ;  /* 0x0000100209007388 */ /* 0x0001e40000000a00 */
.L_x_169:
[----:B------:R-:W-:Y:S05]  /*28e0*/  BSYNC.RECONVERGENT B1 ;  /* 0x0000000000017941 */ /* 0x000fea0003800200 */
.L_x_168:
[----:B------:R-:W-:Y:S01]  /*28f0*/  BAR.SYNC.DEFER_BLOCKING 0x0 ;  /* 0x0000000000007b1d */ /* 0x000fe20000010000 */
[----:B------:R-:W-:-:S13]  /*2900*/  ISETP.NE.AND P1, PT, R7, RZ, PT ;  /* 0x000000ff0700720c */ /* 0x000fda0003f25270 */
[----:B------:R-:W-:Y:S05]  /*2910*/  @P1 BRA `(.L_x_157) ;  /* 0x0000002c00641947 */ /* 0x000fea0003800000 */
[----:B------:R-:W-:Y:S02]  /*2920*/  UISETP.GE.U32.AND UP3, UPT, UR4, 0x21, UPT ;  /* 0x000000210400788c */ /* 0x000fe4000bf66070 */
[----:B------:R-:W-:Y:S02]  /*2930*/  UISETP.GE.U32.AND UP2, UPT, UR4, 0x41, UPT ;  /* 0x000000410400788c */ /* 0x000fe4000bf46070 */
[----:B------:R-:W-:Y:S02]  /*2940*/  UISETP.GE.U32.AND.EX UP3, UPT, UR5, URZ, UPT, UP3 ;  /* 0x000000ff0500728c */ /* 0x000fe4000bf66130 */
[----:B------:R-:W-:Y:S02]  /*2950*/  UISETP.GE.U32.AND UP1, UPT, UR4, 0x61, UPT ;  /* 0x000000610400788c */ /* 0x000fe4000bf26070 */
[----:B------:R-:W-:Y:S02]  /*2960*/  UISETP.GE.U32.AND UP0, UPT, UR4, 0x81, UPT ;  /* 0x000000810400788c */ /* 0x000fe4000bf06070 */
[----:B------:R-:W-:-:S02]  /*2970*/  UISETP.GE.U32.AND UP6, UPT, UR4, 0xa1, UPT ;  /* 0x000000a10400788c */ /* 0x000fc4000bfc6070 */
[----:B------:R-:W-:Y:S02]  /*2980*/  UISETP.GE.U32.AND UP4, UPT, UR4, 0xc1, UPT ;  /* 0x000000c10400788c */ /* 0x000fe4000bf86070 */
[----:B------:R-:W-:Y:S02]  /*2990*/  UISETP.GE.U32.AND UP5, UPT, UR4, 0xe1, UPT ;  /* 0x000000e10400788c */ /* 0x000fe4000bfa6070 */
[----:B------:R-:W-:Y:S02]  /*29a0*/  UISETP.GE.U32.AND.EX UP2, UPT, UR5, URZ, UPT, UP2 ;  /* 0x000000ff0500728c */ /* 0x000fe4000bf46120 */
[----:B------:R-:W-:Y:S02]  /*29b0*/  UISETP.GE.U32.AND.EX UP1, UPT, UR5, URZ, UPT, UP1 ;  /* 0x000000ff0500728c */ /* 0x000fe4000bf26110 */
[----:B------:R-:W-:Y:S02]  /*29c0*/  UISETP.GE.U32.AND.EX UP0, UPT, UR5, URZ, UPT, UP0 ;  /* 0x000000ff0500728c */ /* 0x000fe4000bf06100 */
[----:B------:R-:W-:-:S02]  /*29d0*/  UISETP.GE.U32.AND.EX UP6, UPT, UR5, URZ, UPT, UP6 ;  /* 0x000000ff0500728c */ /* 0x000fc4000bfc6160 */
[----:B------:R-:W-:Y:S02]  /*29e0*/  UISETP.GE.U32.AND.EX UP4, UPT, UR5, URZ, UPT, UP4 ;  /* 0x000000ff0500728c */ /* 0x000fe4000bf86140 */
[----:B------:R-:W-:Y:S01]  /*29f0*/  UISETP.GE.U32.AND.EX UP5, UPT, UR5, URZ, UPT, UP5 ;  /* 0x000000ff0500728c */ /* 0x000fe2000bfa6150 */
[----:B------:R-:W-:Y:S10]  /*2a00*/  BRA.U !UP3, `(.L_x_170) ;  /* 0x000000010b3c7547 */ /* 0x000ff4000b800000 */
[----:B------:R-:W5:Y:S01]  /*2a10*/  S2UR UR7, SR_CgaCtaId ;  /* 0x00000000000779c3 */ /* 0x000f620000008800 */
[----:B------:R-:W-:Y:S01]  /*2a20*/  UMOV UR6, 0x400 ;  /* 0x0000040000067882 */ /* 0x000fe20000000000 */
[----:B------:R-:W-:Y:S01]  /*2a30*/  LOP3.LUT P3, RZ, R4, 0xff, RZ, 0xc0, !PT ;  /* 0x000000ff04ff7812 */ /* 0x000fe2000786c0ff */
[----:B-----5:R-:W-:-:S09]  /*2a40*/  ULEA UR6, UR7, UR6, 0x18 ;  /* 0x0000000607067291 */ /* 0x020fd2000f8ec0ff */
[----:B------:R-:W5:Y:S04]  /*2a50*/  LDS.U8 R7, [UR6+0x18] ;  /* 0x00001806ff077984 */ /* 0x000f680008000000 */
[----:B0-23--:R-:W0:Y:S01]  /*2a60*/  LDS.64 R2, [UR6+0x20] ;  /* 0x00002006ff027984 */ /* 0x00de220008000a00 */
        /* <DEDUP_REMOVED lines=9> */
.L_x_170:
[----:B------:R-:W-:Y:S05]  /*2b00*/  BRA.U !UP2, `(.L_x_171) ;  /* 0x000000010a3c7547 */ /* 0x000fea000b800000 */
        /* <DEDUP_REMOVED lines=15> */
.L_x_171:
        /* <DEDUP_REMOVED lines=16> */
.L_x_172:
        /* <DEDUP_REMOVED lines=16> */
.L_x_173:
        /* <DEDUP_REMOVED lines=16> */
.L_x_174:
        /* <DEDUP_REMOVED lines=16> */
.L_x_175:
        /* <DEDUP_REMOVED lines=17> */
.L_x_134:
[----:B------:R-:W0:Y:S01]  /*3110*/  S2R R7, SR_TID.X ;  /* 0x0000000000077919 */ /* 0x000e220000002100 */
[----:B------:R-:W0:Y:S01]  /*3120*/  LDCU.64 UR6, c[0x0][0x380] ;  /* 0x00007000ff0677ac */ /* 0x000e220008000a00 */
[----:B------:R-:W2:Y:S02]  /*3130*/  LDC.64 R8, c[0x0][0x390] ;  /* 0x0000e400ff087b82 */ /* 0x000ea40000000a00 */
[----:B--2---:R2:W3:Y:S01]  /*3140*/  LDG.E.U8 R8, desc[UR8][R8.64] ;  /* 0x0000000808087981 */ /* 0x0044e2000c1e1100 */
[----:B0-----:R-:W-:-:S05]  /*3150*/  IADD3 R2, P0, PT, R7, UR6, RZ ;  /* 0x0000000607027c10 */ /* 0x001fca000ff1e0ff */
[----:B------:R-:W-:Y:S01]  /*3160*/  IMAD.X R3, RZ, RZ, UR7, P0 ;  /* 0x00000007ff037e24 */ /* 0x000fe200080e06ff */
[----:B------:R-:W0:Y:S04]  /*3170*/  LDCU.64 UR6, c[0x0][0x398] ;  /* 0x00007300ff0677ac */ /* 0x000e280008000a00 */
[----:B------:R-:W3:Y:S04]  /*3180*/  LDG.E.U8 R5, desc[UR8][R2.64] ;  /* 0x0000000802057981 */ /* 0x000ee8000c1e1100 */
[----:B------:R-:W4:Y:S04]  /*3190*/  LDG.E.U8 R13, desc[UR8][R2.64+0x200] ;  /* 0x00020008020d7981 */ /* 0x000f28000c1e1100 */
[----:B------:R-:W5:Y:S04]  /*31a0*/  LDG.E.U8 R11, desc[UR8][R2.64+0x100] ;  /* 0x00010008020b7981 */ /* 0x000f68000c1e1100 */
[----:B------:R-:W5:Y:S01]  /*31b0*/  LDG.E.U8 R15, desc[UR8][R2.64+0x300] ;  /* 0x00030008020f7981 */ /* 0x000f62000c1e1100 */
[----:B------:R-:W-:-:S02]  /*31c0*/  VIADD R6, R7, 0x100 ;  /* 0x0000010007067836 */ /* 0x000fc40000000000 */
[----:B------:R-:W-:-:S05]  /*31d0*/  VIADD R4, R7, 0x200 ;  /* 0x0000020007047836 */ /* 0x000fca0000000000 */
[----:B0-----:R-:W-:-:S05]  /*31e0*/  IADD3 R10, P1, PT, R4, UR6, RZ ;  /* 0x00000006040a7c10 */ /* 0x001fca000ff3e0ff */
[----:B--2---:R-:W-:Y:S01]  /*31f0*/  IMAD.X R9, RZ, RZ, UR7, P1 ;  /* 0x00000007ff097e24 */ /* 0x004fe200088e06ff */
[----:B------:R-:W-:Y:S01]  /*3200*/  UIADD3 UR10, UP0, UPT, UR4, -0x400, URZ ;  /* 0xfffffc00040a7890 */ /* 0x000fe2000ff1e0ff */
[----:B------:R-:W-:-:S03]  /*3210*/  IADD3 R4, P4, PT, R10, 0x100, RZ ;  /* 0x000001000a047810 */ /* 0x000fc60007f9e0ff */
[----:B------:R-:W-:Y:S02]  /*3220*/  UIADD3.X UR11, UPT, UPT, UR5, -0x1, URZ, UP0, !UPT ;  /* 0xffffffff050b7890 */ /* 0x000fe400087fe4ff */
[----:B------:R-:W-:-:S04]  /*3230*/  UISETP.GE.U32.AND UP0, UPT, UR10, 0x400, UPT ;  /* 0x000004000a00788c */ /* 0x000fc8000bf06070 */
[----:B------:R-:W-:Y:S01]  /*3240*/  UISETP.GE.U32.AND.EX UP0, UPT, UR11, URZ, UPT, UP0 ;  /* 0x000000ff0b00728c */ /* 0x000fe2000bf06100 */
[----:B---3--:R-:W-:-:S04]  /*3250*/  ISETP.NE.AND P0, PT, R5, R8, PT ;  /* 0x000000080500720c */ /* 0x008fc80003f05270 */
[----:B------:R-:W-:Y:S02]  /*3260*/  SEL R5, R7, R6, !P0 ;  /* 0x0000000607057207 */ /* 0x000fe40004000000 */
[----:B----4-:R-:W-:Y:S02]  /*3270*/  ISETP.NE.AND P2, PT, R13, R8, PT ;  /* 0x000000080d00720c */ /* 0x010fe40003f45270 */
[----:B------:R-:W-:-:S04]  /*3280*/  IADD3 R5, P3, PT, R5, UR6, RZ ;  /* 0x0000000605057c10 */ /* 0x000fc8000ff7e0ff */
[----:B------:R-:W-:Y:S01]  /*3290*/  ISETP.LT.U32.AND P1, PT, R10, R5, PT ;  /* 0x000000050a00720c */ /* 0x000fe20003f21070 */
[----:B------:R-:W-:Y:S01]  /*32a0*/  IMAD.X R6, RZ, RZ, UR7, P3 ;  /* 0x00000007ff067e24 */ /* 0x000fe200098e06ff */
[----:B-----5:R-:W-:-:S04]  /*32b0*/  ISETP.EQ.OR P0, PT, R11, R8, !P0 ;  /* 0x000000080b00720c */ /* 0x020fc80004702670 */
[----:B------:R-:W-:-:S04]  /*32c0*/  ISETP.LT.AND.EX P1, PT, R9, R6, PT, P1 ;  /* 0x000000060900720c */ /* 0x000fc80003f21310 */
[----:B------:R-:W-:Y:S02]  /*32d0*/  @!P2 SEL R5, R10, R5, P1 ;  /* 0x000000050a05a207 */ /* 0x000fe40000800000 */
[----:B------:R-:W-:Y:S02]  /*32e0*/  @!P2 SEL R6, R9, R6, P1 ;  /* 0x000000060906a207 */ /* 0x000fe40000800000 */
[----:B------:R-:W-:Y:S02]  /*32f0*/  ISETP.NE.AND P3, PT, R15, R8, PT ;  /* 0x000000080f00720c */ /* 0x000fe40003f65270 */
[----:B------:R-:W-:Y:S02]  /*3300*/  SEL R5, R5, R10, P0 ;  /* 0x0000000a05057207 */ /* 0x000fe40000000000 */
[----:B------:R-:W-:Y:S01]  /*3310*/  SEL R6, R6, R9, P0 ;  /* 0x0000000906067207 */ /* 0x000fe20000000000 */
[----:B------:R-:W-:Y:S01]  /*3320*/  IMAD.X R9, RZ, RZ, R9, P4 ;  /* 0x000000ffff097224 */ /* 0x000fe200020e0609 */
[----:B------:R-:W-:-:S02]  /*3330*/  ISETP.LT.U32.AND P1, PT, R4, R5, PT ;  /* 0x000000050400720c */ /* 0x000fc40003f21070 */
[----:B------:R-:W-:Y:S02]  /*3340*/  ISETP.EQ.OR P0, PT, R13, R8, P0 ;  /* 0x000000080d00720c */ /* 0x000fe40000702670 */
[----:B------:R-:W-:Y:S02]  /*3350*/  ISETP.LT.AND.EX P1, PT, R9, R6, PT, P1 ;  /* 0x000000060900720c */ /* 0x000fe40003f21310 */
[----:B------:R-:W-:Y:S02]  /*3360*/  ISETP.EQ.OR P2, PT, R15, R8, P0 ;  /* 0x000000080f00720c */ /* 0x000fe40000742670 */
[----:B------:R-:W-:Y:S02]  /*3370*/  @!P3 SEL R5, R4, R5, P1 ;  /* 0x000000050405b207 */ /* 0x000fe40000800000 */
[----:B------:R-:W-:Y:S01]  /*3380*/  @!P3 SEL R6, R9, R6, P1 ;  /* 0x000000060906b207 */ /* 0x000fe20000800000 */
[----:B------:R-:W-:Y:S01]  /*3390*/  IMAD.MOV.U32 R10, RZ, RZ, 0x400 ;  /* 0x00000400ff0a7424 */ /* 0x000fe200078e00ff */
[----:B------:R-:W-:-:S02]  /*33a0*/  SEL R5, R5, R4, P0 ;  /* 0x0000000405057207 */ /* 0x000fc40000000000 */
[----:B------:R-:W-:Y:S01]  /*33b0*/  SEL R6, R6, R9, P0 ;  /* 0x0000000906067207 */ /* 0x000fe20000000000 */
[----:B------:R-:W-:Y:S01]  /*33c0*/  IMAD.MOV.U32 R9, RZ, RZ, RZ ;  /* 0x000000ffff097224 */ /* 0x000fe200078e00ff */
[----:B------:R-:W-:Y:S01]  /*33d0*/  SEL R4, RZ, 0x1, !P2 ;  /* 0x00000001ff047807 */ /* 0x000fe20005000000 */
[----:B------:R-:W-:Y:S06]  /*33e0*/  BRA.U !UP0, `(.L_x_176) ;  /* 0x00000005081c7547 */ /* 0x000fec000b800000 */
[----:B------:R-:W-:Y:S01]  /*33f0*/  IMAD.MOV.U32 R10, RZ, RZ, 0x400 ;  /* 0x00000400ff0a7424 */ /* 0x000fe200078e00ff */
[----:B------:R-:W0:Y:S01]  /*3400*/  LDCU.64 UR6, c[0x0][0x398] ;  /* 0x00007300ff0677ac */ /* 0x000e220008000a00 */
[----:B------:R-:W-:Y:S01]  /*3410*/  IMAD.MOV.U32 R9, RZ, RZ, RZ ;  /* 0x000000ffff097224 */ /* 0x000fe200078e00ff */
[----:B------:R-:W2:Y:S01]  /*3420*/  LDCU.64 UR4, c[0x0][0x3a8] ;  /* 0x00007500ff0477ac */ /* 0x000ea20008000a00 */
[----:B------:R-:W-:-:S05]  /*3430*/  NOP ;  /* 0x0000000000007918 */ /* 0x000fca0000000000 */
.L_x_178:
[----:B------:R-:W-:-:S05]  /*3440*/  IADD3 R12, P0, PT, R10, R2, RZ ;  /* 0x000000020a0c7210 */ /* 0x000fca0007f1e0ff */
[----:B------:R-:W-:-:S05]  /*3450*/  IMAD.X R13, R9, 0x1, R3, P0 ;  /* 0x00000001090d7824 */ /* 0x000fca00000e0603 */
[----:B------:R-:W3:Y:S04]  /*3460*/  LDG.E.U8 R15, desc[UR8][R12.64] ;  /* 0x000000080c0f7981 */ /* 0x000ee8000c1e1100 */
[----:B------:R-:W4:Y:S04]  /*3470*/  LDG.E.U8 R17, desc[UR8][R12.64+0x100] ;  /* 0x000100080c117981 */ /* 0x000f28000c1e1100 */
[----:B------:R-:W5:Y:S04]  /*3480*/  LDG.E.U8 R19, desc[UR8][R12.64+0x200] ;  /* 0x000200080c137981 */ /* 0x000f68000c1e1100 */
[----:B------:R1:W2:Y:S01]  /*3490*/  LDG.E.U8 R11, desc[UR8][R12.64+0x300] ;  /* 0x000300080c0b7981 */ /* 0x0002a2000c1e1100 */
[----:B------:R-:W-:Y:S01]  /*34a0*/  IMAD.MOV.U32 R21, RZ, RZ, R5 ;  /* 0x000000ffff157224 */ /* 0x000fe200078e0005 */
[----:B0-----:R-:W-:Y:S01]  /*34b0*/  IADD3 R14, P1, P4, R10, UR6, R7 ;  /* 0x000000060a0e7c10 */ /* 0x001fe2000fc3e007 */
[----:B------:R-:W-:Y:S01]  /*34c0*/  IMAD.MOV.U32 R16, RZ, RZ, R6 ;  /* 0x000000ffff107224 */ /* 0x000fe200078e0006 */
[----:B------:R-:W-:-:S02]  /*34d0*/  LOP3.LUT P3, RZ, R4, 0xff, RZ, 0xc0, !PT ;  /* 0x000000ff04ff7812 */ /* 0x000fc4000786c0ff */
[----:B------:R-:W-:Y:S02]  /*34e0*/  ISETP.LT.U32.AND P0, PT, R14, R21, PT ;  /* 0x000000150e00720c */ /* 0x000fe40003f01070 */
[----:B------:R-:W-:-:S04]  /*34f0*/  IADD3.X R5, PT, PT, R9, UR7, RZ, P1, P4 ;  /* 0x0000000709057c10 */ /* 0x000fc80008fe84ff */
[----:B------:R-:W-:Y:S02]  /*3500*/  ISETP.LT.AND.EX P0, PT, R5, R16, PT, P0 ;  /* 0x000000100500720c */ /* 0x000fe40003f01300 */
[-C--:B---3--:R-:W-:Y:S02]  /*3510*/  ISETP.NE.AND P2, PT, R15, R8.reuse, PT ;  /* 0x000000080f00720c */ /* 0x088fe40003f45270 */
[----:B------:R-:W-:Y:S02]  /*3520*/  IADD3 R15, P5, PT, R14, 0x100, RZ ;  /* 0x000001000e0f7810 */ /* 0x000fe40007fbe0ff */
[----:B------:R-:W-:Y:S02]  /*3530*/  SEL R6, RZ, 0x1, P2 ;  /* 0x00000001ff067807 */ /* 0x000fe40001000000 */
[----:B------:R-:W-:Y:S02]  /*3540*/  @P3 SEL R6, R4, 0x1, P2 ;  /* 0x0000000104063807 */ /* 0x000fe40001000000 */
[----:B----4-:R-:W-:Y:S01]  /*3550*/  ISETP.NE.AND P4, PT, R17, R8, PT ;  /* 0x000000081100720c */ /* 0x010fe20003f85270 */
[----:B------:R-:W-:Y:S01]  /*3560*/  IMAD.X R17, RZ, RZ, R5, P5 ;  /* 0x000000ffff117224 */ /* 0x000fe200028e0605 */
[----:B------:R-:W-:-:S03]  /*3570*/  LOP3.LUT P1, RZ, R6, 0xff, RZ, 0xc0, !PT ;  /* 0x000000ff06ff7812 */ /* 0x000fc6000782c0ff */
[C---:B------:R-:W-:Y:S02]  /*3580*/  @!P2 SEL R21, R14.reuse, R21, P0 ;  /* 0x000000150e15a207 */ /* 0x040fe40000000000 */
[C---:B------:R-:W-:Y:S02]  /*3590*/  @!P2 SEL R16, R5.reuse, R16, P0 ;  /* 0x000000100510a207 */ /* 0x040fe40000000000 */
[----:B------:R-:W-:Y:S02]  /*35a0*/  SEL R4, R14, R21, !P3 ;  /* 0x000000150e047207 */ /* 0x000fe40005800000 */
[----:B-1----:R-:W-:Y:S02]  /*35b0*/  SEL R12, R5, R16, !P3 ;  /* 0x00000010050c7207 */ /* 0x002fe40005800000 */
[----:B------:R-:W-:Y:S02]  /*35c0*/  ISETP.LT.U32.AND P0, PT, R15, R4, PT ;  /* 0x000000040f00720c */ /* 0x000fe40003f01070 */
[----:B------:R-:W-:-:S02]  /*35d0*/  SEL R16, RZ, 0x1, P4 ;  /* 0x00000001ff107807 */ /* 0x000fc40002000000 */
[----:B------:R-:W-:Y:S02]  /*35e0*/  ISETP.LT.AND.EX P0, PT, R17, R12, PT, P0 ;  /* 0x0000000c1100720c */ /* 0x000fe40003f01300 */
[----:B------:R-:W-:Y:S02]  /*35f0*/  @P1 SEL R16, R6, 0x1, P4 ;  /* 0x0000000106101807 */ /* 0x000fe40002000000 */
[----:B------:R-:W-:Y:S02]  /*3600*/  @!P4 SEL R4, R15, R4, P0 ;  /* 0x000000040f04c207 */ /* 0x000fe40000000000 */
[----:B------:R-:W-:Y:S02]  /*3610*/  @!P4 SEL R12, R17, R12, P0 ;  /* 0x0000000c110cc207 */ /* 0x000fe40000000000 */
[----:B------:R-:W-:Y:S02]  /*3620*/  IADD3 R13, P0, PT, R14, 0x200, RZ ;  /* 0x000002000e0d7810 */ /* 0x000fe40007f1e0ff */
[----:B-----5:R-:W-:-:S02]  /*3630*/  ISETP.NE.AND P2, PT, R19, R8, PT ;  /* 0x000000081300720c */ /* 0x020fc40003f45270 */
[----:B------:R-:W-:Y:S01]  /*3640*/  SEL R6, R15, R4, !P1 ;  /* 0x000000040f067207 */ /* 0x000fe20004800000 */
[----:B------:R-:W-:Y:S01]  /*3650*/  IMAD.X R15, RZ, RZ, R5, P0 ;  /* 0x000000ffff0f7224 */ /* 0x000fe200000e0605 */
[----:B------:R-:W-:Y:S02]  /*3660*/  SEL R12, R17, R12, !P1 ;  /* 0x0000000c110c7207 */ /* 0x000fe40004800000 */
[----:B------:R-:W-:Y:S02]  /*3670*/  ISETP.LT.U32.AND P0, PT, R13, R6, PT ;  /* 0x000000060d00720c */ /* 0x000fe40003f01070 */
[----:B------:R-:W-:Y:S02]  /*3680*/  LOP3.LUT P1, RZ, R16, 0xff, RZ, 0xc0, !PT ;  /* 0x000000ff10ff7812 */ /* 0x000fe4000782c0ff */
[----:B------:R-:W-:Y:S02]  /*3690*/  ISETP.LT.AND.EX P0, PT, R15, R12, PT, P0 ;  /* 0x0000000c0f00720c */ /* 0x000fe40003f01300 */
[----:B--2---:R-:W-:-:S02]  /*36a0*/  ISETP.NE.AND P3, PT, R11, R8, PT ;  /* 0x000000080b00720c */ /* 0x004fc40003f65270 */
[----:B------:R-:W-:Y:S02]  /*36b0*/  @!P2 SEL R6, R13, R6, P0 ;  /* 0x000000060d06a207 */ /* 0x000fe40000000000 */
[----:B------:R-:W-:Y:S02]  /*36c0*/  @!P2 SEL R12, R15, R12, P0 ;  /* 0x0000000c0f0ca207 */ /* 0x000fe40000000000 */
[----:B------:R-:W-:Y:S02]  /*36d0*/  IADD3 R11, P0, PT, R14, 0x300, RZ ;  /* 0x000003000e0b7810 */ /* 0x000fe40007f1e0ff */
[----:B------:R-:W-:Y:S02]  /*36e0*/  IADD3 R4, P4, PT, -R10, UR4, RZ ;  /* 0x000000040a047c10 */ /* 0x000fe4000ff9e1ff */
[----:B------:R-:W-:Y:S01]  /*36f0*/  SEL R6, R13, R6, !P1 ;  /* 0x000000060d067207 */ /* 0x000fe20004800000 */
[----:B------:R-:W-:Y:S01]  /*3700*/  IMAD.X R13, RZ, RZ, R5, P0 ;  /* 0x000000ffff0d7224 */ /* 0x000fe200000e0605 */
[----:B------:R-:W-:-:S02]  /*3710*/  ISETP.GE.U32.AND P0, PT, R4, 0x400, PT ;  /* 0x000004000400780c */ /* 0x000fc40003f06070 */
[----:B------:R-:W-:Y:S02]  /*3720*/  IADD3.X R5, PT, PT, ~R9, UR5, RZ, P4, !PT ;  /* 0x0000000509057c10 */ /* 0x000fe4000a7fe5ff */
[----:B------:R-:W-:Y:S02]  /*3730*/  SEL R17, RZ, 0x1, P2 ;  /* 0x00000001ff117807 */ /* 0x000fe40001000000 */
[----:B------:R-:W-:Y:S02]  /*3740*/  @P1 SEL R17, R16, 0x1, P2 ;  /* 0x0000000110111807 */ /* 0x000fe40001000000 */
[----:B------:R-:W-:Y:S02]  /*3750*/  ISETP.GE.U32.AND.EX P0, PT, R5, RZ, PT, P0 ;  /* 0x000000ff0500720c */ /* 0x000fe40003f06100 */
[----:B------:R-:W-:Y:S02]  /*3760*/  SEL R12, R15, R12, !P1 ;  /* 0x0000000c0f0c7207 */ /* 0x000fe40004800000 */
[----:B------:R-:W-:-:S02]  /*3770*/  LOP3.LUT P2, RZ, R17, 0xff, RZ, 0xc0, !PT ;  /* 0x000000ff11ff7812 */ /* 0x000fc4000784c0ff */
[----:B------:R-:W-:Y:S02]  /*3780*/  ISETP.LT.U32.AND P1, PT, R11, R6, PT ;  /* 0x000000060b00720c */ /* 0x000fe40003f21070 */
[----:B------:R-:W-:Y:S02]  /*3790*/  SEL R4, RZ, 0x1, P3 ;  /* 0x00000001ff047807 */ /* 0x000fe40001800000 */
[----:B------:R-:W-:-:S04]  /*37a0*/  ISETP.LT.AND.EX P1, PT, R13, R12, PT, P1 ;  /* 0x0000000c0d00720c */ /* 0x000fc80003f21310 */
[----:B------:R-:W-:Y:S02]  /*37b0*/  @!P3 SEL R6, R11, R6, P1 ;  /* 0x000000060b06b207 */ /* 0x000fe40000800000 */
[----:B------:R-:W-:Y:S02]  /*37c0*/  @!P3 SEL R12, R13, R12, P1 ;  /* 0x0000000c0d0cb207 */ /* 0x000fe40000800000 */
[----:B------:R-:W-:Y:S02]  /*37d0*/  SEL R5, R11, R6, !P2 ;  /* 0x000000060b057207 */ /* 0x000fe40005000000 */
[----:B------:R-:W-:Y:S02]  /*37e0*/  @P2 SEL R4, R17, 0x1, P3 ;  /* 0x0000000111042807 */ /* 0x000fe40001800000 */
[----:B------:R-:W-:Y:S01]  /*37f0*/  SEL R6, R13, R12, !P2 ;  /* 0x0000000c0d067207 */ /* 0x000fe20005000000 */
[----:B------:R-:W-:Y:S06]  /*3800*/  @!P0 BRA `(.L_x_177) ;  /* 0x0000001000648947 */ /* 0x000fec0003800000 */
[----:B------:R-:W-:-:S05]  /*3810*/  IADD3 R10, P0, PT, R10, 0x400, RZ ;  /* 0x000004000a0a7810 */ /* 0x000fca0007f1e0ff */
[----:B------:R-:W-:Y:S01]  /*3820*/  IMAD.X R9, RZ, RZ, R9, P0 ;  /* 0x000000ffff097224 */ /* 0x000fe200000e0609 */
[----:B------:R-:W-:-:S04]  /*3830*/  ISETP.GT.U32.AND P0, PT, R10, UR10, PT ;  /* 0x0000000a0a007c0c */ /* 0x000fc8000bf04070 */
[----:B------:R-:W-:-:S13]  /*3840*/  ISETP.GT.U32.AND.EX P0, PT, R9, UR11, PT, P0 ;  /* 0x0000000b09007c0c */ /* 0x000fda000bf04100 */
[----:B------:R-:W-:Y:S05]  /*3850*/  @!P0 BRA `(.L_x_178) ;  /* 0xfffffff800f88947 */ /* 0x000fea000383ffff */
.L_x_176:
[C---:B------:R-:W-:Y:S01]  /*3860*/  IADD3 R2, PT, PT, -R10.reuse, UR4, RZ ;  /* 0x000000040a027c10 */ /* 0x040fe2000fffe1ff */
[----:B------:R-:W0:Y:S01]  /*3870*/  LDCU.64 UR10, c[0x0][0x380] ;  /* 0x00007000ff0a77ac */ /* 0x000e220008000a00 */
[----:B------:R-:W-:Y:S01]  /*3880*/  ISETP.GE.U32.AND P1, PT, R10, UR4, PT ;  /* 0x000000040a007c0c */ /* 0x000fe2000bf26070 */
[----:B------:R-:W-:Y:S01]  /*3890*/  BSSY.RECONVERGENT B1, `(.L_x_177) ;  /* 0x0000110000017945 */ /* 0x000fe20003800200 */
[----:B------:R-:W-:-:S04]  /*38a0*/  ISETP.GE.AND P0, PT, R7, R2, PT ;  /* 0x000000020700720c */ /* 0x000fc80003f06270 */
[----:B------:R-:W-:-:S13]  /*38b0*/  ISETP.GE.U32.OR.EX P0, PT, R9, UR5, P0, P1 ;  /* 0x0000000509007c0c */ /* 0x000fda0008706510 */
[----:B0-----:R-:W-:Y:S05]  /*38c0*/  @P0 BRA `(.L_x_179) ;  /* 0x0000001000300947 */ /* 0x001fea0003800000 */
[----:B------:R-:W-:Y:S01]  /*38d0*/  LOP3.LUT R3, RZ, R7, RZ, 0x33, !PT ;  /* 0x00000007ff037212 */ /* 0x000fe200078e33ff */
[----:B------:R-:W-:Y:S01]  /*38e0*/  BSSY.RECONVERGENT B2, `(.L_x_180) ;  /* 0x0000084000027945 */ /* 0x000fe20003800200 */
[----:B------:R-:W-:Y:S02]  /*38f0*/  IMAD.MOV.U32 R11, RZ, RZ, R7 ;  /* 0x000000ffff0b7224 */ /* 0x000fe400078e0007 */
[----:B------:R-:W-:-:S04]  /*3900*/  IADD3 R12, PT, PT, -R10, UR4, R3 ;  /* 0x000000040a0c7c10 */ /* 0x000fc8000fffe103 */
[C---:B------:R-:W-:Y:S02]  /*3910*/  ISETP.GE.U32.AND P0, PT, R12.reuse, 0x700, PT ;  /* 0x000007000c00780c */ /* 0x040fe40003f06070 */
[----:B------:R-:W-:-:S04]  /*3920*/  LEA.HI R13, R12, 0x1, RZ, 0x18 ;  /* 0x000000010c0d7811 */ /* 0x000fc800078fc0ff */
[----:B------:R-:W-:-:S04]  /*3930*/  LOP3.LUT R18, R13, 0x7, RZ, 0xc0, !PT ;  /* 0x000000070d127812 */ /* 0x000fc800078ec0ff */
[----:B------:R-:W-:-:S03]  /*3940*/  ISETP.NE.AND P1, PT, R18, RZ, PT ;  /* 0x000000ff1200720c */ /* 0x000fc60003f25270 */
[----:B------:R-:W-:Y:S10]  /*3950*/  @!P0 BRA `(.L_x_181) ;  /* 0x0000000400f08947 */ /* 0x000ff40003800000 */
[----:B------:R-:W-:Y:S01]  /*3960*/  LOP3.LUT R14, R13, 0x1fffff8, RZ, 0xc0, !PT ;  /* 0x01fffff80d0e7812 */ /* 0x000fe200078ec0ff */
[----:B------:R-:W-:-:S04]  /*3970*/  IMAD.MOV.U32 R11, RZ, RZ, R7 ;  /* 0x000000ffff0b7224 */ /* 0x000fc800078e0007 */
[----:B------:R-:W-:-:S07]  /*3980*/  IMAD.MOV R14, RZ, RZ, -R14 ;  /* 0x000000ffff0e7224 */ /* 0x000fce00078e0a0e */
.L_x_182:
        /* <DEDUP_REMOVED lines=16> */
[----:B------:R-:W-:-:S02]  /*3a90*/  LOP3.LUT P5, RZ, R22, 0xff, RZ, 0xc0, !PT ;  /* 0x000000ff16ff7812 */ /* 0x000fc400078ac0ff */
[CC--:B--2---:R-:W-:Y:S02]  /*3aa0*/  ISETP.NE.AND P0, PT, R21.reuse, R8.reuse, PT ;  /* 0x000000081500720c */ /* 0x0c4fe40003f05270 */
[----:B------:R-:W-:-:S09]  /*3ab0*/  ISETP.EQ.AND P2, PT, R21, R8, P5 ;  /* 0x000000081500720c */ /* 0x000fd20002f42270 */
[----:B------:R-:W-:Y:S02]  /*3ac0*/  @!P5 SEL R22, RZ, 0x1, P0 ;  /* 0x00000001ff16d807 */ /* 0x000fe40000000000 */
[----:B------:R-:W-:Y:S02]  /*3ad0*/  IADD3.X R21, PT, PT, R20, UR7, RZ, P3, !PT ;  /* 0x0000000714157c10 */ /* 0x000fe40009ffe4ff */
[----:B------:R-:W-:Y:S02]  /*3ae0*/  SEL R16, R22, 0x1, !P2 ;  /* 0x0000000116107807 */ /* 0x000fe40005000000 */
[----:B---3--:R-:W-:Y:S02]  /*3af0*/  ISETP.NE.AND P6, PT, R29, R8, PT ;  /* 0x000000081d00720c */ /* 0x008fe40003fc5270 */
[----:B------:R-:W-:Y:S02]  /*3b00*/  LOP3.LUT P3, RZ, R16, 0xff, RZ, 0xc0, !PT ;  /* 0x000000ff10ff7812 */ /* 0x000fe4000786c0ff */
[----:B------:R-:W-:-:S02]  /*3b10*/  ISETP.LT.U32.AND P0, PT, R4, R5, PT ;  /* 0x000000050400720c */ /* 0x000fc40003f01070 */
[----:B------:R-:W-:Y:S02]  /*3b20*/  ISETP.EQ.AND P4, PT, R29, R8, P3 ;  /* 0x000000081d00720c */ /* 0x000fe40001f82270 */
[----:B------:R-:W-:-:S04]  /*3b30*/  ISETP.LT.AND.EX P0, PT, R21, R6, PT, P0 ;  /* 0x000000061500720c */ /* 0x000fc80003f01300 */
[CC--:B------:R-:W-:Y:S02]  /*3b40*/  SEL R20, R4.reuse, R5.reuse, P0 ;  /* 0x0000000504147207 */ /* 0x0c0fe40000000000 */
[CC--:B------:R-:W-:Y:S02]  /*3b50*/  SEL R22, R21.reuse, R6.reuse, P0 ;  /* 0x0000000615167207 */ /* 0x0c0fe40000000000 */
[----:B------:R-:W-:Y:S02]  /*3b60*/  @!P3 SEL R16, RZ, 0x1, P6 ;  /* 0x00000001ff10b807 */ /* 0x000fe40003000000 */
[----:B------:R-:W-:Y:S02]  /*3b70*/  @!P2 SEL R20, R4, R5, !P5 ;  /* 0x000000050414a207 */ /* 0x000fe40006800000 */
[----:B------:R-:W-:Y:S02]  /*3b80*/  SEL R16, R16, 0x1, !P4 ;  /* 0x0000000110107807 */ /* 0x000fe40006000000 */
[----:B------:R-:W-:-:S02]  /*3b90*/  @!P2 SEL R22, R21, R6, !P5 ;  /* 0x000000061516a207 */ /* 0x000fc40006800000 */
[----:B------:R-:W-:Y:S02]  /*3ba0*/  LOP3.LUT P2, RZ, R16, 0xff, RZ, 0xc0, !PT ;  /* 0x000000ff10ff7812 */ /* 0x000fe4000784c0ff */
[----:B0-----:R-:W-:Y:S02]  /*3bb0*/  IADD3 R2, P0, PT, R4, 0x100, RZ ;  /* 0x0000010004027810 */ /* 0x001fe40007f1e0ff */
[CC--:B----4-:R-:W-:Y:S02]  /*3bc0*/  ISETP.NE.AND P6, PT, R27.reuse, R8.reuse, PT ;  /* 0x000000081b00720c */ /* 0x0d0fe40003fc5270 */
[----:B------:R-:W-:Y:S01]  /*3bd0*/  ISETP.EQ.AND P5, PT, R27, R8, P2 ;  /* 0x000000081b00720c */ /* 0x000fe200017a2270 */
[----:B------:R-:W-:Y:S01]  /*3be0*/  IMAD.X R3, RZ, RZ, R21, P0 ;  /* 0x000000ffff037224 */ /* 0x000fe200000e0615 */
[----:B------:R-:W-:-:S04]  /*3bf0*/  ISETP.LT.U32.AND P0, PT, R2, R20, PT ;  /* 0x000000140200720c */ /* 0x000fc80003f01070 */
[C---:B------:R-:W-:Y:S02]  /*3c00*/  ISETP.LT.AND.EX P0, PT, R3.reuse, R22, PT, P0 ;  /* 0x000000160300720c */ /* 0x040fe40003f01300 */
[----:B------:R-:W-:Y:S02]  /*3c10*/  @!P2 SEL R16, RZ, 0x1, P6 ;  /* 0x00000001ff10a807 */ /* 0x000fe40003000000 */
[-C--:B------:R-:W-:Y:S02]  /*3c20*/  SEL R29, R2, R20.reuse, P0 ;  /* 0x00000014021d7207 */ /* 0x080fe40000000000 */
[----:B------:R-:W-:Y:S02]  /*3c30*/  SEL R16, R16, 0x1, !P5 ;  /* 0x0000000110107807 */ /* 0x000fe40006800000 */
[----:B------:R-:W-:Y:S02]  /*3c40*/  @!P4 SEL R29, R2, R20, !P3 ;  /* 0x00000014021dc207 */ /* 0x000fe40005800000 */
[----:B------:R-:W-:-:S02]  /*3c50*/  SEL R20, R3, R22, P0 ;  /* 0x0000001603147207 */ /* 0x000fc40000000000 */
[----:B------:R-:W-:Y:S02]  /*3c60*/  @!P4 SEL R20, R3, R22, !P3 ;  /* 0x000000160314c207 */ /* 0x000fe40005800000 */
        /* <DEDUP_REMOVED lines=32> */
[CC--:B------:R-:W-:Y:S02]  /*3e70*/  SEL R5, R2.reuse, R25.reuse, P0 ;  /* 0x0000001902057207 */ /* 0x0c0fe40000000000 */
        /* <DEDUP_REMOVED lines=26> */
[CC--:B------:R-:W-:Y:S02]  /*4020*/  SEL R3, R5.reuse, R22.reuse, P0 ;  /* 0x0000001605037207 */ /* 0x0c0fe40000000000 */
[-C--:B------:R-:W-:Y:S02]  /*4030*/  SEL R20, R6, R17.reuse, P0 ;  /* 0x0000001106147207 */ /* 0x080fe40000000000 */
[----:B------:R-:W-:Y:S02]  /*4040*/  ISETP.NE.AND P5, PT, R14, RZ, PT ;  /* 0x000000ff0e00720c */ /* 0x000fe40003fa5270 */
[----:B------:R-:W-:Y:S02]  /*4050*/  @!P4 SEL R3, R5, R22, !P2 ;  /* 0x000000160503c207 */ /* 0x000fe40005000000 */
[----:B------:R-:W-:-:S02]  /*4060*/  @!P4 SEL R20, R6, R17, !P2 ;  /* 0x000000110614c207 */ /* 0x000fc40005000000 */
[CC--:B------:R-:W-:Y:S02]  /*4070*/  ISETP.EQ.AND P2, PT, R19.reuse, R8.reuse, P3 ;  /* 0x000000081300720c */ /* 0x0c0fe40001f42270 */
        /* <DEDUP_REMOVED lines=8> */
[----:B------:R-:W-:Y:S01]  /*4100*/  @!P2 SEL R6, R21, R20, !P3 ;  /* 0x000000141506a207 */ /* 0x000fe20005800000 */
[----:B------:R-:W-:Y:S06]  /*4110*/  @P5 BRA `(.L_x_182) ;  /* 0xfffffff8001c5947 */ /* 0x000fec000383ffff */
.L_x_181:
[----:B------:R-:W-:Y:S05]  /*4120*/  BSYNC.RECONVERGENT B2 ;  /* 0x0000000000027941 */ /* 0x000fea0003800200 */
.L_x_180:
[----:B------:R-:W-:Y:S05]  /*4130*/  @!P1 BRA `(.L_x_179) ;  /* 0x0000000800149947 */ /* 0x000fea0003800000 */
[----:B------:R-:W-:Y:S01]  /*4140*/  ISETP.GE.U32.AND P0, PT, R18, 0x4, PT ;  /* 0x000000041200780c */ /* 0x000fe20003f06070 */
[----:B------:R-:W-:Y:S01]  /*4150*/  BSSY.RECONVERGENT B2, `(.L_x_183) ;  /* 0x0000044000027945 */ /* 0x000fe20003800200 */
[----:B------:R-:W-:-:S11]  /*4160*/  LOP3.LUT P1, R13, R13, 0x3, RZ, 0xc0, !PT ;  /* 0x000000030d0d7812 */ /* 0x000fd6000782c0ff */
[----:B------:R-:W-:Y:S05]  /*4170*/  @!P0 BRA `(.L_x_184) ;  /* 0x0000000400048947 */ /* 0x000fea0003800000 */
[----:B------:R-:W0:Y:S01]  /*4180*/  LDCU.64 UR12, c[0x0][0x380] ;  /* 0x00007000ff0c77ac */ /* 0x000e220008000a00 */
[----:B------:R-:W-:-:S05]  /*4190*/  IADD3 R16, P0, PT, R11, R10, RZ ;  /* 0x0000000a0b107210 */ /* 0x000fca0007f1e0ff */
[----:B------:R-:W-:Y:S01]  /*41a0*/  IMAD.X R14, RZ, RZ, R9, P0 ;  /* 0x000000ffff0e7224 */ /* 0x000fe200000e0609 */
[----:B0-----:R-:W-:-:S04]  /*41b0*/  IADD3 R2, P0, PT, R16, UR12, RZ ;  /* 0x0000000c10027c10 */ /* 0x001fc8000ff1e0ff */
        /* <DEDUP_REMOVED lines=11> */
[----:B------:R-:W-:Y:S02]  /*4270*/  ISETP.EQ.AND P3, PT, R19, R8, P4 ;  /* 0x000000081300720c */ /* 0x000fe40002762270 */
[----:B------:R-:W-:Y:S02]  /*4280*/  @!P4 SEL R4, RZ, 0x1, P0 ;  /* 0x00000001ff04c807 */ /* 0x000fe40000000000 */
[----:B------:R-:W-:Y:S02]  /*4290*/  IADD3.X R19, PT, PT, R14, UR7, RZ, P2, !PT ;  /* 0x000000070e137c10 */ /* 0x000fe400097fe4ff */
[----:B------:R-:W-:-:S02]  /*42a0*/  SEL R4, R4, 0x1, !P3 ;  /* 0x0000000104047807 */ /* 0x000fc40005800000 */
[----:B------:R-:W-:Y:S02]  /*42b0*/  ISETP.LT.U32.AND P0, PT, R16, R5, PT ;  /* 0x000000051000720c */ /* 0x000fe40003f01070 */
[----:B------:R-:W-:Y:S02]  /*42c0*/  LOP3.LUT P2, RZ, R4, 0xff, RZ, 0xc0, !PT ;  /* 0x000000ff04ff7812 */ /* 0x000fe4000784c0ff */
[----:B------:R-:W-:-:S04]  /*42d0*/  ISETP.LT.AND.EX P0, PT, R19, R6, PT, P0 ;  /* 0x000000061300720c */ /* 0x000fc80003f01300 */
[CC--:B------:R-:W-:Y:S02]  /*42e0*/  SEL R23, R16.reuse, R5.reuse, P0 ;  /* 0x0000000510177207 */ /* 0x0c0fe40000000000 */
[----:B------:R-:W-:Y:S02]  /*42f0*/  SEL R14, R19, R6, P0 ;  /* 0x00000006130e7207 */ /* 0x000fe40000000000 */
[----:B---3--:R-:W-:Y:S02]  /*4300*/  ISETP.NE.AND P0, PT, R21, R8, PT ;  /* 0x000000081500720c */ /* 0x008fe40003f05270 */
[----:B------:R-:W-:Y:S02]  /*4310*/  @!P3 SEL R23, R16, R5, !P4 ;  /* 0x000000051017b207 */ /* 0x000fe40006000000 */
[----:B------:R-:W-:Y:S02]  /*4320*/  @!P3 SEL R14, R19, R6, !P4 ;  /* 0x00000006130eb207 */ /* 0x000fe40006000000 */
[----:B------:R-:W-:-:S02]  /*4330*/  ISETP.EQ.AND P3, PT, R21, R8, P2 ;  /* 0x000000081500720c */ /* 0x000fc40001762270 */
[----:B------:R-:W-:Y:S02]  /*4340*/  @!P2 SEL R4, RZ, 0x1, P0 ;  /* 0x00000001ff04a807 */ /* 0x000fe40000000000 */
[----:B------:R-:W-:Y:S02]  /*4350*/  IADD3.X R5, PT, PT, R9, UR7, RZ, P5, P6 ;  /* 0x0000000709057c10 */ /* 0x000fe4000afec4ff */
[----:B------:R-:W-:Y:S02]  /*4360*/  SEL R4, R4, 0x1, !P3 ;  /* 0x0000000104047807 */ /* 0x000fe40005800000 */
[----:B------:R-:W-:Y:S02]  /*4370*/  ISETP.LT.U32.AND P0, PT, R2, R23, PT ;  /* 0x000000170200720c */ /* 0x000fe40003f01070 */
[----:B------:R-:W-:Y:S02]  /*4380*/  LOP3.LUT P4, RZ, R4, 0xff, RZ, 0xc0, !PT ;  /* 0x000000ff04ff7812 */ /* 0x000fe4000788c0ff */
[----:B------:R-:W-:-:S04]  /*4390*/  ISETP.LT.AND.EX P0, PT, R5, R14, PT, P0 ;  /* 0x0000000e0500720c */ /* 0x000fc80003f01300 */
[CC--:B------:R-:W-:Y:S02]  /*43a0*/  SEL R19, R2.reuse, R23.reuse, P0 ;  /* 0x0000001702137207 */ /* 0x0c0fe40000000000 */
[CC--:B------:R-:W-:Y:S02]  /*43b0*/  SEL R6, R5.reuse, R14.reuse, P0 ;  /* 0x0000000e05067207 */ /* 0x0c0fe40000000000 */
        /* <DEDUP_REMOVED lines=8> */
[----:B------:R-:W-:Y:S02]  /*4440*/  IADD3.X R5, PT, PT, R9, UR7, RZ, P5, P0 ;  /* 0x0000000709057c10 */ /* 0x000fe4000afe04ff */
[-C--:B------:R-:W-:Y:S02]  /*4450*/  ISETP.LT.U32.AND P0, PT, R2, R19.reuse, PT ;  /* 0x000000130200720c */ /* 0x080fe40003f01070 */
[----:B------:R-:W-:Y:S02]  /*4460*/  SEL R4, R4, 0x1, !P2 ;  /* 0x0000000104047807 */ /* 0x000fe40005000000 */
[----:B------:R-:W-:Y:S02]  /*4470*/  ISETP.LT.AND.EX P0, PT, R5, R6, PT, P0 ;  /* 0x000000060500720c */ /* 0x000fe40003f01300 */
[----:B------:R-:W-:Y:S02]  /*4480*/  LOP3.LUT P3, RZ, R4, 0xff, RZ, 0xc0, !PT ;  /* 0x000000ff04ff7812 */ /* 0x000fe4000786c0ff */
[----:B------:R-:W-:-:S02]  /*4490*/  SEL R14, R2, R19, P0 ;  /* 0x00000013020e7207 */ /* 0x000fc40000000000 */
[CC--:B------:R-:W-:Y:S02]  /*44a0*/  SEL R17, R5.reuse, R6.reuse, P0 ;  /* 0x0000000605117207 */ /* 0x0c0fe40000000000 */
[----:B------:R-:W-:Y:S02]  /*44b0*/  @!P2 SEL R14, R2, R19, !P4 ;  /* 0x00000013020ea207 */ /* 0x000fe40006000000 */
[----:B------:R-:W-:Y:S02]  /*44c0*/  @!P2 SEL R17, R5, R6, !P4 ;  /* 0x000000060511a207 */ /* 0x000fe40006000000 */
[----:B------:R-:W-:Y:S02]  /*44d0*/  IADD3 R3, P5, P6, R10, UR6, R3 ;  /* 0x000000060a037c10 */ /* 0x000fe4000febe003 */
[----:B-----5:R-:W-:Y:S02]  /*44e0*/  ISETP.EQ.AND P2, PT, R15, R8, P3 ;  /* 0x000000080f00720c */ /* 0x020fe40001f42270 */
[----:B------:R-:W-:-:S02]  /*44f0*/  IADD3.X R2, PT, PT, R9, UR7, RZ, P5, P6 ;  /* 0x0000000709027c10 */ /* 0x000fc4000afec4ff */
        /* <DEDUP_REMOVED lines=9> */
.L_x_184:
[----:B------:R-:W-:Y:S05]  /*4590*/  BSYNC.RECONVERGENT B2 ;  /* 0x0000000000027941 */ /* 0x000fea0003800200 */
.L_x_183:
[----:B------:R-:W-:Y:S05]  /*45a0*/  @!P1 BRA `(.L_x_179) ;  /* 0x0000000000f89947 */ /* 0x000fea0003800000 */
[----:B------:R-:W-:Y:S01]  /*45b0*/  ISETP.NE.AND P0, PT, R13, 0x1, PT ;  /* 0x000000010d00780c */ /* 0x000fe20003f05270 */
[----:B------:R-:W-:Y:S01]  /*45c0*/  BSSY.RECONVERGENT B2, `(.L_x_185) ;  /* 0x0000026000027945 */ /* 0x000fe20003800200 */
[----:B------:R-:W-:-:S11]  /*45d0*/  LOP3.LUT P1, RZ, R12, 0x100, RZ, 0xc0, !PT ;  /* 0x000001000cff7812 */ /* 0x000fd6000782c0ff */
[----:B------:R-:W-:Y:S05]  /*45e0*/  @!P0 BRA `(.L_x_186) ;  /* 0x00000000008c8947 */ /* 0x000fea0003800000 */
[----:B------:R-:W0:Y:S01]  /*45f0*/  LDCU.64 UR12, c[0x0][0x380] ;  /* 0x00007000ff0c77ac */ /* 0x000e220008000a00 */
[----:B------:R-:W-:-:S05]  /*4600*/  IADD3 R12, P0, PT, R11, R10, RZ ;  /* 0x0000000a0b0c7210 */ /* 0x000fca0007f1e0ff */
[----:B------:R-:W-:Y:S01]  /*4610*/  IMAD.X R13, RZ, RZ, R9, P0 ;  /* 0x000000ffff0d7224 */ /* 0x000fe200000e0609 */
[----:B0-----:R-:W-:-:S04]  /*4620*/  IADD3 R2, P0, PT, R12, UR12, RZ ;  /* 0x0000000c0c027c10 */ /* 0x001fc8000ff1e0ff */
[----:B------:R-:W-:-:S05]  /*4630*/  IADD3.X R3, PT, PT, R13, UR13, RZ, P0, !PT ;  /* 0x0000000d0d037c10 */ /* 0x000fca00087fe4ff */
[----:B------:R-:W2:Y:S04]  /*4640*/  LDG.E.U8 R15, desc[UR8][R2.64] ;  /* 0x00000008020f7981 */ /* 0x000ea8000c1e1100 */
[----:B------:R0:W3:Y:S01]  /*4650*/  LDG.E.U8 R17, desc[UR8][R2.64+0x100] ;  /* 0x0001000802117981 */ /* 0x0000e2000c1e1100 */
[----:B------:R-:W-:Y:S02]  /*4660*/  LOP3.LUT P2, RZ, R4, 0xff, RZ, 0xc0, !PT ;  /* 0x000000ff04ff7812 */ /* 0x000fe4000784c0ff */
[----:B------:R-:W-:-:S04]  /*4670*/  IADD3 R12, P0, PT, R12, UR6, RZ ;  /* 0x000000060c0c7c10 */ /* 0x000fc8000ff1e0ff */
[----:B------:R-:W-:Y:S02]  /*4680*/  IADD3.X R13, PT, PT, R13, UR7, RZ, P0, !PT ;  /* 0x000000070d0d7c10 */ /* 0x000fe400087fe4ff */
        /* <DEDUP_REMOVED lines=25> */
.L_x_186:
[----:B------:R-:W-:Y:S05]  /*4820*/  BSYNC.RECONVERGENT B2 ;  /* 0x0000000000027941 */ /* 0x000fea0003800200 */
.L_x_185:
[----:B------:R-:W-:Y:S05]  /*4830*/  @P1 BRA `(.L_x_179) ;  /* 0x0000000000541947 */ /* 0x000fea0003800000 */
[----:B------:R-:W0:Y:S01]  /*4840*/  LDCU.64 UR12, c[0x0][0x380] ;  /* 0x00007000ff0c77ac */ /* 0x000e220008000a00 */
[----:B------:R-:W-:-:S05]  /*4850*/  IADD3 R10, P0, PT, R11, R10, RZ ;  /* 0x0000000a0b0a7210 */ /* 0x000fca0007f1e0ff */
[----:B------:R-:W-:Y:S01]  /*4860*/  IMAD.X R9, RZ, RZ, R9, P0 ;  /* 0x000000ffff097224 */ /* 0x000fe200000e0609 */
[----:B0-----:R-:W-:-:S04]  /*4870*/  IADD3 R2, P0, PT, R10, UR12, RZ ;  /* 0x0000000c0a027c10 */ /* 0x001fc8000ff1e0ff */
[----:B------:R-:W-:-:S06]  /*4880*/  IADD3.X R3, PT, PT, R9, UR13, RZ, P0, !PT ;  /* 0x0000000d09037c10 */ /* 0x000fcc00087fe4ff */
[----:B------:R-:W2:Y:S01]  /*4890*/  LDG.E.U8 R3, desc[UR8][R2.64] ;  /* 0x0000000802037981 */ /* 0x000ea2000c1e1100 */
[----:B------:R-:W-:Y:S02]  /*48a0*/  LOP3.LUT P3, RZ, R4, 0xff, RZ, 0xc0, !PT ;  /* 0x000000ff04ff7812 */ /* 0x000fe4000786c0ff */
[----:B------:R-:W-:-:S04]  /*48b0*/  IADD3 R10, P0, PT, R10, UR6, RZ ;  /* 0x000000060a0a7c10 */ /* 0x000fc8000ff1e0ff */
[----:B------:R-:W-:Y:S02]  /*48c0*/  IADD3.X R11, PT, PT, R9, UR7, RZ, P0, !PT ;  /* 0x00000007090b7c10 */ /* 0x000fe400087fe4ff */
        /* <DEDUP_REMOVED lines=12> */
.L_x_179:
[----:B------:R-:W-:Y:S05]  /*4990*/  BSYNC.RECONVERGENT B1 ;  /* 0x0000000000017941 */ /* 0x000fea0003800200 */
.L_x_177:
        /* <DEDUP_REMOVED lines=24> */
.L_x_188:
[----:B------:R-:W-:Y:S05]  /*4b20*/  BSYNC.RECONVERGENT B1 ;  /* 0x0000000000017941 */ /* 0x000fea0003800200 */
.L_x_187:
        /* <DEDUP_REMOVED lines=23> */
.L_x_190:
[----:B------:R-:W-:Y:S05]  /*4ca0*/  BSYNC.RECONVERGENT B1 ;  /* 0x0000000000017941 */ /* 0x000fea0003800200 */
.L_x_189:
        /* <DEDUP_REMOVED lines=20> */
.L_x_192:
[----:B------:R-:W-:Y:S05]  /*4df0*/  BSYNC.RECONVERGENT B1 ;  /* 0x0000000000017941 */ /* 0x000fea0003800200 */
.L_x_191:
        /* <DEDUP_REMOVED lines=20> */
.L_x_194:
[----:B------:R-:W-:Y:S05]  /*4f40*/  BSYNC.RECONVERGENT B1 ;  /* 0x0000000000017941 */ /* 0x000fea0003800200 */
.L_x_193:
        /* <DEDUP_REMOVED lines=20> */
.L_x_196:
[----:B------:R-:W-:Y:S05]  /*5090*/  BSYNC.RECONVERGENT B1 ;  /* 0x0000000000017941 */ /* 0x000fea0003800200 */
.L_x_195:
        /* <DEDUP_REMOVED lines=12> */
.L_x_198:
[----:B------:R-:W-:Y:S05]  /*5160*/  BSYNC.RECONVERGENT B1 ;  /* 0x0000000000017941 */ /* 0x000fea0003800200 */
.L_x_197:
        /* <DEDUP_REMOVED lines=83> */
[----:B------:R-:W-:-:S07]  /*56a0*/  SEL R6, R7, R9, !P2 ;  /* 0x0000000907067207 */ /* 0x000fce0005000000 */
.L_x_157:
[----:B------:R-:W-:Y:S05]  /*56b0*/  BSYNC.RECONVERGENT B0 ;  /* 0x0000000000007941 */ /* 0x000fea0003800200 */
.L_x_133:
[----:B------:R-:W-:Y:S05]  /*56c0*/  @P1 EXIT ;  /* 0x000000000000194d */ /* 0x000fea0003800000 */
[----:B0-23--:R-:W0:Y:S01]  /*56d0*/  LDC.64 R2, c[0x0][0x3c0] ;  /* 0x0000f000ff027b82 */ /* 0x00de220000000a00 */
[----:B------:R-:W-:Y:S02]  /*56e0*/  PRMT R7, R4, 0x7610, R7 ;  /* 0x0000761004077816 */ /* 0x000fe40000000007 */
[----:B-1----:R-:W-:Y:S02]  /*56f0*/  ISETP.NE.AND P1, PT, R0, RZ, PT ;  /* 0x000000ff0000720c */ /* 0x002fe40003f25270 */
[----:B------:R-:W-:-:S03]  /*5700*/  LOP3.LUT P2, RZ, R7, 0xff, RZ, 0xc0, !PT ;  /* 0x000000ff07ff7812 */ /* 0x000fc6000784c0ff */
[----:B----4-:R-:W1:Y:S08]  /*5710*/  LDC.64 R8, c[0x0][0x3a0] ;  /* 0x0000e800ff087b82 */ /* 0x010e700000000a00 */
        /* <DEDUP_REMOVED lines=10> */
.L_x_199:
        /* <DEDUP_REMOVED lines=12> */
.L_x_410:


//--------------------- .text._ZN3cub18CUB_300001_SM_10006detail6reduce28DeviceReduceSingleTileKernelINS2_10policy_hubIN4cuda3std3__45tupleIJblEEEjN6thrust24THRUST_300001_SM_1000_NS8cuda_cub9__find_if7functorIS9_EEE10Policy1000EPS9_SI_iSF_S9_S9_NS7_10__identityEEEvT0_T1_T2_T3_T4_T6_ --------------------------
	.section	.text._ZN3cub18CUB_300001_SM_10006detail6reduce28DeviceReduceSingleTileKernelINS2_10policy_hubIN4cuda3std3__45tupleIJblEEEjN6thrust24THRUST_300001_SM_1000_NS8cuda_cub9__find_if7functorIS9_EEE10Policy1000EPS9_SI_iSF_S9_S9_NS7_10__identityEEEvT0_T1_T2_T3_T4_T6_,"ax",@progbits
	.align	128
        .global         _ZN3cub18CUB_300001_SM_10006detail6reduce28DeviceReduceSingleTileKernelINS2_10policy_hubIN4cuda3std3__45tupleIJblEEEjN6thrust24THRUST_300001_SM_1000_NS8cuda_cub9__find_if7functorIS9_EEE10Policy1000EPS9_SI_iSF_S9_S9_NS7_10__identityEEEvT0_T1_T2_T3_T4_T6_
        .type           _ZN3cub18CUB_300001_SM_10006detail6reduce28DeviceReduceSingleTileKernelINS2_10policy_hubIN4cuda3std3__45tupleIJblEEEjN6thrust24THRUST_300001_SM_1000_NS8cuda_cub9__find_if7functorIS9_EEE10Policy1000EPS9_SI_iSF_S9_S9_NS7_10__identityEEEvT0_T1_T2_T3_T4_T6_,@function
        .size           _ZN3cub18CUB_300001_SM_10006detail6reduce28DeviceReduceSingleTileKernelINS2_10policy_hubIN4cuda3std3__45tupleIJblEEEjN6thrust24THRUST_300001_SM_1000_NS8cuda_cub9__find_if7functorIS9_EEE10Policy1000EPS9_SI_iSF_S9_S9_NS7_10__identityEEEvT0_T1_T2_T3_T4_T6_,(.L_x_411 - _ZN3cub18CUB_300001_SM_10006detail6reduce28DeviceReduceSingleTileKernelINS2_10policy_hubIN4cuda3std3__45tupleIJblEEEjN6thrust24THRUST_300001_SM_1000_NS8cuda_cub9__find_if7functorIS9_EEE10Policy1000EPS9_SI_iSF_S9_S9_NS7_10__identityEEEvT0_T1_T2_T3_T4_T6_)
        .other          _ZN3cub18CUB_300001_SM_10006detail6reduce28DeviceReduceSingleTileKernelINS2_10policy_hubIN4cuda3std3__45tupleIJblEEEjN6thrust24THRUST_300001_SM_1000_NS8cuda_cub9__find_if7functorIS9_EEE10Policy1000EPS9_SI_iSF_S9_S9_NS7_10__identityEEEvT0_T1_T2_T3_T4_T6_,@"STO_CUDA_ENTRY STV_DEFAULT"
_ZN3cub18CUB_300001_SM_10006detail6reduce28DeviceReduceSingleTileKernelINS2_10policy_hubIN4cuda3std3__45tupleIJblEEEjN6thrust24THRUST_300001_SM_1000_NS8cuda_cub9__find_if7functorIS9_EEE10Policy1000EPS9_SI_iSF_S9_S9_NS7_10__identityEEEvT0_T1_T2_T3_T4_T6_:
.text._ZN3cub18CUB_300001_SM_10006detail6reduce28DeviceReduceSingleTileKernelINS2_10policy_hubIN4cuda3std3__45tupleIJblEEEjN6thrust24THRUST_300001_SM_1000_NS8cuda_cub9__find_if7functorIS9_EEE10Policy1000EPS9_SI_iSF_S9_S9_NS7_10__identityEEEvT0_T1_T2_T3_T4_T6_:
        /* <DEDUP_REMOVED lines=14> */
.L_x_200:
        /* <DEDUP_REMOVED lines=15> */
.L_x_204:
[----:B------:R-:W-:Y:S05]  /*01d0*/  BSYNC.RECONVERGENT B1 ;  /* 0x0000000000017941 */ /* 0x000fea0003800200 */
.L_x_203:
        /* <DEDUP_REMOVED lines=18> */
.L_x_209:
        /* <DEDUP_REMOVED lines=19> */
.L_x_208:
[----:B------:R-:W-:Y:S05]  /*0430*/  BSYNC.RECONVERGENT B2 ;  /* 0x0000000000027941 */ /* 0x000fea0003800200 */
.L_x_207:
[----:B------:R-:W-:Y:S05]  /*0440*/  @!P1 BRA `(.L_x_206) ;  /* 0x0000000000c89947 */ /* 0x000fea0003800000 */
.L_x_210:
        /* <DEDUP_REMOVED lines=50> */
.L_x_206:
[----:B------:R-:W-:Y:S05]  /*0770*/  BSYNC.RECONVERGENT B1 ;  /* 0x0000000000017941 */ /* 0x000fea0003800200 */
.L_x_205:
        /* <DEDUP_REMOVED lines=26> */
.L_x_213:
[----:B------:R-:W-:Y:S05]  /*0920*/  BSYNC.RECONVERGENT B1 ;  /* 0x0000000000017941 */ /* 0x000fea0003800200 */
.L_x_212:
        /* <DEDUP_REMOVED lines=23> */
.L_x_215:
[----:B------:R-:W-:Y:S05]  /*0aa0*/  BSYNC.RECONVERGENT B1 ;  /* 0x0000000000017941 */ /* 0x000fea0003800200 */
.L_x_214:
        /* <DEDUP_REMOVED lines=20> */
.L_x_217:
[----:B------:R-:W-:Y:S05]  /*0bf0*/  BSYNC.RECONVERGENT B1 ;  /* 0x0000000000017941 */ /* 0x000fea0003800200 */
.L_x_216:
        /* <DEDUP_REMOVED lines=20> */
.L_x_219:
[----:B------:R-:W-:Y:S05]  /*0d40*/  BSYNC.RECONVERGENT B1 ;  /* 0x0000000000017941 */ /* 0x000fea0003800200 */
.L_x_218:
        /* <DEDUP_REMOVED lines=20> */
.L_x_221:
[----:B------:R-:W-:Y:S05]  /*0e90*/  BSYNC.RECONVERGENT B1 ;  /* 0x0000000000017941 */ /* 0x000fea0003800200 */
.L_x_220:
        /* <DEDUP_REMOVED lines=10> */
.L_x_223:
[----:B------:R-:W-:Y:S05]  /*0f40*/  BSYNC.RECONVERGENT B1 ;  /* 0x0000000000017941 */ /* 0x000fea0003800200 */
.L_x_222:
        /* <DEDUP_REMOVED lines=85> */
.L_x_211:
        /* <DEDUP_REMOVED lines=36> */
.L_x_226:
[----:B------:R-:W-:Y:S05]  /*16e0*/  BSYNC.RECONVERGENT B1 ;  /* 0x0000000000017941 */ /* 0x000fea0003800200 */
.L_x_225:
        /* <DEDUP_REMOVED lines=21> */
.L_x_228:
[----:B------:R-:W-:Y:S05]  /*1840*/  BSYNC.RECONVERGENT B1 ;  /* 0x0000000000017941 */ /* 0x000fea0003800200 */
.L_x_227:
        /* <DEDUP_REMOVED lines=20> */
.L_x_230:
[----:B------:R-:W-:Y:S05]  /*1990*/  BSYNC.RECONVERGENT B1 ;  /* 0x0000000000017941 */ /* 0x000fea0003800200 */
.L_x_229:
        /* <DEDUP_REMOVED lines=20> */
.L_x_232:
[----:B------:R-:W-:Y:S05]  /*1ae0*/  BSYNC.RECONVERGENT B1 ;  /* 0x0000000000017941 */ /* 0x000fea0003800200 */
.L_x_231:
        /* <DEDUP_REMOVED lines=20> */
.L_x_234:
[----:B------:R-:W-:Y:S05]  /*1c30*/  BSYNC.RECONVERGENT B1 ;  /* 0x0000000000017941 */ /* 0x000fea0003800200 */
.L_x_233:
        /* <DEDUP_REMOVED lines=10> */
.L_x_236:
[----:B------:R-:W-:Y:S05]  /*1ce0*/  BSYNC.RECONVERGENT B1 ;  /* 0x0000000000017941 */ /* 0x000fea0003800200 */
.L_x_235:
        /* <DEDUP_REMOVED lines=26> */
.L_x_237:
        /* <DEDUP_REMOVED lines=16> */
.L_x_238:
        /* <DEDUP_REMOVED lines=16> */
.L_x_239:
        /* <DEDUP_REMOVED lines=16> */
.L_x_240:
        /* <DEDUP_REMOVED lines=16> */
.L_x_241:
        /* <DEDUP_REMOVED lines=16> */
.L_x_242:
        /* <DEDUP_REMOVED lines=17> */
.L_x_202:
        /* <DEDUP_REMOVED lines=47> */
.L_x_245:
        /* <DEDUP_REMOVED lines=54> */
.L_x_243:
        /* <DEDUP_REMOVED lines=20> */
.L_x_249:
        /* <DEDUP_REMOVED lines=18> */
.L_x_248:
[----:B------:R-:W-:Y:S05]  /*2d50*/  BSYNC.RECONVERGENT B2 ;  /* 0x0000000000027941 */ /* 0x000fea0003800200 */
.L_x_247:
        /* <DEDUP_REMOVED lines=10> */
.L_x_250:
        /* <DEDUP_REMOVED lines=55> */
.L_x_246:
[----:B------:R-:W-:Y:S05]  /*3170*/  BSYNC.RECONVERGENT B1 ;  /* 0x0000000000017941 */ /* 0x000fea0003800200 */
.L_x_244:
        /* <DEDUP_REMOVED lines=24> */
.L_x_252:
[----:B------:R-:W-:Y:S05]  /*3300*/  BSYNC.RECONVERGENT B1 ;  /* 0x0000000000017941 */ /* 0x000fea0003800200 */
.L_x_251:
        /* <DEDUP_REMOVED lines=23> */
.L_x_254:
[----:B------:R-:W-:Y:S05]  /*3480*/  BSYNC.RECONVERGENT B1 ;  /* 0x0000000000017941 */ /* 0x000fea0003800200 */
.L_x_253:
        /* <DEDUP_REMOVED lines=20> */
.L_x_256:
[----:B------:R-:W-:Y:S05]  /*35d0*/  BSYNC.RECONVERGENT B1 ;  /* 0x0000000000017941 */ /* 0x000fea0003800200 */
.L_x_255:
        /* <DEDUP_REMOVED lines=20> */
.L_x_258:
[----:B------:R-:W-:Y:S05]  /*3720*/  BSYNC.RECONVERGENT B1 ;  /* 0x0000000000017941 */ /* 0x000fea0003800200 */
.L_x_257:
        /* <DEDUP_REMOVED lines=20> */
.L_x_260:
[----:B------:R-:W-:Y:S05]  /*3870*/  BSYNC.RECONVERGENT B1 ;  /* 0x0000000000017941 */ /* 0x000fea0003800200 */
.L_x_259:
        /* <DEDUP_REMOVED lines=10> */
.L_x_262:
[----:B------:R-:W-:Y:S05]  /*3920*/  BSYNC.RECONVERGENT B1 ;  /* 0x0000000000017941 */ /* 0x000fea0003800200 */
.L_x_261:
        /* <DEDUP_REMOVED lines=84> */
.L_x_224:
[----:B------:R-:W-:Y:S05]  /*3e70*/  BSYNC.RECONVERGENT B0 ;  /* 0x0000000000007941 */ /* 0x000fea0003800200 */
.L_x_201:
        /* <DEDUP_REMOVED lines=16> */
.L_x_263:
        /* <DEDUP_REMOVED lines=16> */
.L_x_411:


//--------------------- .text._ZN3cub18CUB_300001_SM_10006detail6reduce18DeviceReduceKernelINS2_10policy_hubIN4cuda3std3__45tupleIJblEEEjN6thrust24THRUST_300001_SM_1000_NS8cuda_cub9__find_if7functorIS9_EEE10Policy1000ENSB_12zip_iteratorINS8_IJNSD_26transform_input_iterator_tIbNSB_6detail15normal_iteratorINSB_10device_ptrIcEEEENSK_10functional5actorINSP_9compositeIJNSP_16operator_adaptorINS7_8equal_toIvEEEENSQ_INSP_8argumentILj0EEEEENSQ_INSP_5valueINSB_16device_referenceIcEEEEEEEEEEEEENSB_17counting_iteratorIlNSB_11use_defaultES18_S18_EEEEEEEjSF_S9_NS7_10__identityEEEvT0_PT3_T1_NS0_13GridEvenShareIS1G_EET2_T4_ --------------------------
	.section	.text._ZN3cub18CUB_300001_SM_10006detail6reduce18DeviceReduceKernelINS2_10policy_hubIN4cuda3std3__45tupleIJblEEEjN6thrust24THRUST_300001_SM_1000_NS8cuda_cub9__find_if7functorIS9_EEE10Policy1000ENSB_12zip_iteratorINS8_IJNSD_26transform_input_iterator_tIbNSB_6detail15normal_iteratorINSB_10device_ptrIcEEEENSK_10functional5actorINSP_9compositeIJNSP_16operator_adaptorINS7_8equal_toIvEEEENSQ_INSP_8argumentILj0EEEEENSQ_INSP_5valueINSB_16device_referenceIcEEEEEEEEEEEEENSB_17counting_iteratorIlNSB_11use_defaultES18_S18_EEEEEEEjSF_S9_NS7_10__identityEEEvT0_PT3_T1_NS0_13GridEvenShareIS1G_EET2_T4_,"ax",@progbits
	.align	128
        .global         _ZN3cub18CUB_300001_SM_10006detail6reduce18DeviceReduceKernelINS2_10policy_hubIN4cuda3std3__45tupleIJblEEEjN6thrust24THRUST_300001_SM_1000_NS8cuda_cub9__find_if7functorIS9_EEE10Policy1000ENSB_12zip_iteratorINS8_IJNSD_26transform_input_iterator_tIbNSB_6detail15normal_iteratorINSB_10device_ptrIcEEEENSK_10functional5actorINSP_9compositeIJNSP_16operator_adaptorINS7_8equal_toIvEEEENSQ_INSP_8argumentILj0EEEEENSQ_INSP_5valueINSB_16device_referenceIcEEEEEEEEEEEEENSB_17counting_iteratorIlNSB_11use_defaultES18_S18_EEEEEEEjSF_S9_NS7_10__identityEEEvT0_PT3_T1_NS0_13GridEvenShareIS1G_EET2_T4_
        .type           _ZN3cub18CUB_300001_SM_10006detail6reduce18DeviceReduceKernelINS2_10policy_hubIN4cuda3std3__45tupleIJblEEEjN6thrust24THRUST_300001_SM_1000_NS8cuda_cub9__find_if7functorIS9_EEE10Policy1000ENSB_12zip_iteratorINS8_IJNSD_26transform_input_iterator_tIbNSB_6detail15normal_iteratorINSB_10device_ptrIcEEEENSK_10functional5actorINSP_9compositeIJNSP_16operator_adaptorINS7_8equal_toIvEEEENSQ_INSP_8argumentILj0EEEEENSQ_INSP_5valueINSB_16device_referenceIcEEEEEEEEEEEEENSB_17counting_iteratorIlNSB_11use_defaultES18_S18_EEEEEEEjSF_S9_NS7_10__identityEEEvT0_PT3_T1_NS0_13GridEvenShareIS1G_EET2_T4_,@function
        .size           _ZN3cub18CUB_300001_SM_10006detail6reduce18DeviceReduceKernelINS2_10policy_hubIN4cuda3std3__45tupleIJblEEEjN6thrust24THRUST_300001_SM_1000_NS8cuda_cub9__find_if7functorIS9_EEE10Policy1000ENSB_12zip_iteratorINS8_IJNSD_26transform_input_iterator_tIbNSB_6detail15normal_iteratorINSB_10device_ptrIcEEEENSK_10functional5actorINSP_9compositeIJNSP_16operator_adaptorINS7_8equal_toIvEEEENSQ_INSP_8argumentILj0EEEEENSQ_INSP_5valueINSB_16device_referenceIcEEEEEEEEEEEEENSB_17counting_iteratorIlNSB_11use_defaultES18_S18_EEEEEEEjSF_S9_NS7_10__identityEEEvT0_PT3_T1_NS0_13GridEvenShareIS1G_EET2_T4_,(.L_x_412 - _ZN3cub18CUB_300001_SM_10006detail6reduce18DeviceReduceKernelINS2_10policy_hubIN4cuda3std3__45tupleIJblEEEjN6thrust24THRUST_300001_SM_1000_NS8cuda_cub9__find_if7functorIS9_EEE10Policy1000ENSB_12zip_iteratorINS8_IJNSD_26transform_input_iterator_tIbNSB_6detail15normal_iteratorINSB_10device_ptrIcEEEENSK_10functional5actorINSP_9compositeIJNSP_16operator_adaptorINS7_8equal_toIvEEEENSQ_INSP_8argumentILj0EEEEENSQ_INSP_5valueINSB_16device_referenceIcEEEEEEEEEEEEENSB_17counting_iteratorIlNSB_11use_defaultES18_S18_EEEEEEEjSF_S9_NS7_10__identityEEEvT0_PT3_T1_NS0_13GridEvenShareIS1G_EET2_T4_)
        .other          _ZN3cub18CUB_300001_SM_10006detail6reduce18DeviceReduceKernelINS2_10policy_hubIN4cuda3std3__45tupleIJblEEEjN6thrust24THRUST_300001_SM_1000_NS8cuda_cub9__find_if7functorIS9_EEE10Policy1000ENSB_12zip_iteratorINS8_IJNSD_26transform_input_iterator_tIbNSB_6detail15normal_iteratorINSB_10device_ptrIcEEEENSK_10functional5actorINSP_9compositeIJNSP_16operator_adaptorINS7_8equal_toIvEEEENSQ_INSP_8argumentILj0EEEEENSQ_INSP_5valueINSB_16device_referenceIcEEEEEEEEEEEEENSB_17counting_iteratorIlNSB_11use_defaultES18_S18_EEEEEEEjSF_S9_NS7_10__identityEEEvT0_PT3_T1_NS0_13GridEvenShareIS1G_EET2_T4_,@"STO_CUDA_ENTRY STV_DEFAULT"
_ZN3cub18CUB_300001_SM_10006detail6reduce18DeviceReduceKernelINS2_10policy_hubIN4cuda3std3__45tupleIJblEEEjN6thrust24THRUST_300001_SM_1000_NS8cuda_cub9__find_if7functorIS9_EEE10Policy1000ENSB_12zip_iteratorINS8_IJNSD_26transform_input_iterator_tIbNSB_6detail15normal_iteratorINSB_10device_ptrIcEEEENSK_10functional5actorINSP_9compositeIJNSP_16operator_adaptorINS7_8equal_toIvEEEENSQ_INSP_8argumentILj0EEEEENSQ_INSP_5valueINSB_16device_referenceIcEEEEEEEEEEEEENSB_17counting_iteratorIlNSB_11use_defaultES18_S18_EEEEEEEjSF_S9_NS7_10__identityEEEvT0_PT3_T1_NS0_13GridEvenShareIS1G_EET2_T4_:
.text._ZN3cub18CUB_300001_SM_10006detail6reduce18DeviceReduceKernelINS2_10policy_hubIN4cuda3std3__45tupleIJblEEEjN6thrust24THRUST_300001_SM_1000_NS8cuda_cub9__find_if7functorIS9_EEE10Policy1000ENSB_12zip_iteratorINS8_IJNSD_26transform_input_iterator_tIbNSB_6detail15normal_iteratorINSB_10device_ptrIcEEEENSK_10functional5actorINSP_9compositeIJNSP_16operator_adaptorINS7_8equal_toIvEEEENSQ_INSP_8argumentILj0EEEEENSQ_INSP_5valueINSB_16device_referenceIcEEEEEEEEEEEEENSB_17counting_iteratorIlNSB_11use_defaultES18_S18_EEEEEEEjSF_S9_NS7_10__identityEEEvT0_PT3_T1_NS0_13GridEvenShareIS1G_EET2_T4_:
[----:B------:R-:W-:Y:S01]  /*0000*/  LDC R1, c[0x0][0x37c] ;  /* 0x0000df00ff017b82 */ /* 0x000fe20000000800 */
[----:B------:R-:W0:Y:S01]  /*0010*/  S2R R0, SR_CTAID.X ;  /* 0x0000000000007919 */ /* 0x000e220000002500 */
[----:B------:R-:W1:Y:S01]  /*0020*/  LDCU.64 UR4, c[0x0][0x3c0] ;  /* 0x00007800ff0477ac */ /* 0x000e620008000a00 */
[----:B------:R-:W-:Y:S01]  /*0030*/  BSSY.RECONVERGENT B0, `(.L_x_264) ;  /* 0x000059d000007945 */ /* 0x000fe20003800200 */
[----:B------:R-:W2:Y:S01]  /*0040*/  LDCU.64 UR10, c[0x0][0x358] ;  /* 0x00006b00ff0a77ac */ /* 0x000ea20008000a00 */
[----:B-1----:R-:W-:Y:S01]  /*0050*/  IMAD.U32 R12, RZ, RZ, UR4 ;  /* 0x00000004ff0c7e24 */ /* 0x002fe2000f8e00ff */
[----:B------:R-:W-:Y:S01]  /*0060*/  USHF.L.U32 UR4, UR5, 0xa, URZ ;  /* 0x0000000a05047899 */ /* 0x000fe200080006ff */
[----:B0-----:R-:W-:-:S04]  /*0070*/  IMAD.SHL.U32 R3, R0, 0x400, RZ ;  /* 0x0000040000037824 */ /* 0x001fc800078e00ff */
[----:B------:R-:W-:-:S05]  /*0080*/  IMAD.IADD R2, R12, 0x1, -R3 ;  /* 0x000000010c027824 */ /* 0x000fca00078e0a03 */
[----:B------:R-:W-:-:S13]  /*0090*/  ISETP.GT.U32.AND P0, PT, R2, 0x3ff, PT ;  /* 0x000003ff0200780c */ /* 0x000fda0003f04070 */
[----:B--2---:R-:W-:Y:S05]  /*00a0*/  @P0 BRA `(.L_x_265) ;  /* 0x0000003000600947 */ /* 0x004fea0003800000 */
[----:B------:R-:W0:Y:S01]  /*00b0*/  S2R R10, SR_TID.X ;  /* 0x00000000000a7919 */ /* 0x000e220000002100 */
[----:B------:R-:W-:Y:S01]  /*00c0*/  CS2R R20, SRZ ;  /* 0x0000000000147805 */ /* 0x000fe2000001ff00 */
[----:B------:R-:W1:Y:S01]  /*00d0*/  LDCU.64 UR4, c[0x0][0x380] ;  /* 0x00007000ff0477ac */ /* 0x000e620008000a00 */
[----:B------:R-:W2:Y:S01]  /*00e0*/  LDCU.64 UR6, c[0x0][0x398] ;  /* 0x00007300ff0677ac */ /* 0x000ea20008000a00 */
[----:B0-----:R-:W-:-:S13]  /*00f0*/  ISETP.GE.U32.AND P0, PT, R10, R2, PT ;  /* 0x000000020a00720c */ /* 0x001fda0003f06070 */
        /* <DEDUP_REMOVED lines=12> */
[----:B------:R-:W-:Y:S03]  /*01c0*/  BSSY.RECONVERGENT B1, `(.L_x_266) ;  /* 0x0000135000017945 */ /* 0x000fe60003800200 */
[----:B------:R-:W-:Y:S01]  /*01d0*/  ISETP.GE.U32.AND P2, PT, R6, R2, PT ;  /* 0x000000020600720c */ /* 0x000fe20003f46070 */
        /* <DEDUP_REMOVED lines=17> */
[----:B------:R-:W-:Y:S02]  /*02f0*/  VIADD R15, R6, 0x400 ;  /* 0x00000400060f7836 */ /* 0x000fe40000000000 */
[----:B------:R-:W-:Y:S02]  /*0300*/  IMAD.IADD R17, R3, 0x1, R6 ;  /* 0x0000000103117824 */ /* 0x000fe400078e0206 */
[----:B------:R-:W-:-:S07]  /*0310*/  IMAD.MOV R16, RZ, RZ, -R16 ;  /* 0x000000ffff107224 */ /* 0x000fce00078e0a10 */
.L_x_271:
[----:B------:R-:W-:-:S05]  /*0320*/  IADD3 R4, P0, PT, R17, UR4, RZ ;  /* 0x0000000411047c10 */ /* 0x000fca000ff1e0ff */
[----:B------:R-:W-:-:S05]  /*0330*/  IMAD.X R5, RZ, RZ, UR5, P0 ;  /* 0x00000005ff057e24 */ /* 0x000fca00080e06ff */
[----:B------:R0:W2:Y:S01]  /*0340*/  LDG.E.U8 R22, desc[UR10][R4.64] ;  /* 0x0000000a04167981 */ /* 0x0000a2000c1e1100 */
[----:B------:R-:W-:-:S05]  /*0350*/  VIADD R23, R17, 0x100 ;  /* 0x0000010011177836 */ /* 0x000fca0000000000 */
[----:B------:R-:W-:-:S05]  /*0360*/  IADD3 R6, P0, PT, R23, UR4, RZ ;  /* 0x0000000417067c10 */ /* 0x000fca000ff1e0ff */
[----:B------:R-:W-:-:S05]  /*0370*/  IMAD.X R7, RZ, RZ, UR5, P0 ;  /* 0x00000005ff077e24 */ /* 0x000fca00080e06ff */
[----:B------:R1:W3:Y:S01]  /*0380*/  LDG.E.U8 R24, desc[UR10][R6.64] ;  /* 0x0000000a06187981 */ /* 0x0002e2000c1e1100 */
[----:B------:R-:W-:-:S05]  /*0390*/  VIADD R25, R17, 0x200 ;  /* 0x0000020011197836 */ /* 0x000fca0000000000 */
[----:B------:R-:W-:-:S05]  /*03a0*/  IADD3 R8, P0, PT, R25, UR4, RZ ;  /* 0x0000000419087c10 */ /* 0x000fca000ff1e0ff */
[----:B------:R-:W-:-:S05]  /*03b0*/  IMAD.X R9, RZ, RZ, UR5, P0 ;  /* 0x00000005ff097e24 */ /* 0x000fca00080e06ff */
[----:B------:R4:W3:Y:S01]  /*03c0*/  LDG.E.U8 R18, desc[UR10][R8.64] ;  /* 0x0000000a08127981 */ /* 0x0008e2000c1e1100 */
[----:B------:R-:W-:Y:S01]  /*03d0*/  VIADD R19, R17, 0x300 ;  /* 0x0000030011137836 */ /* 0x000fe20000000000 */
[----:B------:R-:W-:Y:S02]  /*03e0*/  LOP3.LUT P3, RZ, R27, 0xff, RZ, 0xc0, !PT ;  /* 0x000000ff1bff7812 */ /* 0x000fe4000786c0ff */
[----:B------:R-:W-:Y:S02]  /*03f0*/  IADD3 R29, P1, PT, R17, UR6, RZ ;  /* 0x00000006111d7c10 */ /* 0x000fe4000ff3e0ff */
[----:B0-----:R-:W-:Y:S02]  /*0400*/  IADD3 R4, P4, PT, R19, UR4, RZ ;  /* 0x0000000413047c10 */ /* 0x001fe4000ff9e0ff */
[----:B------:R-:W-:Y:S01]  /*0410*/  ISETP.LT.U32.AND P0, PT, R29, R20, PT ;  /* 0x000000141d00720c */ /* 0x000fe20003f01070 */
[----:B-1----:R-:W-:Y:S02]  /*0420*/  IMAD.X R6, RZ, RZ, UR7, P1 ;  /* 0x00000007ff067e24 */ /* 0x002fe400088e06ff */
[----:B------:R-:W-:-:S03]  /*0430*/  IMAD.X R5, RZ, RZ, UR5, P4 ;  /* 0x00000005ff057e24 */ /* 0x000fc6000a0e06ff */
[----:B------:R-:W-:-:S04]  /*0440*/  ISETP.LT.AND.EX P0, PT, R6, R21, PT, P0 ;  /* 0x000000150600720c */ /* 0x000fc80003f01300 */
[----:B----4-:R-:W-:Y:S02]  /*0450*/  SEL R8, R29, R20, P0 ;  /* 0x000000141d087207 */ /* 0x010fe40000000000 */
[----:B------:R-:W-:Y:S02]  /*0460*/  SEL R9, R6, R21, P0 ;  /* 0x0000001506097207 */ /* 0x000fe40000000000 */
[----:B------:R-:W-:-:S05]  /*0470*/  IADD3 R23, P0, PT, R23, UR6, RZ ;  /* 0x0000000617177c10 */ /* 0x000fca000ff1e0ff */
[----:B------:R-:W-:Y:S01]  /*0480*/  IMAD.X R26, RZ, RZ, UR7, P0 ;  /* 0x00000007ff1a7e24 */ /* 0x000fe200080e06ff */
[CC--:B--2--5:R-:W-:Y:S02]  /*0490*/  ISETP.EQ.AND P2, PT, R22.reuse, R11.reuse, P3 ;  /* 0x0000000b1600720c */ /* 0x0e4fe40001f42270 */
[----:B------:R-:W-:Y:S02]  /*04a0*/  ISETP.NE.AND P1, PT, R22, R11, PT ;  /* 0x0000000b1600720c */ /* 0x000fe40003f25270 */
[----:B------:R0:W2:Y:S02]  /*04b0*/  LDG.E.U8 R22, desc[UR10][R4.64] ;  /* 0x0000000a04167981 */ /* 0x0000a4000c1e1100 */
[----:B------:R-:W-:-:S04]  /*04c0*/  @!P3 SEL R27, RZ, 0x1, P1 ;  /* 0x00000001ff1bb807 */ /* 0x000fc80000800000 */
[----:B------:R-:W-:-:S03]  /*04d0*/  SEL R28, R27, 0x1, !P2 ;  /* 0x000000011b1c7807 */ /* 0x000fc60005000000 */
[----:B------:R-:W-:Y:S01]  /*04e0*/  @!P2 SEL R8, R29, R20, !P3 ;  /* 0x000000141d08a207 */ /* 0x000fe20005800000 */
[----:B------:R-:W-:Y:S01]  /*04f0*/  VIADD R20, R17, 0x400 ;  /* 0x0000040011147836 */ /* 0x000fe20000000000 */
[----:B------:R-:W-:Y:S02]  /*0500*/  LOP3.LUT P1, RZ, R28, 0xff, RZ, 0xc0, !PT ;  /* 0x000000ff1cff7812 */ /* 0x000fe4000782c0ff */
[----:B------:R-:W-:Y:S02]  /*0510*/  @!P2 SEL R9, R6, R21, !P3 ;  /* 0x000000150609a207 */ /* 0x000fe40005800000 */
[----:B------:R-:W-:Y:S02]  /*0520*/  IADD3 R6, P2, PT, R20, UR4, RZ ;  /* 0x0000000414067c10 */ /* 0x000fe4000ff5e0ff */
[CC--:B---3--:R-:W-:Y:S02]  /*0530*/  ISETP.EQ.AND P3, PT, R24.reuse, R11.reuse, P1 ;  /* 0x0000000b1800720c */ /* 0x0c8fe40000f62270 */
[----:B------:R-:W-:Y:S01]  /*0540*/  ISETP.LT.U32.AND P0, PT, R23, R8, PT ;  /* 0x000000081700720c */ /* 0x000fe20003f01070 */
[----:B------:R-:W-:Y:S01]  /*0550*/  IMAD.X R7, RZ, RZ, UR5, P2 ;  /* 0x00000005ff077e24 */ /* 0x000fe200090e06ff */
[----:B------:R-:W-:-:S02]  /*0560*/  ISETP.NE.AND P2, PT, R24, R11, PT ;  /* 0x0000000b1800720c */ /* 0x000fc40003f45270 */
[CC--:B------:R-:W-:Y:S02]  /*0570*/  ISETP.LT.AND.EX P0, PT, R26.reuse, R9.reuse, PT, P0 ;  /* 0x000000091a00720c */ /* 0x0c0fe40003f01300 */
[----:B------:R1:W3:Y:S01]  /*0580*/  LDG.E.U8 R24, desc[UR10][R6.64] ;  /* 0x0000000a06187981 */ /* 0x0002e2000c1e1100 */
[----:B------:R-:W-:Y:S02]  /*0590*/  @!P1 SEL R28, RZ, 0x1, P2 ;  /* 0x00000001ff1c9807 */ /* 0x000fe40001000000 */
[CC--:B------:R-:W-:Y:S02]  /*05a0*/  SEL R27, R23.reuse, R8.reuse, P0 ;  /* 0x00000008171b7207 */ /* 0x0c0fe40000000000 */
[----:B------:R-:W-:Y:S01]  /*05b0*/  @!P3 SEL R27, R23, R8, !P1 ;  /* 0x00000008171bb207 */ /* 0x000fe20004800000 */
[----:B------:R-:W-:Y:S01]  /*05c0*/  VIADD R23, R17, 0x500 ;  /* 0x0000050011177836 */ /* 0x000fe20000000000 */
[CC--:B------:R-:W-:Y:S02]  /*05d0*/  SEL R8, R26.reuse, R9.reuse, P0 ;  /* 0x000000091a087207 */ /* 0x0c0fe40000000000 */
[----:B------:R-:W-:-:S02]  /*05e0*/  @!P3 SEL R8, R26, R9, !P1 ;  /* 0x000000091a08b207 */ /* 0x000fc40004800000 */
[----:B0-----:R-:W-:Y:S02]  /*05f0*/  IADD3 R4, P4, PT, R23, UR4, RZ ;  /* 0x0000000417047c10 */ /* 0x001fe4000ff9e0ff */
[----:B------:R-:W-:Y:S01]  /*0600*/  SEL R21, R28, 0x1, !P3 ;  /* 0x000000011c157807 */ /* 0x000fe20005800000 */
[----:B------:R-:W-:Y:S01]  /*0610*/  VIADD R26, R17, 0x600 ;  /* 0x00000600111a7836 */ /* 0x000fe20000000000 */
[----:B------:R-:W-:Y:S01]  /*0620*/  IADD3 R28, P0, PT, R25, UR6, RZ ;  /* 0x00000006191c7c10 */ /* 0x000fe2000ff1e0ff */
[----:B------:R-:W-:Y:S01]  /*0630*/  IMAD.X R5, RZ, RZ, UR5, P4 ;  /* 0x00000005ff057e24 */ /* 0x000fe2000a0e06ff */
[----:B------:R-:W-:Y:S02]  /*0640*/  LOP3.LUT P2, RZ, R21, 0xff, RZ, 0xc0, !PT ;  /* 0x000000ff15ff7812 */ /* 0x000fe4000784c0ff */
[----:B-1----:R-:W-:Y:S01]  /*0650*/  IADD3 R6, P3, PT, R26, UR4, RZ ;  /* 0x000000041a067c10 */ /* 0x002fe2000ff7e0ff */
[----:B------:R-:W-:Y:S01]  /*0660*/  IMAD.X R9, RZ, RZ, UR7, P0 ;  /* 0x00000007ff097e24 */ /* 0x000fe200080e06ff */
[----:B------:R-:W4:Y:S01]  /*0670*/  LDG.E.U8 R4, desc[UR10][R4.64] ;  /* 0x0000000a04047981 */ /* 0x000f22000c1e1100 */
[----:B------:R-:W-:-:S02]  /*0680*/  ISETP.EQ.AND P1, PT, R18, R11, P2 ;  /* 0x0000000b1200720c */ /* 0x000fc40001722270 */
[----:B------:R-:W-:Y:S01]  /*0690*/  IMAD.X R7, RZ, RZ, UR5, P3 ;  /* 0x00000005ff077e24 */ /* 0x000fe200098e06ff */
[----:B------:R-:W-:-:S04]  /*06a0*/  ISETP.LT.U32.AND P0, PT, R28, R27, PT ;  /* 0x0000001b1c00720c */ /* 0x000fc80003f01070 */
[----:B------:R0:W4:Y:S01]  /*06b0*/  LDG.E.U8 R6, desc[UR10][R6.64] ;  /* 0x0000000a06067981 */ /* 0x000122000c1e1100 */
[----:B------:R-:W-:-:S04]  /*06c0*/  ISETP.LT.AND.EX P0, PT, R9, R8, PT, P0 ;  /* 0x000000080900720c */ /* 0x000fc80003f01300 */
[CC--:B------:R-:W-:Y:S02]  /*06d0*/  SEL R25, R28.reuse, R27.reuse, P0 ;  /* 0x0000001b1c197207 */ /* 0x0c0fe40000000000 */
[----:B------:R-:W-:Y:S01]  /*06e0*/  @!P1 SEL R25, R28, R27, !P2 ;  /* 0x0000001b1c199207 */ /* 0x000fe20005000000 */
[----:B------:R-:W-:Y:S01]  /*06f0*/  VIADD R28, R17, 0x700 ;  /* 0x00000700111c7836 */ /* 0x000fe20000000000 */
[CC--:B------:R-:W-:Y:S02]  /*0700*/  SEL R27, R9.reuse, R8.reuse, P0 ;  /* 0x00000008091b7207 */ /* 0x0c0fe40000000000 */
[----:B------:R-:W-:Y:S02]  /*0710*/  @!P1 SEL R27, R9, R8, !P2 ;  /* 0x00000008091b9207 */ /* 0x000fe40005000000 */
[----:B------:R-:W-:-:S05]  /*0720*/  IADD3 R8, P0, PT, R28, UR4, RZ ;  /* 0x000000041c087c10 */ /* 0x000fca000ff1e0ff */
[----:B------:R-:W-:-:S05]  /*0730*/  IMAD.X R9, RZ, RZ, UR5, P0 ;  /* 0x00000005ff097e24 */ /* 0x000fca00080e06ff */
[----:B------:R1:W4:Y:S01]  /*0740*/  LDG.E.U8 R8, desc[UR10][R8.64] ;  /* 0x0000000a08087981 */ /* 0x000322000c1e1100 */
[----:B------:R-:W-:-:S04]  /*0750*/  ISETP.NE.AND P0, PT, R18, R11, PT ;  /* 0x0000000b1200720c */ /* 0x000fc80003f05270 */
[----:B------:R-:W-:-:S04]  /*0760*/  @!P2 SEL R21, RZ, 0x1, P0 ;  /* 0x00000001ff15a807 */ /* 0x000fc80000000000 */
[----:B------:R-:W-:-:S04]  /*0770*/  SEL R21, R21, 0x1, !P1 ;  /* 0x0000000115157807 */ /* 0x000fc80004800000 */
[----:B------:R-:W-:Y:S02]  /*0780*/  LOP3.LUT P3, RZ, R21, 0xff, RZ, 0xc0, !PT ;  /* 0x000000ff15ff7812 */ /* 0x000fe4000786c0ff */
[----:B------:R-:W-:Y:S01]  /*0790*/  IADD3 R18, P1, PT, R19, UR6, RZ ;  /* 0x0000000613127c10 */ /* 0x000fe2000ff3e0ff */
[----:B------:R-:W-:Y:S02]  /*07a0*/  VIADD R16, R16, 0x8 ;  /* 0x0000000810107836 */ /* 0x000fe40000000000 */
[----:B------:R-:W-:Y:S02]  /*07b0*/  VIADD R15, R15, 0x800 ;  /* 0x000008000f0f7836 */ /* 0x000fe40000000000 */
[----:B------:R-:W-:Y:S01]  /*07c0*/  VIADD R17, R17, 0x800 ;  /* 0x0000080011117836 */ /* 0x000fe20000000000 */
[CC--:B--2---:R-:W-:Y:S02]  /*07d0*/  ISETP.NE.AND P0, PT, R22.reuse, R11.reuse, PT ;  /* 0x0000000b1600720c */ /* 0x0c4fe40003f05270 */
[----:B------:R-:W-:-:S03]  /*07e0*/  ISETP.EQ.AND P2, PT, R22, R11, P3 ;  /* 0x0000000b1600720c */ /* 0x000fc60001f42270 */
[----:B------:R-:W-:Y:S01]  /*07f0*/  @!P3 SEL R21, RZ, 0x1, P0 ;  /* 0x00000001ff15b807 */ /* 0x000fe20000000000 */
[----:B------:R-:W-:-:S03]  /*0800*/  IMAD.X R22, RZ, RZ, UR7, P1 ;  /* 0x00000007ff167e24 */ /* 0x000fc600088e06ff */
[----:B------:R-:W-:-:S04]  /*0810*/  SEL R21, R21, 0x1, !P2 ;  /* 0x0000000115157807 */ /* 0x000fc80005000000 */
[----:B------:R-:W-:Y:S02]  /*0820*/  LOP3.LUT P1, RZ, R21, 0xff, RZ, 0xc0, !PT ;  /* 0x000000ff15ff7812 */ /* 0x000fe4000782c0ff */
[----:B------:R-:W-:-:S04]  /*0830*/  ISETP.LT.U32.AND P0, PT, R18, R25, PT ;  /* 0x000000191200720c */ /* 0x000fc80003f01070 */
[----:B------:R-:W-:Y:S02]  /*0840*/  ISETP.LT.AND.EX P0, PT, R22, R27, PT, P0 ;  /* 0x0000001b1600720c */ /* 0x000fe40003f01300 */
[----:B---3--:R-:W-:Y:S02]  /*0850*/  ISETP.NE.AND P5, PT, R24, R11, PT ;  /* 0x0000000b1800720c */ /* 0x008fe40003fa5270 */
[----:B0-----:R-:W-:Y:S02]  /*0860*/  SEL R7, R18, R25, P0 ;  /* 0x0000001912077207 */ /* 0x001fe40000000000 */
[----:B------:R-:W-:Y:S02]  /*0870*/  ISETP.EQ.AND P4, PT, R24, R11, P1 ;  /* 0x0000000b1800720c */ /* 0x000fe40000f82270 */
[----:B------:R-:W-:Y:S02]  /*0880*/  @!P1 SEL R21, RZ, 0x1, P5 ;  /* 0x00000001ff159807 */ /* 0x000fe40002800000 */
[----:B------:R-:W-:-:S02]  /*0890*/  @!P2 SEL R7, R18, R25, !P3 ;  /* 0x000000191207a207 */ /* 0x000fc40005800000 */
[-C--:B-1----:R-:W-:Y:S02]  /*08a0*/  SEL R9, R22, R27.reuse, P0 ;  /* 0x0000001b16097207 */ /* 0x082fe40000000000 */
[----:B------:R-:W-:Y:S02]  /*08b0*/  IADD3 R18, P0, PT, R20, UR6, RZ ;  /* 0x0000000614127c10 */ /* 0x000fe4000ff1e0ff */
[----:B------:R-:W-:Y:S02]  /*08c0*/  SEL R21, R21, 0x1, !P4 ;  /* 0x0000000115157807 */ /* 0x000fe40006000000 */
[----:B------:R-:W-:Y:S01]  /*08d0*/  @!P2 SEL R9, R22, R27, !P3 ;  /* 0x0000001b1609a207 */ /* 0x000fe20005800000 */
[----:B------:R-:W-:Y:S01]  /*08e0*/  IMAD.X R22, RZ, RZ, UR7, P0 ;  /* 0x00000007ff167e24 */ /* 0x000fe200080e06ff */
[----:B------:R-:W-:Y:S02]  /*08f0*/  ISETP.LT.U32.AND P0, PT, R18, R7, PT ;  /* 0x000000071200720c */ /* 0x000fe40003f01070 */
[----:B------:R-:W-:-:S02]  /*0900*/  LOP3.LUT P2, RZ, R21, 0xff, RZ, 0xc0, !PT ;  /* 0x000000ff15ff7812 */ /* 0x000fc4000784c0ff */
[----:B------:R-:W-:Y:S02]  /*0910*/  ISETP.LT.AND.EX P0, PT, R22, R9, PT, P0 ;  /* 0x000000091600720c */ /* 0x000fe40003f01300 */
[----:B------:R-:W-:Y:S02]  /*0920*/  IADD3 R23, P5, PT, R23, UR6, RZ ;  /* 0x0000000617177c10 */ /* 0x000fe4000ffbe0ff */
[----:B------:R-:W-:Y:S02]  /*0930*/  SEL R20, R18, R7, P0 ;  /* 0x0000000712147207 */ /* 0x000fe40000000000 */
[----:B------:R-:W-:Y:S02]  /*0940*/  SEL R5, R22, R9, P0 ;  /* 0x0000000916057207 */ /* 0x000fe40000000000 */
[----:B----4-:R-:W-:Y:S02]  /*0950*/  ISETP.NE.AND P0, PT, R4, R11, PT ;  /* 0x0000000b0400720c */ /* 0x010fe40003f05270 */
[----:B------:R-:W-:-:S02]  /*0960*/  @!P4 SEL R20, R18, R7, !P1 ;  /* 0x000000071214c207 */ /* 0x000fc40004800000 */
[----:B------:R-:W-:Y:S01]  /*0970*/  ISETP.EQ.AND P3, PT, R4, R11, P2 ;  /* 0x0000000b0400720c */ /* 0x000fe20001762270 */
[----:B------:R-:W-:Y:S01]  /*0980*/  IMAD.X R4, RZ, RZ, UR7, P5 ;  /* 0x00000007ff047e24 */ /* 0x000fe2000a8e06ff */
[----:B------:R-:W-:Y:S02]  /*0990*/  @!P2 SEL R21, RZ, 0x1, P0 ;  /* 0x00000001ff15a807 */ /* 0x000fe40000000000 */
[----:B------:R-:W-:Y:S02]  /*09a0*/  @!P4 SEL R5, R22, R9, !P1 ;  /* 0x000000091605c207 */ /* 0x000fe40004800000 */
[----:B------:R-:W-:Y:S02]  /*09b0*/  ISETP.LT.U32.AND P0, PT, R23, R20, PT ;  /* 0x000000141700720c */ /* 0x000fe40003f01070 */
[----:B------:R-:W-:Y:S02]  /*09c0*/  SEL R21, R21, 0x1, !P3 ;  /* 0x0000000115157807 */ /* 0x000fe40005800000 */
[----:B------:R-:W-:-:S02]  /*09d0*/  ISETP.LT.AND.EX P0, PT, R4, R5, PT, P0 ;  /* 0x000000050400720c */ /* 0x000fc40003f01300 */
[----:B------:R-:W-:Y:S02]  /*09e0*/  LOP3.LUT P1, RZ, R21, 0xff, RZ, 0xc0, !PT ;  /* 0x000000ff15ff7812 */ /* 0x000fe4000782c0ff */
[CC--:B------:R-:W-:Y:S02]  /*09f0*/  SEL R9, R23.reuse, R20.reuse, P0 ;  /* 0x0000001417097207 */ /* 0x0c0fe40000000000 */
[-C--:B------:R-:W-:Y:S02]  /*0a00*/  SEL R18, R4, R5.reuse, P0 ;  /* 0x0000000504127207 */ /* 0x080fe40000000000 */
[----:B------:R-:W-:Y:S02]  /*0a10*/  IADD3 R26, P0, PT, R26, UR6, RZ ;  /* 0x000000061a1a7c10 */ /* 0x000fe4000ff1e0ff */
[----:B------:R-:W-:Y:S02]  /*0a20*/  @!P3 SEL R9, R23, R20, !P2 ;  /* 0x000000141709b207 */ /* 0x000fe40005000000 */
[----:B------:R-:W-:Y:S01]  /*0a30*/  @!P3 SEL R18, R4, R5, !P2 ;  /* 0x000000050412b207 */ /* 0x000fe20005000000 */
[----:B------:R-:W-:Y:S01]  /*0a40*/  IMAD.X R5, RZ, RZ, UR7, P0 ;  /* 0x00000007ff057e24 */ /* 0x000fe200080e06ff */
[----:B------:R-:W-:-:S02]  /*0a50*/  ISETP.EQ.AND P3, PT, R6, R11, P1 ;  /* 0x0000000b0600720c */ /* 0x000fc40000f62270 */
[----:B------:R-:W-:Y:S02]  /*0a60*/  ISETP.LT.U32.AND P0, PT, R26, R9, PT ;  /* 0x000000091a00720c */ /* 0x000fe40003f01070 */
[----:B------:R-:W-:Y:S02]  /*0a70*/  ISETP.NE.AND P2, PT, R6, R11, PT ;  /* 0x0000000b0600720c */ /* 0x000fe40003f45270 */
[CC--:B------:R-:W-:Y:S02]  /*0a80*/  ISETP.LT.AND.EX P0, PT, R5.reuse, R18.reuse, PT, P0 ;  /* 0x000000120500720c */ /* 0x0c0fe40003f01300 */
[----:B------:R-:W-:Y:S02]  /*0a90*/  @!P1 SEL R21, RZ, 0x1, P2 ;  /* 0x00000001ff159807 */ /* 0x000fe40001000000 */
[----:B------:R-:W-:Y:S02]  /*0aa0*/  SEL R7, R26, R9, P0 ;  /* 0x000000091a077207 */ /* 0x000fe40000000000 */
[----:B------:R-:W-:-:S02]  /*0ab0*/  SEL R6, R5, R18, P0 ;  /* 0x0000001205067207 */ /* 0x000fc40000000000 */
[----:B------:R-:W-:Y:S02]  /*0ac0*/  IADD3 R28, P0, PT, R28, UR6, RZ ;  /* 0x000000061c1c7c10 */ /* 0x000fe4000ff1e0ff */
[----:B------:R-:W-:Y:S02]  /*0ad0*/  @!P3 SEL R7, R26, R9, !P1 ;  /* 0x000000091a07b207 */ /* 0x000fe40004800000 */
[----:B------:R-:W-:Y:S01]  /*0ae0*/  @!P3 SEL R6, R5, R18, !P1 ;  /* 0x000000120506b207 */ /* 0x000fe20004800000 */
[----:B------:R-:W-:Y:S01]  /*0af0*/  IMAD.X R5, RZ, RZ, UR7, P0 ;  /* 0x00000007ff057e24 */ /* 0x000fe200080e06ff */
[----:B------:R-:W-:Y:S02]  /*0b00*/  SEL R4, R21, 0x1, !P3 ;  /* 0x0000000115047807 */ /* 0x000fe40005800000 */
[----:B------:R-:W-:Y:S02]  /*0b10*/  ISETP.LT.U32.AND P0, PT, R28, R7, PT ;  /* 0x000000071c00720c */ /* 0x000fe40003f01070 */
[----:B------:R-:W-:-:S02]  /*0b20*/  LOP3.LUT P2, RZ, R4, 0xff, RZ, 0xc0, !PT ;  /* 0x000000ff04ff7812 */ /* 0x000fc4000784c0ff */
[----:B------:R-:W-:-:S04]  /*0b30*/  ISETP.LT.AND.EX P0, PT, R5, R6, PT, P0 ;  /* 0x000000060500720c */ /* 0x000fc80003f01300 */
[----:B------:R-:W-:Y:S02]  /*0b40*/  SEL R20, R28, R7, P0 ;  /* 0x000000071c147207 */ /* 0x000fe40000000000 */
[----:B------:R-:W-:Y:S02]  /*0b50*/  SEL R21, R5, R6, P0 ;  /* 0x0000000605157207 */ /* 0x000fe40000000000 */
[----:B------:R-:W-:Y:S02]  /*0b60*/  ISETP.NE.AND P0, PT, R16, RZ, PT ;  /* 0x000000ff1000720c */ /* 0x000fe40003f05270 */
[CC--:B------:R-:W-:Y:S02]  /*0b70*/  ISETP.EQ.AND P1, PT, R8.reuse, R11.reuse, P2 ;  /* 0x0000000b0800720c */ /* 0x0c0fe40001722270 */
[----:B------:R-:W-:-:S04]  /*0b80*/  ISETP.NE.AND P3, PT, R8, R11, PT ;  /* 0x0000000b0800720c */ /* 0x000fc80003f65270 */
[----:B------:R-:W-:-:S04]  /*0b90*/  @!P2 SEL R4, RZ, 0x1, P3 ;  /* 0x00000001ff04a807 */ /* 0x000fc80001800000 */
[----:B------:R-:W-:-:S03]  /*0ba0*/  SEL R4, R4, 0x1, !P1 ;  /* 0x0000000104047807 */ /* 0x000fc60004800000 */
[----:B------:R-:W-:Y:S02]  /*0bb0*/  @!P1 SEL R20, R28, R7, !P2 ;  /* 0x000000071c149207 */ /* 0x000fe40005000000 */
[----:B------:R-:W-:Y:S02]  /*0bc0*/  @!P1 SEL R21, R5, R6, !P2 ;  /* 0x0000000605159207 */ /* 0x000fe40005000000 */
[----:B------:R-:W-:Y:S01]  /*0bd0*/  PRMT R27, R4, 0x7610, R27 ;  /* 0x00007610041b7816 */ /* 0x000fe2000000001b */
[----:B------:R-:W-:Y:S06]  /*0be0*/  @P0 BRA `(.L_x_271) ;  /* 0xfffffff400cc0947 */ /* 0x000fec000383ffff */
[----:B------:R-:W-:Y:S05]  /*0bf0*/  BSYNC.RECONVERGENT B3 ;  /* 0x0000000000037941 */ /* 0x000fea0003800200 */
.L_x_270:
[----:B------:R-:W-:-:S07]  /*0c00*/  VIADD R6, R15, 0xfffffc00 ;  /* 0xfffffc000f067836 */ /* 0x000fce0000000000 */
.L_x_269:
[----:B------:R-:W-:Y:S05]  /*0c10*/  BSYNC.RECONVERGENT B2 ;  /* 0x0000000000027941 */ /* 0x000fea0003800200 */
.L_x_268:
[----:B------:R-:W-:-:S13]  /*0c20*/  ISETP.NE.AND P0, PT, R14, RZ, PT ;  /* 0x000000ff0e00720c */ /* 0x000fda0003f05270 */
[----:B------:R-:W-:Y:S05]  /*0c30*/  @!P0 BRA `(.L_x_267) ;  /* 0x0000000800348947 */ /* 0x000fea0003800000 */
[----:B------:R-:W-:Y:S01]  /*0c40*/  ISETP.GE.U32.AND P0, PT, R14, 0x4, PT ;  /* 0x000000040e00780c */ /* 0x000fe20003f06070 */
[----:B------:R-:W-:Y:S01]  /*0c50*/  BSSY.RECONVERGENT B2, `(.L_x_272) ;  /* 0x000004a000027945 */ /* 0x000fe20003800200 */
[----:B------:R-:W-:-:S11]  /*0c60*/  LOP3.LUT P1, R13, R13, 0x3, RZ, 0xc0, !PT ;  /* 0x000000030d0d7812 */ /* 0x000fd6000782c0ff */
[----:B------:R-:W-:Y:S05]  /*0c70*/  @!P0 BRA `(.L_x_273) ;  /* 0x00000004001c8947 */ /* 0x000fea0003800000 */
[----:B------:R-:W0:Y:S01]  /*0c80*/  LDCU.64 UR8, c[0x0][0x380] ;  /* 0x00007000ff0877ac */ /* 0x000e220008000a00 */
[----:B------:R-:W-:-:S05]  /*0c90*/  IMAD.IADD R22, R3, 0x1, R6 ;  /* 0x0000000103167824 */ /* 0x000fca00078e0206 */
[----:B0-----:R-:W-:-:S05]  /*0ca0*/  IADD3 R18, P0, PT, R22, UR8, RZ ;  /* 0x0000000816127c10 */ /* 0x001fca000ff1e0ff */
[----:B------:R-:W-:-:S05]  /*0cb0*/  IMAD.X R19, RZ, RZ, UR9, P0 ;  /* 0x00000009ff137e24 */ /* 0x000fca00080e06ff */
[----:B------:R-:W2:Y:S01]  /*0cc0*/  LDG.E.U8 R18, desc[UR10][R18.64] ;  /* 0x0000000a12127981 */ /* 0x000ea2000c1e1100 */
[----:B------:R-:W-:-:S05]  /*0cd0*/  VIADD R15, R22, 0x100 ;  /* 0x00000100160f7836 */ /* 0x000fca0000000000 */
[----:B------:R-:W-:-:S05]  /*0ce0*/  IADD3 R16, P0, PT, R15, UR8, RZ ;  /* 0x000000080f107c10 */ /* 0x000fca000ff1e0ff */
[----:B------:R-:W-:-:S05]  /*0cf0*/  IMAD.X R17, RZ, RZ, UR9, P0 ;  /* 0x00000009ff117e24 */ /* 0x000fca00080e06ff */
[----:B------:R0:W3:Y:S01]  /*0d00*/  LDG.E.U8 R16, desc[UR10][R16.64] ;  /* 0x0000000a10107981 */ /* 0x0000e2000c1e1100 */
[----:B------:R-:W-:-:S05]  /*0d10*/  VIADD R14, R22, 0x200 ;  /* 0x00000200160e7836 */ /* 0x000fca0000000000 */
[----:B------:R-:W-:-:S05]  /*0d20*/  IADD3 R8, P0, PT, R14, UR8, RZ ;  /* 0x000000080e087c10 */ /* 0x000fca000ff1e0ff */
[----:B------:R-:W-:Y:S02]  /*0d30*/  IMAD.X R9, RZ, RZ, UR9, P0 ;  /* 0x00000009ff097e24 */ /* 0x000fe400080e06ff */
[----:B------:R-:W-:-:S03]  /*0d40*/  VIADD R7, R22, 0x300 ;  /* 0x0000030016077836 */ /* 0x000fc60000000000 */
[----:B------:R1:W4:Y:S02]  /*0d50*/  LDG.E.U8 R8, desc[UR10][R8.64] ;  /* 0x0000000a08087981 */ /* 0x000324000c1e1100 */
[----:B------:R-:W-:-:S05]  /*0d60*/  IADD3 R4, P0, PT, R7, UR8, RZ ;  /* 0x0000000807047c10 */ /* 0x000fca000ff1e0ff */
[----:B------:R-:W-:Y:S01]  /*0d70*/  IMAD.X R5, RZ, RZ, UR9, P0 ;  /* 0x00000009ff057e24 */ /* 0x000fe200080e06ff */
[----:B------:R-:W0:Y:S04]  /*0d80*/  LDCU.64 UR8, c[0x0][0x398] ;  /* 0x00007300ff0877ac */ /* 0x000e280008000a00 */
[----:B------:R3:W4:Y:S01]  /*0d90*/  LDG.E.U8 R4, desc[UR10][R4.64] ;  /* 0x0000000a04047981 */ /* 0x000722000c1e1100 */
[----:B------:R-:W-:Y:S01]  /*0da0*/  LOP3.LUT P3, RZ, R27, 0xff, RZ, 0xc0, !PT ;  /* 0x000000ff1bff7812 */ /* 0x000fe2000786c0ff */
[----:B------:R-:W-:Y:S01]  /*0db0*/  VIADD R6, R6, 0x400 ;  /* 0x0000040006067836 */ /* 0x000fe20000000000 */
[----:B0-----:R-:W-:Y:S02]  /*0dc0*/  IADD3 R17, P2, PT, R22, UR8, RZ ;  /* 0x0000000816117c10 */ /* 0x001fe4000ff5e0ff */
[----:B------:R-:W-:-:S05]  /*0dd0*/  IADD3 R15, P5, PT, R15, UR8, RZ ;  /* 0x000000080f0f7c10 */ /* 0x000fca000ffbe0ff */
[----:B-1----:R-:W-:Y:S01]  /*0de0*/  IMAD.X R9, RZ, RZ, UR9, P5 ;  /* 0x00000009ff097e24 */ /* 0x002fe2000a8e06ff */
[----:B------:R-:W-:Y:S02]  /*0df0*/  IADD3 R7, P5, PT, R7, UR8, RZ ;  /* 0x0000000807077c10 */ /* 0x000fe4000ffbe0ff */
[CC--:B--2--5:R-:W-:Y:S02]  /*0e00*/  ISETP.NE.AND P0, PT, R18.reuse, R11.reuse, PT ;  /* 0x0000000b1200720c */ /* 0x0e4fe40003f05270 */
[----:B------:R-:W-:Y:S01]  /*0e10*/  ISETP.EQ.AND P4, PT, R18, R11, P3 ;  /* 0x0000000b1200720c */ /* 0x000fe20001f82270 */
[----:B------:R-:W-:Y:S01]  /*0e20*/  IMAD.X R18, RZ, RZ, UR9, P2 ;  /* 0x00000009ff127e24 */ /* 0x000fe200090e06ff */
[----:B------:R-:W-:Y:S02]  /*0e30*/  @!P3 SEL R27, RZ, 0x1, P0 ;  /* 0x00000001ff1bb807 */ /* 0x000fe40000000000 */
[----:B------:R-:W-:Y:S02]  /*0e40*/  ISETP.LT.U32.AND P0, PT, R17, R20, PT ;  /* 0x000000141100720c */ /* 0x000fe40003f01070 */
[----:B------:R-:W-:-:S02]  /*0e50*/  SEL R27, R27, 0x1, !P4 ;  /* 0x000000011b1b7807 */ /* 0x000fc40006000000 */
[CC--:B------:R-:W-:Y:S02]  /*0e60*/  ISETP.LT.AND.EX P0, PT, R18.reuse, R21.reuse, PT, P0 ;  /* 0x000000151200720c */ /* 0x0c0fe40003f01300 */
        /* <DEDUP_REMOVED lines=8> */
[----:B------:R-:W-:Y:S02]  /*0ef0*/  ISETP.LT.U32.AND P0, PT, R15, R22, PT ;  /* 0x000000160f00720c */ /* 0x000fe40003f01070 */
[----:B------:R-:W-:Y:S02]  /*0f00*/  SEL R27, R27, 0x1, !P4 ;  /* 0x000000011b1b7807 */ /* 0x000fe40006000000 */
[----:B------:R-:W-:-:S02]  /*0f10*/  ISETP.LT.AND.EX P0, PT, R9, R24, PT, P0 ;  /* 0x000000180900720c */ /* 0x000fc40003f01300 */
[----:B------:R-:W-:Y:S02]  /*0f20*/  LOP3.LUT P3, RZ, R27, 0xff, RZ, 0xc0, !PT ;  /* 0x000000ff1bff7812 */ /* 0x000fe4000786c0ff */
[----:B------:R-:W-:Y:S02]  /*0f30*/  SEL R16, R15, R22, P0 ;  /* 0x000000160f107207 */ /* 0x000fe40000000000 */
[----:B------:R-:W-:Y:S02]  /*0f40*/  SEL R18, R9, R24, P0 ;  /* 0x0000001809127207 */ /* 0x000fe40000000000 */
[----:B------:R-:W-:Y:S02]  /*0f50*/  @!P4 SEL R16, R15, R22, !P2 ;  /* 0x000000160f10c207 */ /* 0x000fe40005000000 */
[----:B------:R-:W-:Y:S02]  /*0f60*/  @!P4 SEL R18, R9, R24, !P2 ;  /* 0x000000180912c207 */ /* 0x000fe40005000000 */
[----:B------:R-:W-:-:S02]  /*0f70*/  IADD3 R5, P0, PT, R14, UR8, RZ ;  /* 0x000000080e057c10 */ /* 0x000fc4000ff1e0ff */
[CC--:B----4-:R-:W-:Y:S02]  /*0f80*/  ISETP.NE.AND P2, PT, R8.reuse, R11.reuse, PT ;  /* 0x0000000b0800720c */ /* 0x0d0fe40003f45270 */
[----:B------:R-:W-:Y:S01]  /*0f90*/  ISETP.EQ.AND P4, PT, R8, R11, P3 ;  /* 0x0000000b0800720c */ /* 0x000fe20001f82270 */
[----:B------:R-:W-:Y:S01]  /*0fa0*/  IMAD.X R9, RZ, RZ, UR9, P0 ;  /* 0x00000009ff097e24 */ /* 0x000fe200080e06ff */
[----:B------:R-:W-:Y:S02]  /*0fb0*/  @!P3 SEL R27, RZ, 0x1, P2 ;  /* 0x00000001ff1bb807 */ /* 0x000fe40001000000 */
[----:B------:R-:W-:Y:S02]  /*0fc0*/  ISETP.LT.U32.AND P0, PT, R5, R16, PT ;  /* 0x000000100500720c */ /* 0x000fe40003f01070 */
[----:B------:R-:W-:Y:S02]  /*0fd0*/  SEL R27, R27, 0x1, !P4 ;  /* 0x000000011b1b7807 */ /* 0x000fe40006000000 */
[----:B------:R-:W-:-:S02]  /*0fe0*/  ISETP.LT.AND.EX P0, PT, R9, R18, PT, P0 ;  /* 0x000000120900720c */ /* 0x000fc40003f01300 */
[----:B------:R-:W-:Y:S02]  /*0ff0*/  LOP3.LUT P2, RZ, R27, 0xff, RZ, 0xc0, !PT ;  /* 0x000000ff1bff7812 */ /* 0x000fe4000784c0ff */
[----:B------:R-:W-:Y:S02]  /*1000*/  SEL R8, R5, R16, P0 ;  /* 0x0000001005087207 */ /* 0x000fe40000000000 */
[----:B------:R-:W-:Y:S02]  /*1010*/  SEL R14, R9, R18, P0 ;  /* 0x00000012090e7207 */ /* 0x000fe40000000000 */
[----:B------:R-:W-:Y:S01]  /*1020*/  @!P4 SEL R8, R5, R16, !P3 ;  /* 0x000000100508c207 */ /* 0x000fe20005800000 */
[----:B------:R-:W-:Y:S01]  /*1030*/  IMAD.X R5, RZ, RZ, UR9, P5 ;  /* 0x00000009ff057e24 */ /* 0x000fe2000a8e06ff */
[----:B------:R-:W-:Y:S02]  /*1040*/  @!P4 SEL R14, R9, R18, !P3 ;  /* 0x00000012090ec207 */ /* 0x000fe40005800000 */
[----:B------:R-:W-:-:S02]  /*1050*/  ISETP.EQ.AND P3, PT, R4, R11, P2 ;  /* 0x0000000b0400720c */ /* 0x000fc40001762270 */
[----:B------:R-:W-:Y:S02]  /*1060*/  ISETP.LT.U32.AND P0, PT, R7, R8, PT ;  /* 0x000000080700720c */ /* 0x000fe40003f01070 */
[----:B------:R-:W-:Y:S02]  /*1070*/  ISETP.NE.AND P4, PT, R4, R11, PT ;  /* 0x0000000b0400720c */ /* 0x000fe40003f85270 */
[----:B------:R-:W-:Y:S02]  /*1080*/  ISETP.LT.AND.EX P0, PT, R5, R14, PT, P0 ;  /* 0x0000000e0500720c */ /* 0x000fe40003f01300 */
[----:B------:R-:W-:Y:S02]  /*1090*/  @!P2 SEL R27, RZ, 0x1, P4 ;  /* 0x00000001ff1ba807 */ /* 0x000fe40002000000 */
[----:B------:R-:W-:Y:S02]  /*10a0*/  SEL R20, R7, R8, P0 ;  /* 0x0000000807147207 */ /* 0x000fe40000000000 */
[----:B------:R-:W-:-:S02]  /*10b0*/  SEL R21, R5, R14, P0 ;  /* 0x0000000e05157207 */ /* 0x000fc40000000000 */
[----:B------:R-:W-:Y:S02]  /*10c0*/  SEL R27, R27, 0x1, !P3 ;  /* 0x000000011b1b7807 */ /* 0x000fe40005800000 */
[----:B------:R-:W-:Y:S02]  /*10d0*/  @!P3 SEL R20, R7, R8, !P2 ;  /* 0x000000080714b207 */ /* 0x000fe40005000000 */
[----:B------:R-:W-:-:S07]  /*10e0*/  @!P3 SEL R21, R5, R14, !P2 ;  /* 0x0000000e0515b207 */ /* 0x000fce0005000000 */
.L_x_273:
[----:B------:R-:W-:Y:S05]  /*10f0*/  BSYNC.RECONVERGENT B2 ;  /* 0x0000000000027941 */ /* 0x000fea0003800200 */
.L_x_272:
[----:B------:R-:W-:Y:S05]  /*1100*/  @!P1 BRA `(.L_x_267) ;  /* 0x0000000400009947 */ /* 0x000fea0003800000 */
[----:B------:R-:W-:Y:S01]  /*1110*/  ISETP.NE.AND P0, PT, R13, 0x1, PT ;  /* 0x000000010d00780c */ /* 0x000fe20003f05270 */
[----:B------:R-:W-:Y:S01]  /*1120*/  BSSY.RECONVERGENT B2, `(.L_x_274) ;  /* 0x0000028000027945 */ /* 0x000fe20003800200 */
[----:B------:R-:W-:-:S11]  /*1130*/  LOP3.LUT P1, RZ, R12, 0x100, RZ, 0xc0, !PT ;  /* 0x000001000cff7812 */ /* 0x000fd6000782c0ff */
[----:B------:R-:W-:Y:S05]  /*1140*/  @!P0 BRA `(.L_x_275) ;  /* 0x0000000000948947 */ /* 0x000fea0003800000 */
[----:B------:R-:W0:Y:S01]  /*1150*/  LDCU.64 UR8, c[0x0][0x380] ;  /* 0x00007000ff0877ac */ /* 0x000e220008000a00 */
[----:B------:R-:W-:-:S04]  /*1160*/  IMAD.IADD R7, R3, 0x1, R6 ;  /* 0x0000000103077824 */ /* 0x000fc800078e0206 */
[C---:B------:R-:W-:Y:S01]  /*1170*/  VIADD R12, R7.reuse, 0x100 ;  /* 0x00000100070c7836 */ /* 0x040fe20000000000 */
[----:B0-----:R-:W-:-:S05]  /*1180*/  IADD3 R4, P0, PT, R7, UR8, RZ ;  /* 0x0000000807047c10 */ /* 0x001fca000ff1e0ff */
[----:B------:R-:W-:-:S05]  /*1190*/  IMAD.X R5, RZ, RZ, UR9, P0 ;  /* 0x00000009ff057e24 */ /* 0x000fca00080e06ff */
[----:B------:R-:W2:Y:S01]  /*11a0*/  LDG.E.U8 R4, desc[UR10][R4.64] ;  /* 0x0000000a04047981 */ /* 0x000ea2000c1e1100 */
[----:B------:R-:W-:-:S05]  /*11b0*/  IADD3 R8, P0, PT, R12, UR8, RZ ;  /* 0x000000080c087c10 */ /* 0x000fca000ff1e0ff */
[----:B------:R-:W-:Y:S01]  /*11c0*/  IMAD.X R9, RZ, RZ, UR9, P0 ;  /* 0x00000009ff097e24 */ /* 0x000fe200080e06ff */
[----:B------:R-:W0:Y:S04]  /*11d0*/  LDCU.64 UR8, c[0x0][0x398] ;  /* 0x00007300ff0877ac */ /* 0x000e280008000a00 */
[----:B------:R1:W3:Y:S01]  /*11e0*/  LDG.E.U8 R14, desc[UR10][R8.64] ;  /* 0x0000000a080e7981 */ /* 0x0002e2000c1e1100 */
[----:B------:R-:W-:Y:S01]  /*11f0*/  LOP3.LUT P2, RZ, R27, 0xff, RZ, 0xc0, !PT ;  /* 0x000000ff1bff7812 */ /* 0x000fe2000784c0ff */
[----:B------:R-:W-:Y:S01]  /*1200*/  VIADD R6, R6, 0x200 ;  /* 0x0000020006067836 */ /* 0x000fe20000000000 */
[----:B0-----:R-:W-:-:S04]  /*1210*/  IADD3 R7, P4, PT, R7, UR8, RZ ;  /* 0x0000000807077c10 */ /* 0x001fc8000ff9e0ff */
[----:B------:R-:W-:Y:S02]  /*1220*/  ISETP.LT.U32.AND P0, PT, R7, R20, PT ;  /* 0x000000140700720c */ /* 0x000fe40003f01070 */
[CC--:B--2--5:R-:W-:Y:S02]  /*1230*/  ISETP.NE.AND P5, PT, R4.reuse, R11.reuse, PT ;  /* 0x0000000b0400720c */ /* 0x0e4fe40003fa5270 */
[----:B------:R-:W-:Y:S01]  /*1240*/  ISETP.EQ.AND P3, PT, R4, R11, P2 ;  /* 0x0000000b0400720c */ /* 0x000fe20001762270 */
[----:B------:R-:W-:Y:S02]  /*1250*/  IMAD.X R4, RZ, RZ, UR9, P4 ;  /* 0x00000009ff047e24 */ /* 0x000fe4000a0e06ff */
[----:B------:R-:W-:Y:S02]  /*1260*/  @!P2 SEL R27, RZ, 0x1, P5 ;  /* 0x00000001ff1ba807 */ /* 0x000fe40002800000 */
[----:B------:R-:W-:Y:S02]  /*1270*/  IADD3 R12, P5, PT, R12, UR8, RZ ;  /* 0x000000080c0c7c10 */ /* 0x000fe4000ffbe0ff */
[----:B------:R-:W-:-:S02]  /*1280*/  SEL R27, R27, 0x1, !P3 ;  /* 0x000000011b1b7807 */ /* 0x000fc40005800000 */
[CC--:B------:R-:W-:Y:S02]  /*1290*/  ISETP.LT.AND.EX P0, PT, R4.reuse, R21.reuse, PT, P0 ;  /* 0x000000150400720c */ /* 0x0c0fe40003f01300 */
[----:B------:R-:W-:Y:S02]  /*12a0*/  LOP3.LUT P4, RZ, R27, 0xff, RZ, 0xc0, !PT ;  /* 0x000000ff1bff7812 */ /* 0x000fe4000788c0ff */
[CC--:B------:R-:W-:Y:S02]  /*12b0*/  SEL R5, R7.reuse, R20.reuse, P0 ;  /* 0x0000001407057207 */ /* 0x0c0fe40000000000 */
[CC--:B-1----:R-:W-:Y:S02]  /*12c0*/  SEL R8, R4.reuse, R21.reuse, P0 ;  /* 0x0000001504087207 */ /* 0x0c2fe40000000000 */
[----:B------:R-:W-:Y:S01]  /*12d0*/  @!P3 SEL R5, R7, R20, !P2 ;  /* 0x000000140705b207 */ /* 0x000fe20005000000 */
[----:B------:R-:W-:Y:S01]  /*12e0*/  IMAD.X R7, RZ, RZ, UR9, P5 ;  /* 0x00000009ff077e24 */ /* 0x000fe2000a8e06ff */
[----:B------:R-:W-:-:S02]  /*12f0*/  @!P3 SEL R8, R4, R21, !P2 ;  /* 0x000000150408b207 */ /* 0x000fc40005000000 */
[----:B---3--:R-:W-:Y:S02]  /*1300*/  ISETP.EQ.AND P3, PT, R14, R11, P4 ;  /* 0x0000000b0e00720c */ /* 0x008fe40002762270 */
        /* <DEDUP_REMOVED lines=8> */
[----:B------:R-:W-:-:S07]  /*1390*/  @!P3 SEL R21, R7, R8, !P4 ;  /* 0x000000080715b207 */ /* 0x000fce0006000000 */
.L_x_275:
[----:B------:R-:W-:Y:S05]  /*13a0*/  BSYNC.RECONVERGENT B2 ;  /* 0x0000000000027941 */ /* 0x000fea0003800200 */
.L_x_274:
[----:B------:R-:W-:Y:S05]  /*13b0*/  @P1 BRA `(.L_x_267) ;  /* 0x0000000000541947 */ /* 0x000fea0003800000 */
[----:B------:R-:W0:Y:S01]  /*13c0*/  LDCU.64 UR8, c[0x0][0x380] ;  /* 0x00007000ff0877ac */ /* 0x000e220008000a00 */
[----:B------:R-:W-:-:S05]  /*13d0*/  IMAD.IADD R3, R3, 0x1, R6 ;  /* 0x0000000103037824 */ /* 0x000fca00078e0206 */
        /* <DEDUP_REMOVED lines=10> */
[----:B------:R-:W-:Y:S02]  /*1480*/  SEL R6, R8, R21, P0 ;  /* 0x0000001508067207 */ /* 0x000fe40000000000 */
[CC--:B--2--5:R-:W-:Y:S02]  /*1490*/  ISETP.EQ.AND P1, PT, R4.reuse, R11.reuse, P3 ;  /* 0x0000000b0400720c */ /* 0x0e4fe40001f22270 */
[----:B------:R-:W-:-:S04]  /*14a0*/  ISETP.NE.AND P2, PT, R4, R11, PT ;  /* 0x0000000b0400720c */ /* 0x000fc80003f45270 */
[----:B------:R-:W-:-:S04]  /*14b0*/  @!P3 SEL R27, RZ, 0x1, P2 ;  /* 0x00000001ff1bb807 */ /* 0x000fc80001000000 */
[----:B------:R-:W-:-:S03]  /*14c0*/  SEL R27, R27, 0x1, !P1 ;  /* 0x000000011b1b7807 */ /* 0x000fc60004800000 */
[----:B------:R-:W-:Y:S02]  /*14d0*/  @!P1 SEL R3, R7, R20, !P3 ;  /* 0x0000001407039207 */ /* 0x000fe40005800000 */
[----:B------:R-:W-:-:S03]  /*14e0*/  @!P1 SEL R6, R8, R21, !P3 ;  /* 0x0000001508069207 */ /* 0x000fc60005800000 */
[----:B------:R-:W-:Y:S02]  /*14f0*/  IMAD.MOV.U32 R20, RZ, RZ, R3 ;  /* 0x000000ffff147224 */ /* 0x000fe400078e0003 */
[----:B------:R-:W-:-:S07]  /*1500*/  IMAD.MOV.U32 R21, RZ, RZ, R6 ;  /* 0x000000ffff157224 */ /* 0x000fce00078e0006 */
.L_x_267:
[----:B------:R-:W-:Y:S05]  /*1510*/  BSYNC.RECONVERGENT B1 ;  /* 0x0000000000017941 */ /* 0x000fea0003800200 */
.L_x_266:
[----:B------:R-:W-:-:S13]  /*1520*/  ISETP.GE.U32.AND P0, PT, R2, 0x100, PT ;  /* 0x000001000200780c */ /* 0x000fda0003f06070 */
[----:B------:R-:W-:Y:S05]  /*1530*/  @!P0 BRA `(.L_x_276) ;  /* 0x0000000c003c8947 */ /* 0x000fea0003800000 */
        /* <DEDUP_REMOVED lines=24> */
.L_x_278:
[----:B------:R-:W-:Y:S05]  /*16c0*/  BSYNC.RECONVERGENT B1 ;  /* 0x0000000000017941 */ /* 0x000fea0003800200 */
.L_x_277:
        /* <DEDUP_REMOVED lines=23> */
.L_x_280:
[----:B------:R-:W-:Y:S05]  /*1840*/  BSYNC.RECONVERGENT B1 ;  /* 0x0000000000017941 */ /* 0x000fea0003800200 */
.L_x_279:
        /* <DEDUP_REMOVED lines=20> */
.L_x_282:
[----:B------:R-:W-:Y:S05]  /*1990*/  BSYNC.RECONVERGENT B1 ;  /* 0x0000000000017941 */ /* 0x000fea0003800200 */
.L_x_281:
        /* <DEDUP_REMOVED lines=20> */
.L_x_284:
[----:B------:R-:W-:Y:S05]  /*1ae0*/  BSYNC.RECONVERGENT B1 ;  /* 0x0000000000017941 */ /* 0x000fea0003800200 */
.L_x_283:
        /* <DEDUP_REMOVED lines=20> */
.L_x_286:
[----:B------:R-:W-:Y:S05]  /*1c30*/  BSYNC.RECONVERGENT B1 ;  /* 0x0000000000017941 */ /* 0x000fea0003800200 */
.L_x_285:
[----:B------:R-:W-:Y:S04]  /*1c40*/  BSSY.RECONVERGENT B1, `(.L_x_287) ;  /* 0x000000a000017945 */ /* 0x000fe80003800200 */
[----:B------:R-:W-:Y:S05]  /*1c50*/  @P1 BRA `(.L_x_288) ;  /* 0x0000000000201947 */ /* 0x000fea0003800000 */
[----:B--2---:R-:W2:Y:S01]  /*1c60*/  S2R R4, SR_CgaCtaId ;  /* 0x0000000000047919 */ /* 0x004ea20000008800 */
[----:B----4-:R-:W-:Y:S02]  /*1c70*/  MOV R3, 0x400 ;  /* 0x0000040000037802 */ /* 0x010fe40000000f00 */
[----:B0-----:R-:W-:-:S04]  /*1c80*/  SHF.R.U32.HI R2, RZ, 0x1, R10 ;  /* 0x00000001ff027819 */ /* 0x001fc8000001160a */
[----:B------:R-:W-:Y:S02]  /*1c90*/  LOP3.LUT R2, R2, 0x1f0, RZ, 0xc0, !PT ;  /* 0x000001f002027812 */ /* 0x000fe400078ec0ff */
[----:B--2---:R-:W-:-:S05]  /*1ca0*/  LEA R3, R4, R3, 0x18 ;  /* 0x0000000304037211 */ /* 0x004fca00078ec0ff */
[----:B------:R-:W-:-:S05]  /*1cb0*/  IMAD.IADD R2, R2, 0x1, R3 ;  /* 0x0000000102027824 */ /* 0x000fca00078e0203 */
[----:B------:R0:W-:Y:S04]  /*1cc0*/  STS.64 [R2+0x10], R20 ;  /* 0x0000101402007388 */ /* 0x0001e80000000a00 */
[----:B------:R0:W-:Y:S02]  /*1cd0*/  STS.U8 [R2+0x8], R27 ;  /* 0x0000081b02007388 */ /* 0x0001e40000000000 */
.L_x_288:
[----:B------:R-:W-:Y:S05]  /*1ce0*/  BSYNC.RECONVERGENT B1 ;  /* 0x0000000000017941 */ /* 0x000fea0003800200 */
.L_x_287:
[----:B------:R-:W-:Y:S01]  /*1cf0*/  BAR.SYNC.DEFER_BLOCKING 0x0 ;  /* 0x0000000000007b1d */ /* 0x000fe20000010000 */
[----:B------:R-:W-:-:S13]  /*1d00*/  ISETP.NE.AND P1, PT, R10, RZ, PT ;  /* 0x000000ff0a00720c */ /* 0x000fda0003f25270 */
[----:B------:R-:W-:Y:S05]  /*1d10*/  @P1 BRA `(.L_x_289) ;  /* 0x0000003c00381947 */ /* 0x000fea0003800000 */
[----:B------:R-:W0:Y:S01]  /*1d20*/  S2UR UR5, SR_CgaCtaId ;  /* 0x00000000000579c3 */ /* 0x000e220000008800 */
[----:B------:R-:W-:Y:S01]  /*1d30*/  UMOV UR4, 0x400 ;  /* 0x0000040000047882 */ /* 0x000fe20000000000 */
[----:B------:R-:W-:Y:S01]  /*1d40*/  LOP3.LUT P4, RZ, R27, 0xff, RZ, 0xc0, !PT ;  /* 0x000000ff1bff7812 */ /* 0x000fe2000788c0ff */
[----:B0-----:R-:W-:-:S09]  /*1d50*/  ULEA UR4, UR5, UR4, 0x18 ;  /* 0x0000000405047291 */ /* 0x001fd2000f8ec0ff */
[----:B------:R-:W0:Y:S04]  /*1d60*/  LDS.U8 R12, [UR4+0x18] ;  /* 0x00001804ff0c7984 */ /* 0x000e280008000000 */
[----:B------:R-:W1:Y:S04]  /*1d70*/  LDS.64 R8, [UR4+0x20] ;  /* 0x00002004ff087984 */ /* 0x000e680008000a00 */
[----:B------:R-:W3:Y:S04]  /*1d80*/  LDS.U8 R14, [UR4+0x28] ;  /* 0x00002804ff0e7984 */ /* 0x000ee80008000000 */
[----:B------:R-:W3:Y:S04]  /*1d90*/  LDS.64 R6, [UR4+0x30] ;  /* 0x00003004ff067984 */ /* 0x000ee80008000a00 */
[----:B------:R-:W3:Y:S04]  /*1da0*/  LDS.U8 R15, [UR4+0x38] ;  /* 0x00003804ff0f7984 */ /* 0x000ee80008000000 */
[----:B----4-:R-:W4:Y:S04]  /*1db0*/  LDS.64 R2, [UR4+0x40] ;  /* 0x00004004ff027984 */ /* 0x010f280008000a00 */
[----:B------:R-:W4:Y:S04]  /*1dc0*/  LDS.U8 R10, [UR4+0x48] ;  /* 0x00004804ff0a7984 */ /* 0x000f280008000000 */
[----:B--2---:R-:W2:Y:S01]  /*1dd0*/  LDS.64 R4, [UR4+0x50] ;  /* 0x00005004ff047984 */ /* 0x004ea20008000a00 */
[----:B0-----:R-:W-:-:S04]  /*1de0*/  ISETP.NE.AND P2, PT, R12, RZ, PT ;  /* 0x000000ff0c00720c */ /* 0x001fc80003f45270 */
[----:B------:R-:W-:Y:S02]  /*1df0*/  @P4 SEL R12, R27, 0x1, !P2 ;  /* 0x000000011b0c4807 */ /* 0x000fe40005000000 */
[-C--:B-1----:R-:W-:Y:S01]  /*1e00*/  ISETP.LT.U32.AND P0, PT, R8, R20.reuse, PT ;  /* 0x000000140800720c */ /* 0x082fe20003f01070 */
[----:B------:R-:W-:Y:S01]  /*1e10*/  LDS.U8 R27, [UR4+0x78] ;  /* 0x00007804ff1b7984 */ /* 0x000fe20008000000 */
[----:B------:R-:W-:Y:S02]  /*1e20*/  LOP3.LUT P3, RZ, R12, 0xff, RZ, 0xc0, !PT ;  /* 0x000000ff0cff7812 */ /* 0x000fe4000786c0ff */
[----:B------:R-:W-:Y:S02]  /*1e30*/  ISETP.LT.AND.EX P0, PT, R9, R21, PT, P0 ;  /* 0x000000150900720c */ /* 0x000fe40003f01300 */
[----:B---3--:R-:W-:Y:S02]  /*1e40*/  ISETP.NE.AND P5, PT, R14, RZ, PT ;  /* 0x000000ff0e00720c */ /* 0x008fe40003fa5270 */
[----:B------:R-:W-:-:S02]  /*1e50*/  @P2 SEL R20, R8, R20, P0 ;  /* 0x0000001408142207 */ /* 0x000fc40000000000 */
[C---:B------:R-:W-:Y:S02]  /*1e60*/  @P2 SEL R21, R9.reuse, R21, P0 ;  /* 0x0000001509152207 */ /* 0x040fe40000000000 */
[----:B-----5:R-:W-:Y:S02]  /*1e70*/  SEL R11, R8, R20, !P4 ;  /* 0x00000014080b7207 */ /* 0x020fe40006000000 */
[----:B------:R-:W-:Y:S02]  /*1e80*/  SEL R13, R9, R21, !P4 ;  /* 0x00000015090d7207 */ /* 0x000fe40006000000 */
[----:B------:R-:W-:Y:S01]  /*1e90*/  ISETP.LT.U32.AND P0, PT, R6, R11, PT ;  /* 0x0000000b0600720c */ /* 0x000fe20003f01070 */
[----:B------:R-:W-:Y:S01]  /*1ea0*/  LDS.64 R8, [UR4+0x60] ;  /* 0x00006004ff087984 */ /* 0x000fe20008000a00 */
[----:B------:R-:W-:Y:S02]  /*1eb0*/  @P3 SEL R14, R12, 0x1, !P5 ;  /* 0x000000010c0e3807 */ /* 0x000fe40006800000 */
[----:B------:R-:W-:Y:S01]  /*1ec0*/  ISETP.LT.AND.EX P0, PT, R7, R13, PT, P0 ;  /* 0x0000000d0700720c */ /* 0x000fe20003f01300 */
[----:B------:R-:W0:Y:S01]  /*1ed0*/  LDS.U8 R12, [UR4+0x58] ;  /* 0x00005804ff0c7984 */ /* 0x000e220008000000 */
[----:B------:R-:W-:-:S02]  /*1ee0*/  LOP3.LUT P2, RZ, R14, 0xff, RZ, 0xc0, !PT ;  /* 0x000000ff0eff7812 */ /* 0x000fc4000784c0ff */
[C---:B------:R-:W-:Y:S02]  /*1ef0*/  @P5 SEL R11, R6.reuse, R11, P0 ;  /* 0x0000000b060b5207 */ /* 0x040fe40000000000 */
[----:B------:R-:W-:Y:S02]  /*1f00*/  ISETP.NE.AND P4, PT, R15, RZ, PT ;  /* 0x000000ff0f00720c */ /* 0x000fe40003f85270 */
[C---:B------:R-:W-:Y:S02]  /*1f10*/  @P5 SEL R13, R7.reuse, R13, P0 ;  /* 0x0000000d070d5207 */ /* 0x040fe40000000000 */
[----:B------:R-:W-:Y:S02]  /*1f20*/  SEL R11, R6, R11, !P3 ;  /* 0x0000000b060b7207 */ /* 0x000fe40005800000 */
[----:B------:R-:W-:Y:S02]  /*1f30*/  SEL R13, R7, R13, !P3 ;  /* 0x0000000d070d7207 */ /* 0x000fe40005800000 */
[----:B----4-:R-:W-:Y:S01]  /*1f40*/  ISETP.LT.U32.AND P0, PT, R2, R11, PT ;  /* 0x0000000b0200720c */ /* 0x010fe20003f01070 */
[----:B------:R-:W-:Y:S01]  /*1f50*/  LDS.64 R6, [UR4+0x70] ;  /* 0x00007004ff067984 */ /* 0x000fe20008000a00 */
[----:B------:R-:W-:-:S02]  /*1f60*/  @P2 SEL R15, R14, 0x1, !P4 ;  /* 0x000000010e0f2807 */ /* 0x000fc40006000000 */
[----:B------:R-:W-:Y:S01]  /*1f70*/  ISETP.LT.AND.EX P0, PT, R3, R13, PT, P0 ;  /* 0x0000000d0300720c */ /* 0x000fe20003f01300 */
[----:B------:R-:W1:Y:S01]  /*1f80*/  LDS.U8 R14, [UR4+0x68] ;  /* 0x00006804ff0e7984 */ /* 0x000e620008000000 */
[----:B------:R-:W-:Y:S02]  /*1f90*/  ISETP.NE.AND P3, PT, R10, RZ, PT ;  /* 0x000000ff0a00720c */ /* 0x000fe40003f65270 */
[C---:B------:R-:W-:Y:S02]  /*1fa0*/  @P4 SEL R11, R2.reuse, R11, P0 ;  /* 0x0000000b020b4207 */ /* 0x040fe40000000000 */
[----:B------:R-:W-:Y:S02]  /*1fb0*/  LOP3.LUT P5, RZ, R15, 0xff, RZ, 0xc0, !PT ;  /* 0x000000ff0fff7812 */ /* 0x000fe400078ac0ff */
[----:B------:R-:W-:Y:S02]  /*1fc0*/  @P4 SEL R13, R3, R13, P0 ;  /* 0x0000000d030d4207 */ /* 0x000fe40000000000 */
[----:B------:R-:W-:-:S02]  /*1fd0*/  SEL R11, R2, R11, !P2 ;  /* 0x0000000b020b7207 */ /* 0x000fc40005000000 */
[----:B------:R-:W-:Y:S02]  /*1fe0*/  SEL R13, R3, R13, !P2 ;  /* 0x0000000d030d7207 */ /* 0x000fe40005000000 */
[C---:B--2---:R-:W-:Y:S01]  /*1ff0*/  ISETP.LT.U32.AND P0, PT, R4.reuse, R11, PT ;  /* 0x0000000b0400720c */ /* 0x044fe20003f01070 */
[----:B------:R-:W2:Y:S03]  /*2000*/  LDS.64 R2, [UR4+0x80] ;  /* 0x00008004ff027984 */ /* 0x000ea60008000a00 */
[----:B------:R-:W-:Y:S02]  /*2010*/  ISETP.LT.AND.EX P0, PT, R5, R13, PT, P0 ;  /* 0x0000000d0500720c */ /* 0x000fe40003f01300 */
[----:B------:R-:W-:Y:S02]  /*2020*/  @P5 SEL R10, R15, 0x1, !P3 ;  /* 0x000000010f0a5807 */ /* 0x000fe40005800000 */
[----:B------:R-:W-:-:S02]  /*2030*/  @P3 SEL R11, R4, R11, P0 ;  /* 0x0000000b040b3207 */ /* 0x000fc40000000000 */
[----:B0-----:R-:W-:Y:S02]  /*2040*/  ISETP.NE.AND P2, PT, R12, RZ, PT ;  /* 0x000000ff0c00720c */ /* 0x001fe40003f45270 */
[C---:B------:R-:W-:Y:S02]  /*2050*/  @P3 SEL R13, R5.reuse, R13, P0 ;  /* 0x0000000d050d3207 */ /* 0x040fe40000000000 */
[----:B------:R-:W-:Y:S02]  /*2060*/  SEL R11, R4, R11, !P5 ;  /* 0x0000000b040b7207 */ /* 0x000fe40006800000 */
[----:B------:R-:W-:Y:S02]  /*2070*/  LOP3.LUT P4, RZ, R10, 0xff, RZ, 0xc0, !PT ;  /* 0x000000ff0aff7812 */ /* 0x000fe4000788c0ff */
[----:B------:R-:W-:Y:S02]  /*2080*/  SEL R13, R5, R13, !P5 ;  /* 0x0000000d050d7207 */ /* 0x000fe40006800000 */
[----:B------:R-:W-:-:S04]  /*2090*/  ISETP.LT.U32.AND P0, PT, R8, R11, PT ;  /* 0x0000000b0800720c */ /* 0x000fc80003f01070 */
[C---:B------:R-:W-:Y:S02]  /*20a0*/  ISETP.LT.AND.EX P0, PT, R9.reuse, R13, PT, P0 ;  /* 0x0000000d0900720c */ /* 0x040fe40003f01300 */
[----:B-1----:R-:W-:Y:S02]  /*20b0*/  ISETP.NE.AND P3, PT, R14, RZ, PT ;  /* 0x000000ff0e00720c */ /* 0x002fe40003f65270 */
[----:B------:R-:W-:Y:S02]  /*20c0*/  @P2 SEL R11, R8, R11, P0 ;  /* 0x0000000b080b2207 */ /* 0x000fe40000000000 */
[----:B------:R-:W-:Y:S02]  /*20d0*/  @P4 SEL R12, R10, 0x1, !P2 ;  /* 0x000000010a0c4807 */ /* 0x000fe40005000000 */
[----:B------:R-:W-:Y:S02]  /*20e0*/  @P2 SEL R13, R9, R13, P0 ;  /* 0x0000000d090d2207 */ /* 0x000fe40000000000 */
[----:B------:R-:W-:-:S02]  /*20f0*/  SEL R5, R8, R11, !P4 ;  /* 0x0000000b08057207 */ /* 0x000fc40006000000 */
[----:B------:R-:W-:Y:S02]  /*2100*/  LOP3.LUT P5, RZ, R12, 0xff, RZ, 0xc0, !PT ;  /* 0x000000ff0cff7812 */ /* 0x000fe400078ac0ff */
[----:B------:R-:W-:Y:S02]  /*2110*/  SEL R9, R9, R13, !P4 ;  /* 0x0000000d09097207 */ /* 0x000fe40006000000 */
[----:B------:R-:W-:Y:S02]  /*2120*/  ISETP.LT.U32.AND P0, PT, R6, R5, PT ;  /* 0x000000050600720c */ /* 0x000fe40003f01070 */
[----:B------:R-:W-:Y:S02]  /*2130*/  ISETP.NE.AND P4, PT, R27, RZ, PT ;  /* 0x000000ff1b00720c */ /* 0x000fe40003f85270 */
[----:B------:R-:W-:-:S04]  /*2140*/  ISETP.LT.AND.EX P0, PT, R7, R9, PT, P0 ;  /* 0x000000090700720c */ /* 0x000fc80003f01300 */
[----:B------:R-:W-:Y:S02]  /*2150*/  @P3 SEL R5, R6, R5, P0 ;  /* 0x0000000506053207 */ /* 0x000fe40000000000 */
[----:B------:R-:W-:Y:S02]  /*2160*/  @P5 SEL R14, R12, 0x1, !P3 ;  /* 0x000000010c0e5807 */ /* 0x000fe40005800000 */
[C---:B------:R-:W-:Y:S02]  /*2170*/  @P3 SEL R9, R7.reuse, R9, P0 ;  /* 0x0000000907093207 */ /* 0x040fe40000000000 */
[----:B------:R-:W-:Y:S02]  /*2180*/  SEL R5, R6, R5, !P5 ;  /* 0x0000000506057207 */ /* 0x000fe40006800000 */
[----:B------:R-:W-:Y:S02]  /*2190*/  LOP3.LUT P2, RZ, R14, 0xff, RZ, 0xc0, !PT ;  /* 0x000000ff0eff7812 */ /* 0x000fe4000784c0ff */
[----:B------:R-:W-:-:S02]  /*21a0*/  SEL R7, R7, R9, !P5 ;  /* 0x0000000907077207 */ /* 0x000fc40006800000 */
[----:B--2---:R-:W-:-:S04]  /*21b0*/  ISETP.LT.U32.AND P0, PT, R2, R5, PT ;  /* 0x000000050200720c */ /* 0x004fc80003f01070 */
[----:B------:R-:W-:-:S04]  /*21c0*/  ISETP.LT.AND.EX P0, PT, R3, R7, PT, P0 ;  /* 0x000000070300720c */ /* 0x000fc80003f01300 */
[----:B------:R-:W-:Y:S02]  /*21d0*/  @P4 SEL R5, R2, R5, P0 ;  /* 0x0000000502054207 */ /* 0x000fe40000000000 */
[C---:B------:R-:W-:Y:S02]  /*21e0*/  @P4 SEL R7, R3.reuse, R7, P0 ;  /* 0x0000000703074207 */ /* 0x040fe40000000000 */
[----:B------:R-:W-:Y:S02]  /*21f0*/  @P2 SEL R27, R14, 0x1, !P4 ;  /* 0x000000010e1b2807 */ /* 0x000fe40006000000 */
[----:B------:R-:W-:Y:S02]  /*2200*/  SEL R20, R2, R5, !P2 ;  /* 0x0000000502147207 */ /* 0x000fe40005000000 */
[----:B------:R-:W-:Y:S01]  /*2210*/  SEL R21, R3, R7, !P2 ;  /* 0x0000000703157207 */ /* 0x000fe20005000000 */
[----:B------:R-:W-:Y:S06]  /*2220*/  BRA `(.L_x_289) ;  /* 0x0000003400f47947 */ /* 0x000fec0003800000 */
.L_x_276:
[----:B------:R-:W0:Y:S01]  /*2230*/  S2R R12, SR_LANEID ;  /* 0x00000000000c7919 */ /* 0x000e220000000000 */
[----:B------:R-:W-:Y:S01]  /*2240*/  LOP3.LUT R3, R10, 0x3e0, RZ, 0xc0, !PT ;  /* 0x000003e00a037812 */ /* 0x000fe200078ec0ff */
[----:B------:R-:W-:Y:S04]  /*2250*/  BSSY.RECONVERGENT B1, `(.L_x_290) ;  /* 0x0000022000017945 */ /* 0x000fe80003800200 */
[----:B------:R-:W-:Y:S01]  /*2260*/  VIADD R5, R3, 0x20 ;  /* 0x0000002003057836 */ /* 0x000fe20000000000 */
[----:B------:R-:W-:-:S04]  /*2270*/  LOP3.LUT R3, RZ, R3, RZ, 0x33, !PT ;  /* 0x00000003ff037212 */ /* 0x000fc800078e33ff */
[----:B------:R-:W-:Y:S01]  /*2280*/  ISETP.GT.U32.AND P0, PT, R5, R2, PT ;  /* 0x000000020500720c */ /* 0x000fe20003f04070 */
        /* <DEDUP_REMOVED lines=25> */
[----:B-1----:R-:W-:-:S02]  /*2420*/  @!P0 SEL R20, R5, R20, P4 ;  /* 0x0000001405148207 */ /* 0x002fc40002000000 */
[----:B------:R-:W-:Y:S02]  /*2430*/  @!P0 SEL R21, R8, R21, P4 ;  /* 0x0000001508158207 */ /* 0x000fe40002000000 */
[----:B------:R-:W-:Y:S02]  /*2440*/  @P0 PRMT R27, R4, 0x7610, R27 ;  /* 0x00007610041b0816 */ /* 0x000fe4000000001b */
[----:B------:R-:W-:Y:S02]  /*2450*/  @P0 SEL R20, R5, R20, !P6 ;  /* 0x0000001405140207 */ /* 0x000fe40007000000 */
[----:B------:R-:W-:-:S07]  /*2460*/  @P0 SEL R21, R8, R21, !P6 ;  /* 0x0000001508150207 */ /* 0x000fce0007000000 */
.L_x_291:
[----:B------:R-:W-:Y:S05]  /*2470*/  BSYNC.RECONVERGENT B1 ;  /* 0x0000000000017941 */ /* 0x000fea0003800200 */
.L_x_290:
        /* <DEDUP_REMOVED lines=11> */
[-C--:B---3--:R-:W-:Y:S02]  /*2530*/  @!P0 ISETP.LT.U32.AND P5, PT, R5, R20.reuse, PT ;  /* 0x000000140500820c */ /* 0x088fe40003fa1070 */
[----:B------:R-:W-:Y:S02]  /*2540*/  @P0 ISETP.NE.AND P6, PT, R7, RZ, PT ;  /* 0x000000ff0700020c */ /* 0x000fe40003fc5270 */
[----:B------:R-:W-:Y:S02]  /*2550*/  @!P0 PRMT R27, R8, 0x7610, R27 ;  /* 0x00007610081b8816 */ /* 0x000fe4000000001b */
[----:B----4-:R-:W-:Y:S02]  /*2560*/  @!P0 ISETP.LT.AND.EX P5, PT, R6, R21, PT, P5 ;  /* 0x000000150600820c */ /* 0x010fe40003fa1350 */
[----:B------:R-:W-:Y:S02]  /*2570*/  @P0 SEL R4, R4, R27, !P6 ;  /* 0x0000001b04040207 */ /* 0x000fe40007000000 */
[----:B-12---:R-:W-:-:S02]  /*2580*/  @!P0 SEL R20, R5, R20, P5 ;  /* 0x0000001405148207 */ /* 0x006fc40002800000 */
[----:B------:R-:W-:Y:S02]  /*2590*/  @!P0 SEL R21, R6, R21, P5 ;  /* 0x0000001506158207 */ /* 0x000fe40002800000 */
[----:B------:R-:W-:Y:S02]  /*25a0*/  @P0 PRMT R27, R4, 0x7610, R27 ;  /* 0x00007610041b0816 */ /* 0x000fe4000000001b */
[----:B------:R-:W-:Y:S02]  /*25b0*/  @P0 SEL R20, R5, R20, !P6 ;  /* 0x0000001405140207 */ /* 0x000fe40007000000 */
[----:B------:R-:W-:-:S07]  /*25c0*/  @P0 SEL R21, R6, R21, !P6 ;  /* 0x0000001506150207 */ /* 0x000fce0007000000 */
.L_x_293:
[----:B------:R-:W-:Y:S05]  /*25d0*/  BSYNC.RECONVERGENT B1 ;  /* 0x0000000000017941 */ /* 0x000fea0003800200 */
.L_x_292:
[----:B0-----:R-:W-:Y:S01]  /*25e0*/  LOP3.LUT R4, R27, 0xff, RZ, 0xc0, !PT ;  /* 0x000000ff1b047812 */ /* 0x001fe200078ec0ff */
[----:B---3--:R0:W3:Y:S01]  /*25f0*/  SHFL.DOWN PT, R5, R20, 0x4, R3 ;  /* 0x0880000014057989 */ /* 0x0080e200000e0003 */
[----:B------:R-:W-:Y:S03]  /*2600*/  BSSY.RECONVERGENT B1, `(.L_x_294) ;  /* 0x0000012000017945 */ /* 0x000fe60003800200 */
[----:B----4-:R0:W4:Y:S04]  /*2610*/  SHFL.DOWN PT, R6, R21, 0x4, R3 ;  /* 0x0880000015067989 */ /* 0x01012800000e0003 */
        /* <DEDUP_REMOVED lines=16> */
.L_x_295:
[----:B------:R-:W-:Y:S05]  /*2720*/  BSYNC.RECONVERGENT B1 ;  /* 0x0000000000017941 */ /* 0x000fea0003800200 */
.L_x_294:
        /* <DEDUP_REMOVED lines=20> */
.L_x_297:
[----:B------:R-:W-:Y:S05]  /*2870*/  BSYNC.RECONVERGENT B1 ;  /* 0x0000000000017941 */ /* 0x000fea0003800200 */
.L_x_296:
        /* <DEDUP_REMOVED lines=8> */
[----:B-12---:R-:W-:-:S04]  /*2900*/  LOP3.LUT P2, R3, R27, 0xff, RZ, 0xc0, !PT ;  /* 0x000000ff1b037812 */ /* 0x006fc8000784c0ff */
[----:B------:R-:W-:-:S13]  /*2910*/  PLOP3.LUT P0, PT, P2, P0, PT, 0x2f, 0xf2 ;  /* 0x0000000000f2781c */ /* 0x000fda0001700577 */
[-C--:B---3--:R-:W-:Y:S02]  /*2920*/  @!P0 ISETP.LT.U32.AND P2, PT, R5, R20.reuse, PT ;  /* 0x000000140500820c */ /* 0x088fe40003f41070 */
[----:B------:R-:W-:Y:S02]  /*2930*/  @P0 ISETP.NE.AND P3, PT, R3, RZ, PT ;  /* 0x000000ff0300020c */ /* 0x000fe40003f65270 */
[----:B------:R-:W-:Y:S02]  /*2940*/  @!P0 PRMT R27, R7, 0x7610, R27 ;  /* 0x00007610071b8816 */ /* 0x000fe4000000001b */
[----:B----4-:R-:W-:Y:S02]  /*2950*/  @!P0 ISETP.LT.AND.EX P2, PT, R6, R21, PT, P2 ;  /* 0x000000150600820c */ /* 0x010fe40003f41320 */
[----:B------:R-:W-:Y:S02]  /*2960*/  @P0 SEL R3, R4, R27, !P3 ;  /* 0x0000001b04030207 */ /* 0x000fe40005800000 */
[----:B------:R-:W-:-:S02]  /*2970*/  @!P0 SEL R20, R5, R20, P2 ;  /* 0x0000001405148207 */ /* 0x000fc40001000000 */
[C---:B------:R-:W-:Y:S02]  /*2980*/  @!P0 SEL R21, R6.reuse, R21, P2 ;  /* 0x0000001506158207 */ /* 0x040fe40001000000 */
[----:B------:R-:W-:Y:S02]  /*2990*/  @P0 PRMT R27, R3, 0x7610, R27 ;  /* 0x00007610031b0816 */ /* 0x000fe4000000001b */
[----:B------:R-:W-:Y:S02]  /*29a0*/  @P0 SEL R20, R5, R20, !P3 ;  /* 0x0000001405140207 */ /* 0x000fe40005800000 */
[----:B------:R-:W-:-:S07]  /*29b0*/  @P0 SEL R21, R6, R21, !P3 ;  /* 0x0000001506150207 */ /* 0x000fce0005800000 */
.L_x_299:
[----:B------:R-:W-:Y:S05]  /*29c0*/  BSYNC.RECONVERGENT B1 ;  /* 0x0000000000017941 */ /* 0x000fea0003800200 */
.L_x_298:
[----:B------:R-:W-:Y:S04]  /*29d0*/  BSSY.RECONVERGENT B1, `(.L_x_300) ;  /* 0x000000a000017945 */ /* 0x000fe80003800200 */
[----:B------:R-:W-:Y:S05]  /*29e0*/  @P1 BRA `(.L_x_301) ;  /* 0x0000000000201947 */ /* 0x000fea0003800000 */
[----:B---3--:R-:W3:Y:S01]  /*29f0*/  S2R R5, SR_CgaCtaId ;  /* 0x0000000000057919 */ /* 0x008ee20000008800 */
[----:B0-----:R-:W-:Y:S02]  /*2a00*/  MOV R4, 0x400 ;  /* 0x0000040000047802 */ /* 0x001fe40000000f00 */
[----:B-12---:R-:W-:-:S04]  /*2a10*/  SHF.R.U32.HI R3, RZ, 0x1, R10 ;  /* 0x00000001ff037819 */ /* 0x006fc8000001160a */
[----:B------:R-:W-:Y:S02]  /*2a20*/  LOP3.LUT R3, R3, 0x1f0, RZ, 0xc0, !PT ;  /* 0x000001f003037812 */ /* 0x000fe400078ec0ff */
[----:B---3--:R-:W-:-:S05]  /*2a30*/  LEA R4, R5, R4, 0x18 ;  /* 0x0000000405047211 */ /* 0x008fca00078ec0ff */
[----:B------:R-:W-:-:S05]  /*2a40*/  IMAD.IADD R3, R3, 0x1, R4 ;  /* 0x0000000103037824 */ /* 0x000fca00078e0204 */
[----:B------:R0:W-:Y:S04]  /*2a50*/  STS.64 [R3+0x10], R20 ;  /* 0x0000101403007388 */ /* 0x0001e80000000a00 */
[----:B------:R0:W-:Y:S02]  /*2a60*/  STS.U8 [R3+0x8], R27 ;  /* 0x0000081b03007388 */ /* 0x0001e40000000000 */
.L_x_301:
[----:B------:R-:W-:Y:S05]  /*2a70*/  BSYNC.RECONVERGENT B1 ;  /* 0x0000000000017941 */ /* 0x000fea0003800200 */
.L_x_300:
[----:B------:R-:W-:Y:S01]  /*2a80*/  BAR.SYNC.DEFER_BLOCKING 0x0 ;  /* 0x0000000000007b1d */ /* 0x000fe20000010000 */
[----:B------:R-:W-:-:S13]  /*2a90*/  ISETP.NE.AND P1, PT, R10, RZ, PT ;  /* 0x000000ff0a00720c */ /* 0x000fda0003f25270 */
[----:B------:R-:W-:Y:S05]  /*2aa0*/  @P1 BRA `(.L_x_289) ;  /* 0x0000002c00d41947 */ /* 0x000fea0003800000 */
[C---:B------:R-:W-:Y:S02]  /*2ab0*/  ISETP.GE.U32.AND P0, PT, R2.reuse, 0x21, PT ;  /* 0x000000210200780c */ /* 0x040fe40003f06070 */
[C---:B------:R-:W-:Y:S02]  /*2ac0*/  ISETP.GE.U32.AND P2, PT, R2.reuse, 0x41, PT ;  /* 0x000000410200780c */ /* 0x040fe40003f46070 */
[C---:B------:R-:W-:Y:S02]  /*2ad0*/  ISETP.GE.U32.AND P3, PT, R2.reuse, 0x61, PT ;  /* 0x000000610200780c */ /* 0x040fe40003f66070 */
[----:B------:R-:W-:-:S07]  /*2ae0*/  ISETP.GE.U32.AND P4, PT, R2, 0x81, PT ;  /* 0x000000810200780c */ /* 0x000fce0003f86070 */
[----:B------:R-:W-:Y:S06]  /*2af0*/  @!P0 BRA `(.L_x_302) ;  /* 0x00000000003c8947 */ /* 0x000fec0003800000 */
[----:B------:R-:W0:Y:S01]  /*2b00*/  S2UR UR5, SR_CgaCtaId ;  /* 0x00000000000579c3 */ /* 0x000e220000008800 */
[----:B------:R-:W-:Y:S01]  /*2b10*/  UMOV UR4, 0x400 ;  /* 0x0000040000047882 */ /* 0x000fe20000000000 */
[----:B------:R-:W-:Y:S01]  /*2b20*/  LOP3.LUT P5, RZ, R27, 0xff, RZ, 0xc0, !PT ;  /* 0x000000ff1bff7812 */ /* 0x000fe200078ac0ff */
[----:B0-----:R-:W-:-:S09]  /*2b30*/  ULEA UR4, UR5, UR4, 0x18 ;  /* 0x0000000405047291 */ /* 0x001fd2000f8ec0ff */
[----:B-12---:R-:W0:Y:S04]  /*2b40*/  LDS.U8 R3, [UR4+0x18] ;  /* 0x00001804ff037984 */ /* 0x006e280008000000 */
[----:B---3--:R-:W1:Y:S01]  /*2b50*/  LDS.64 R4, [UR4+0x20] ;  /* 0x00002004ff047984 */ /* 0x008e620008000a00 */
        /* <DEDUP_REMOVED lines=9> */
.L_x_302:
[----:B------:R-:W-:Y:S01]  /*2bf0*/  ISETP.GE.U32.AND P5, PT, R2, 0xa1, PT ;  /* 0x000000a10200780c */ /* 0x000fe20003fa6070 */
[----:B------:R-:W-:-:S12]  /*2c00*/  @!P2 BRA `(.L_x_303) ;  /* 0x00000000003ca947 */ /* 0x000fd80003800000 */
        /* <DEDUP_REMOVED lines=15> */
.L_x_303:
        /* <DEDUP_REMOVED lines=17> */
.L_x_304:
[----:B------:R-:W-:Y:S01]  /*2e10*/  ISETP.GE.U32.AND P3, PT, R2, 0xe1, PT ;  /* 0x000000e10200780c */ /* 0x000fe20003f66070 */
[----:B------:R-:W-:-:S12]  /*2e20*/  @!P4 BRA `(.L_x_305) ;  /* 0x00000000003cc947 */ /* 0x000fd80003800000 */
[----:B------:R-:W0:Y:S01]  /*2e30*/  S2UR UR5, SR_CgaCtaId ;  /* 0x00000000000579c3 */ /* 0x000e220000008800 */
[----:B------:R-:W-:Y:S01]  /*2e40*/  UMOV UR4, 0x400 ;  /* 0x0000040000047882 */ /* 0x000fe20000000000 */
[----:B------:R-:W-:Y:S01]  /*2e50*/  LOP3.LUT P4, RZ, R27, 0xff, RZ, 0xc0, !PT ;  /* 0x000000ff1bff7812 */ /* 0x000fe2000788c0ff */
[----:B0-----:R-:W-:-:S09]  /*2e60*/  ULEA UR4, UR5, UR4, 0x18 ;  /* 0x0000000405047291 */ /* 0x001fd2000f8ec0ff */
[----:B------:R-:W0:Y:S04]  /*2e70*/  LDS.U8 R4, [UR4+0x48] ;  /* 0x00004804ff047984 */ /* 0x000e280008000000 */
        /* <DEDUP_REMOVED lines=10> */
.L_x_305:
[----:B------:R-:W-:Y:S05]  /*2f20*/  @!P5 BRA `(.L_x_306) ;  /* 0x00000000003cd947 */ /* 0x000fea0003800000 */
        /* <DEDUP_REMOVED lines=15> */
.L_x_306:
        /* <DEDUP_REMOVED lines=16> */
.L_x_307:
        /* <DEDUP_REMOVED lines=17> */
.L_x_265:
        /* <DEDUP_REMOVED lines=13> */
[----:B-1----:R-:W-:-:S04]  /*3300*/  IMAD.U32 R8, RZ, RZ, UR7 ;  /* 0x00000007ff087e24 */ /* 0x002fc8000f8e00ff */
[----:B------:R-:W-:Y:S01]  /*3310*/  IMAD.X R21, RZ, RZ, R8, P1 ;  /* 0x000000ffff157224 */ /* 0x000fe200008e0608 */
[----:B---3--:R-:W-:Y:S01]  /*3320*/  ISETP.NE.AND P0, PT, R10, R7, PT ;  /* 0x000000070a00720c */ /* 0x008fe20003f05270 */
[----:B------:R-:W-:-:S03]  /*3330*/  VIADD R10, R6, 0x200 ;  /* 0x00000200060a7836 */ /* 0x000fc60000000000 */
[----:B------:R-:W-:Y:S02]  /*3340*/  SEL R20, R6, R13, !P0 ;  /* 0x0000000d06147207 */ /* 0x000fe40004000000 */
[-C--:B------:R-:W-:Y:S02]  /*3350*/  IADD3 R9, P3, PT, R10, R11.reuse, RZ ;  /* 0x0000000b0a097210 */ /* 0x080fe40007f7e0ff */
[----:B------:R-:W-:Y:S02]  /*3360*/  IADD3 R20, P4, PT, R20, R11, RZ ;  /* 0x0000000b14147210 */ /* 0x000fe40007f9e0ff */
[-C--:B----4-:R-:W-:Y:S01]  /*3370*/  ISETP.NE.AND P2, PT, R16, R7.reuse, PT ;  /* 0x000000071000720c */ /* 0x090fe20003f45270 */
[--C-:B0-----:R-:W-:Y:S01]  /*3380*/  IMAD.X R4, RZ, RZ, R21.reuse, P3 ;  /* 0x000000ffff047224 */ /* 0x101fe200018e0615 */
[----:B------:R-:W-:Y:S01]  /*3390*/  ISETP.LT.U32.AND P1, PT, R9, R20, PT ;  /* 0x000000140900720c */ /* 0x000fe20003f21070 */
[----:B------:R-:W-:Y:S01]  /*33a0*/  IMAD.X R21, RZ, RZ, R21, P4 ;  /* 0x000000ffff157224 */ /* 0x000fe200020e0615 */
[----:B-----5:R-:W-:-:S04]  /*33b0*/  ISETP.EQ.OR P0, PT, R14, R7, !P0 ;  /* 0x000000070e00720c */ /* 0x020fc80004702670 */
[----:B------:R-:W-:Y:S02]  /*33c0*/  ISETP.LT.AND.EX P1, PT, R4, R21, PT, P1 ;  /* 0x000000150400720c */ /* 0x000fe40003f21310 */
[----:B------:R-:W-:-:S03]  /*33d0*/  IADD3 R5, P3, PT, R9, 0x100, RZ ;  /* 0x0000010009057810 */ /* 0x000fc60007f7e0ff */
[----:B------:R-:W-:Y:S02]  /*33e0*/  @!P2 SEL R20, R9, R20, P1 ;  /* 0x000000140914a207 */ /* 0x000fe40000800000 */
[----:B------:R-:W-:Y:S02]  /*33f0*/  @!P2 SEL R21, R4, R21, P1 ;  /* 0x000000150415a207 */ /* 0x000fe40000800000 */
[----:B------:R-:W-:Y:S02]  /*3400*/  ISETP.NE.AND P2, PT, R18, R7, PT ;  /* 0x000000071200720c */ /* 0x000fe40003f45270 */
[----:B------:R-:W-:Y:S02]  /*3410*/  SEL R20, R20, R9, P0 ;  /* 0x0000000914147207 */ /* 0x000fe40000000000 */
[----:B------:R-:W-:Y:S02]  /*3420*/  ISETP.GE.U32.AND P4, PT, R2, UR4, PT ;  /* 0x0000000402007c0c */ /* 0x000fe4000bf86070 */
[----:B------:R-:W-:Y:S01]  /*3430*/  SEL R21, R21, R4, P0 ;  /* 0x0000000415157207 */ /* 0x000fe20000000000 */
[----:B------:R-:W-:Y:S01]  /*3440*/  IMAD.X R4, RZ, RZ, R4, P3 ;  /* 0x000000ffff047224 */ /* 0x000fe200018e0604 */
[----:B------:R-:W-:-:S02]  /*3450*/  ISETP.LT.U32.AND P1, PT, R5, R20, PT ;  /* 0x000000140500720c */ /* 0x000fc40003f21070 */
[----:B------:R-:W-:Y:S02]  /*3460*/  ISETP.EQ.OR P0, PT, R16, R7, P0 ;  /* 0x000000071000720c */ /* 0x000fe40000702670 */
[----:B------:R-:W-:Y:S02]  /*3470*/  ISETP.LT.AND.EX P1, PT, R4, R21, PT, P1 ;  /* 0x000000150400720c */ /* 0x000fe40003f21310 */
[----:B------:R-:W-:Y:S02]  /*3480*/  ISETP.EQ.OR P3, PT, R18, R7, P0 ;  /* 0x000000071200720c */ /* 0x000fe40000762670 */
[----:B------:R-:W-:Y:S02]  /*3490*/  @!P2 SEL R20, R5, R20, P1 ;  /* 0x000000140514a207 */ /* 0x000fe40000800000 */
[----:B------:R-:W-:Y:S02]  /*34a0*/  @!P2 SEL R21, R4, R21, P1 ;  /* 0x000000150415a207 */ /* 0x000fe40000800000 */
[----:B------:R-:W-:-:S02]  /*34b0*/  SEL R27, RZ, 0x1, !P3 ;  /* 0x00000001ff1b7807 */ /* 0x000fc40005800000 */
[----:B------:R-:W-:Y:S02]  /*34c0*/  SEL R20, R20, R5, P0 ;  /* 0x0000000514147207 */ /* 0x000fe40000000000 */
[----:B------:R-:W-:Y:S01]  /*34d0*/  SEL R21, R21, R4, P0 ;  /* 0x0000000415157207 */ /* 0x000fe20000000000 */
[----:B------:R-:W-:Y:S06]  /*34e0*/  @!P4 BRA `(.L_x_308) ;  /* 0x00000018000cc947 */ /* 0x000fec0003800000 */
[C---:B------:R-:W-:Y:S01]  /*34f0*/  VIADD R9, R3.reuse, UR4 ;  /* 0x0000000403097c36 */ /* 0x040fe20008000000 */
[----:B------:R-:W-:Y:S01]  /*3500*/  LOP3.LUT R5, RZ, R6, RZ, 0x33, !PT ;  /* 0x00000006ff057212 */ /* 0x000fe200078e33ff */
[C---:B------:R-:W-:Y:S01]  /*3510*/  VIADD R10, R12.reuse, 0xfffffc00 ;  /* 0xfffffc000c0a7836 */ /* 0x040fe20000000000 */
[----:B------:R-:W-:Y:S02]  /*3520*/  IADD3 R13, PT, PT, R3, UR4, R6 ;  /* 0x00000004030d7c10 */ /* 0x000fe4000fffe006 */
[----:B------:R-:W-:Y:S01]  /*3530*/  IADD3 R4, PT, PT, R12, -UR4, R5 ;  /* 0x800000040c047c10 */ /* 0x000fe2000fffe005 */
[----:B------:R-:W-:Y:S01]  /*3540*/  IMAD.MOV.U32 R5, RZ, RZ, RZ ;  /* 0x000000ffff057224 */ /* 0x000fe200078e00ff */
[----:B------:R-:W-:Y:S01]  /*3550*/  ISETP.GT.U32.AND P0, PT, R9, R10, PT ;  /* 0x0000000a0900720c */ /* 0x000fe20003f04070 */
[----:B------:R-:W-:Y:S02]  /*3560*/  VIADD R13, R13, 0x400 ;  /* 0x000004000d0d7836 */ /* 0x000fe40000000000 */
[----:B------:R-:W-:-:S10]  /*3570*/  IMAD.IADD R4, R4, 0x1, -R3 ;  /* 0x0000000104047824 */ /* 0x000fd400078e0a03 */
[----:B------:R-:W-:Y:S05]  /*3580*/  @P0 BRA `(.L_x_309) ;  /* 0x0000000400200947 */ /* 0x000fea0003800000 */
[----:B------:R-:W0:Y:S01]  /*3590*/  LDCU.64 UR8, c[0x0][0x380] ;  /* 0x00007000ff0877ac */ /* 0x000e220008000a00 */
[----:B------:R-:W1:Y:S01]  /*35a0*/  LDCU.64 UR6, c[0x0][0x398] ;  /* 0x00007300ff0677ac */ /* 0x000e620008000a00 */
[----:B------:R-:W2:Y:S01]  /*35b0*/  LDCU.64 UR12, c[0x0][0x3c0] ;  /* 0x00007800ff0c77ac */ /* 0x000ea20008000a00 */
[----:B------:R-:W-:Y:S01]  /*35c0*/  NOP ;  /* 0x0000000000007918 */ /* 0x000fe20000000000 */
.L_x_310:
[----:B------:R-:W-:-:S05]  /*35d0*/  IMAD.IADD R14, R6, 0x1, R9 ;  /* 0x00000001060e7824 */ /* 0x000fca00078e0209 */
[----:B0-----:R-:W-:-:S05]  /*35e0*/  IADD3 R2, P0, PT, R14, UR8, RZ ;  /* 0x000000080e027c10 */ /* 0x001fca000ff1e0ff */
[----:B------:R-:W-:-:S05]  /*35f0*/  IMAD.X R3, RZ, RZ, UR9, P0 ;  /* 0x00000009ff037e24 */ /* 0x000fca00080e06ff */
[----:B------:R-:W3:Y:S04]  /*3600*/  LDG.E.U8 R8, desc[UR10][R2.64] ;  /* 0x0000000a02087981 */ /* 0x000ee8000c1e1100 */
[----:B------:R-:W4:Y:S04]  /*3610*/  LDG.E.U8 R16, desc[UR10][R2.64+0x100] ;  /* 0x0001000a02107981 */ /* 0x000f28000c1e1100 */
[----:B------:R-:W5:Y:S04]  /*3620*/  LDG.E.U8 R18, desc[UR10][R2.64+0x200] ;  /* 0x0002000a02127981 */ /* 0x000f68000c1e1100 */
[----:B------:R0:W5:Y:S01]  /*3630*/  LDG.E.U8 R12, desc[UR10][R2.64+0x300] ;  /* 0x0003000a020c7981 */ /* 0x000162000c1e1100 */
[----:B-1----:R-:W-:Y:S01]  /*3640*/  IADD3 R14, P1, PT, R14, UR6, RZ ;  /* 0x000000060e0e7c10 */ /* 0x002fe2000ff3e0ff */
[----:B--2---:R-:W-:Y:S01]  /*3650*/  UMOV UR5, UR13 ;  /* 0x0000000d00057c82 */ /* 0x004fe20008000000 */
[----:B------:R-:W-:Y:S01]  /*3660*/  LOP3.LUT P4, RZ, R27, 0xff, RZ, 0xc0, !PT ;  /* 0x000000ff1bff7812 */ /* 0x000fe2000788c0ff */
[----:B------:R-:W-:Y:S01]  /*3670*/  USHF.L.U32 UR4, UR5, 0xa, URZ ;  /* 0x0000000a05047899 */ /* 0x000fe200080006ff */
[----:B------:R-:W-:-:S02]  /*3680*/  ISETP.LT.U32.AND P0, PT, R14, R20, PT ;  /* 0x000000140e00720c */ /* 0x000fc40003f01070 */
[----:B0-----:R-:W-:Y:S02]  /*3690*/  IADD3 R3, P5, PT, R14, 0x100, RZ ;  /* 0x000001000e037810 */ /* 0x001fe40007fbe0ff */
[----:B---3--:R-:W-:Y:S01]  /*36a0*/  ISETP.NE.AND P2, PT, R8, R7, PT ;  /* 0x000000070800720c */ /* 0x008fe20003f45270 */
[----:B------:R-:W-:-:S03]  /*36b0*/  IMAD.U32 R8, RZ, RZ, UR7 ;  /* 0x00000007ff087e24 */ /* 0x000fc6000f8e00ff */
[----:B------:R-:W-:Y:S01]  /*36c0*/  SEL R15, RZ, 0x1, P2 ;  /* 0x00000001ff0f7807 */ /* 0x000fe20001000000 */
[----:B------:R-:W-:Y:S02]  /*36d0*/  IMAD.X R11, RZ, RZ, R8, P1 ;  /* 0x000000ffff0b7224 */ /* 0x000fe400008e0608 */
[----:B------:R-:W-:Y:S02]  /*36e0*/  @P4 SEL R15, R27, 0x1, P2 ;  /* 0x000000011b0f4807 */ /* 0x000fe40001000000 */
[----:B----4-:R-:W-:Y:S01]  /*36f0*/  ISETP.NE.AND P3, PT, R16, R7, PT ;  /* 0x000000071000720c */ /* 0x010fe20003f65270 */
[----:B------:R-:W-:Y:S01]  /*3700*/  IMAD.X R2, RZ, RZ, R11, P5 ;  /* 0x000000ffff027224 */ /* 0x000fe200028e060b */
[----:B------:R-:W-:Y:S02]  /*3710*/  ISETP.LT.AND.EX P0, PT, R11, R21, PT, P0 ;  /* 0x000000150b00720c */ /* 0x000fe40003f01300 */
[----:B------:R-:W-:Y:S02]  /*3720*/  LOP3.LUT P1, RZ, R15, 0xff, RZ, 0xc0, !PT ;  /* 0x000000ff0fff7812 */ /* 0x000fe4000782c0ff */
[----:B------:R-:W-:-:S02]  /*3730*/  @!P2 SEL R20, R14, R20, P0 ;  /* 0x000000140e14a207 */ /* 0x000fc40000000000 */
[C---:B------:R-:W-:Y:S02]  /*3740*/  @!P2 SEL R21, R11.reuse, R21, P0 ;  /* 0x000000150b15a207 */ /* 0x040fe40000000000 */
[----:B------:R-:W-:Y:S02]  /*3750*/  SEL R20, R14, R20, !P4 ;  /* 0x000000140e147207 */ /* 0x000fe40006000000 */
[----:B------:R-:W-:Y:S02]  /*3760*/  SEL R21, R11, R21, !P4 ;  /* 0x000000150b157207 */ /* 0x000fe40006000000 */
[----:B------:R-:W-:Y:S02]  /*3770*/  ISETP.LT.U32.AND P0, PT, R3, R20, PT ;  /* 0x000000140300720c */ /* 0x000fe40003f01070 */
[----:B------:R-:W-:Y:S02]  /*3780*/  SEL R16, RZ, 0x1, P3 ;  /* 0x00000001ff107807 */ /* 0x000fe40001800000 */
[----:B------:R-:W-:-:S02]  /*3790*/  ISETP.LT.AND.EX P0, PT, R2, R21, PT, P0 ;  /* 0x000000150200720c */ /* 0x000fc40003f01300 */
[----:B------:R-:W-:Y:S02]  /*37a0*/  @P1 SEL R16, R15, 0x1, P3 ;  /* 0x000000010f101807 */ /* 0x000fe40001800000 */
[C---:B------:R-:W-:Y:S02]  /*37b0*/  @!P3 SEL R20, R3.reuse, R20, P0 ;  /* 0x000000140314b207 */ /* 0x040fe40000000000 */
[----:B------:R-:W-:Y:S02]  /*37c0*/  @!P3 SEL R21, R2, R21, P0 ;  /* 0x000000150215b207 */ /* 0x000fe40000000000 */
[----:B------:R-:W-:Y:S02]  /*37d0*/  IADD3 R15, P0, PT, R14, 0x200, RZ ;  /* 0x000002000e0f7810 */ /* 0x000fe40007f1e0ff */
[----:B-----5:R-:W-:Y:S02]  /*37e0*/  ISETP.NE.AND P2, PT, R18, R7, PT ;  /* 0x000000071200720c */ /* 0x020fe40003f45270 */
[----:B------:R-:W-:-:S02]  /*37f0*/  SEL R20, R3, R20, !P1 ;  /* 0x0000001403147207 */ /* 0x000fc40004800000 */
[----:B------:R-:W-:Y:S01]  /*3800*/  SEL R21, R2, R21, !P1 ;  /* 0x0000001502157207 */ /* 0x000fe20004800000 */
[----:B------:R-:W-:Y:S01]  /*3810*/  IMAD.X R2, RZ, RZ, R11, P0 ;  /* 0x000000ffff027224 */ /* 0x000fe200000e060b */
[----:B------:R-:W-:Y:S02]  /*3820*/  LOP3.LUT P1, RZ, R16, 0xff, RZ, 0xc0, !PT ;  /* 0x000000ff10ff7812 */ /* 0x000fe4000782c0ff */
[----:B------:R-:W-:Y:S02]  /*3830*/  ISETP.LT.U32.AND P0, PT, R15, R20, PT ;  /* 0x000000140f00720c */ /* 0x000fe40003f01070 */
[----:B------:R-:W-:Y:S02]  /*3840*/  SEL R17, RZ, 0x1, P2 ;  /* 0x00000001ff117807 */ /* 0x000fe40001000000 */
[----:B------:R-:W-:-:S04]  /*3850*/  ISETP.LT.AND.EX P0, PT, R2, R21, PT, P0 ;  /* 0x000000150200720c */ /* 0x000fc80003f01300 */
[C---:B------:R-:W-:Y:S02]  /*3860*/  @!P2 SEL R20, R15.reuse, R20, P0 ;  /* 0x000000140f14a207 */ /* 0x040fe40000000000 */
[----:B------:R-:W-:Y:S02]  /*3870*/  @!P2 SEL R21, R2, R21, P0 ;  /* 0x000000150215a207 */ /* 0x000fe40000000000 */
[----:B------:R-:W-:Y:S02]  /*3880*/  @P1 SEL R17, R16, 0x1, P2 ;  /* 0x0000000110111807 */ /* 0x000fe40001000000 */
[----:B------:R-:W-:Y:S02]  /*3890*/  SEL R20, R15, R20, !P1 ;  /* 0x000000140f147207 */ /* 0x000fe40004800000 */
[----:B------:R-:W-:Y:S02]  /*38a0*/  SEL R21, R2, R21, !P1 ;  /* 0x0000001502157207 */ /* 0x000fe40004800000 */
[----:B------:R-:W-:-:S02]  /*38b0*/  IADD3 R3, P0, PT, R14, 0x300, RZ ;  /* 0x000003000e037810 */ /* 0x000fc40007f1e0ff */
[----:B------:R-:W-:Y:S01]  /*38c0*/  ISETP.NE.AND P1, PT, R12, R7, PT ;  /* 0x000000070c00720c */ /* 0x000fe20003f25270 */
[----:B------:R-:W-:Y:S01]  /*38d0*/  IMAD.U32 R12, RZ, RZ, UR12 ;  /* 0x0000000cff0c7e24 */ /* 0x000fe2000f8e00ff */
[----:B------:R-:W-:Y:S01]  /*38e0*/  LOP3.LUT P2, RZ, R17, 0xff, RZ, 0xc0, !PT ;  /* 0x000000ff11ff7812 */ /* 0x000fe2000784c0ff */
[----:B------:R-:W-:Y:S01]  /*38f0*/  IMAD.X R2, RZ, RZ, R11, P0 ;  /* 0x000000ffff027224 */ /* 0x000fe200000e060b */
[----:B------:R-:W-:Y:S01]  /*3900*/  ISETP.LT.U32.AND P0, PT, R3, R20, PT ;  /* 0x000000140300720c */ /* 0x000fe20003f01070 */
[----:B------:R-:W-:Y:S01]  /*3910*/  IMAD.IADD R11, R12, 0x1, -R9 ;  /* 0x000000010c0b7824 */ /* 0x000fe200078e0a09 */
[----:B------:R-:W-:Y:S02]  /*3920*/  SEL R27, RZ, 0x1, P1 ;  /* 0x00000001ff1b7807 */ /* 0x000fe40000800000 */
[----:B------:R-:W-:Y:S02]  /*3930*/  ISETP.LT.AND.EX P0, PT, R2, R21, PT, P0 ;  /* 0x000000150200720c */ /* 0x000fe40003f01300 */
[----:B------:R-:W-:-:S03]  /*3940*/  ISETP.GE.U32.AND P3, PT, R11, UR4, PT ;  /* 0x000000040b007c0c */ /* 0x000fc6000bf66070 */
[----:B------:R-:W-:Y:S02]  /*3950*/  @!P1 SEL R20, R3, R20, P0 ;  /* 0x0000001403149207 */ /* 0x000fe40000000000 */
[C---:B------:R-:W-:Y:S02]  /*3960*/  @!P1 SEL R21, R2.reuse, R21, P0 ;  /* 0x0000001502159207 */ /* 0x040fe40000000000 */
[----:B------:R-:W-:Y:S02]  /*3970*/  @P2 SEL R27, R17, 0x1, P1 ;  /* 0x00000001111b2807 */ /* 0x000fe40000800000 */
[----:B------:R-:W-:Y:S02]  /*3980*/  SEL R20, R3, R20, !P2 ;  /* 0x0000001403147207 */ /* 0x000fe40005000000 */
[----:B------:R-:W-:Y:S02]  /*3990*/  SEL R21, R2, R21, !P2 ;  /* 0x0000001502157207 */ /* 0x000fe40005000000 */
[----:B------:R-:W-:Y:S05]  /*39a0*/  @!P3 BRA `(.L_x_308) ;  /* 0x0000001000dcb947 */ /* 0x000fea0003800000 */
[----:B------:R-:W-:Y:S02]  /*39b0*/  VIADD R9, R9, UR4 ;  /* 0x0000000409097c36 */ /* 0x000fe40008000000 */
[----:B------:R-:W-:Y:S02]  /*39c0*/  VIADD R13, R13, UR4 ;  /* 0x000000040d0d7c36 */ /* 0x000fe40008000000 */
[----:B------:R-:W-:Y:S01]  /*39d0*/  VIADD R4, R4, -UR4 ;  /* 0x8000000404047c36 */ /* 0x000fe20008000000 */
[----:B------:R-:W-:Y:S01]  /*39e0*/  ISETP.GT.U32.AND P0, PT, R9, R10, PT ;  /* 0x0000000a0900720c */ /* 0x000fe20003f04070 */
[----:B------:R-:W-:-:S12]  /*39f0*/  VIADD R5, R5, 0x1 ;  /* 0x0000000105057836 */ /* 0x000fd80000000000 */
[----:B------:R-:W-:Y:S05]  /*3a00*/  @!P0 BRA `(.L_x_310) ;  /* 0xfffffff800f08947 */ /* 0x000fea000383ffff */
.L_x_309:
[----:B------:R-:W-:Y:S01]  /*3a10*/  IMAD.IADD R3, R12, 0x1, -R9 ;  /* 0x000000010c037824 */ /* 0x000fe200078e0a09 */
[----:B------:R-:W-:Y:S04]  /*3a20*/  BSSY.RECONVERGENT B1, `(.L_x_308) ;  /* 0x000012f000017945 */ /* 0x000fe80003800200 */
[----:B------:R-:W-:-:S04]  /*3a30*/  ISETP.GE.AND P0, PT, R6, R3, PT ;  /* 0x000000030600720c */ /* 0x000fc80003f06270 */
[----:B------:R-:W-:-:S13]  /*3a40*/  ISETP.GE.U32.OR P0, PT, R9, R12, P0 ;  /* 0x0000000c0900720c */ /* 0x000fda0000706470 */
[----:B------:R-:W-:Y:S05]  /*3a50*/  @P0 BRA `(.L_x_311) ;  /* 0x0000001000ac0947 */ /* 0x000fea0003800000 */
[----:B------:R-:W-:Y:S01]  /*3a60*/  LOP3.LUT R3, RZ, R6, RZ, 0x33, !PT ;  /* 0x00000006ff037212 */ /* 0x000fe200078e33ff */
[----:B------:R-:W-:Y:S01]  /*3a70*/  IMAD.SHL.U32 R11, R0, 0x400, RZ ;  /* 0x00000400000b7824 */ /* 0x000fe200078e00ff */
[----:B------:R-:W-:Y:S01]  /*3a80*/  BSSY.RECONVERGENT B2, `(.L_x_312) ;  /* 0x000009f000027945 */ /* 0x000fe20003800200 */
[----:B------:R-:W-:Y:S02]  /*3a90*/  IMAD R5, R5, UR5, RZ ;  /* 0x0000000505057c24 */ /* 0x000fe4000f8e02ff */
[----:B------:R-:W-:Y:S02]  /*3aa0*/  IMAD.IADD R10, R3, 0x1, R12 ;  /* 0x00000001030a7824 */ /* 0x000fe400078e020c */
[----:B------:R-:W-:-:S03]  /*3ab0*/  IMAD.MOV.U32 R14, RZ, RZ, R6 ;  /* 0x000000ffff0e7224 */ /* 0x000fc600078e0006 */
[----:B------:R-:W-:-:S05]  /*3ac0*/  IADD3 R2, PT, PT, R10, -UR4, -R11 ;  /* 0x800000040a027c10 */ /* 0x000fca000fffe80b */
[----:B------:R-:W-:-:S05]  /*3ad0*/  IMAD R2, R5, -0x400, R2 ;  /* 0xfffffc0005027824 */ /* 0x000fca00078e0202 */
[C---:B------:R-:W-:Y:S02]  /*3ae0*/  ISETP.GE.U32.AND P0, PT, R2.reuse, 0x700, PT ;  /* 0x000007000200780c */ /* 0x040fe40003f06070 */
[----:B------:R-:W-:-:S04]  /*3af0*/  LEA.HI R11, R2, 0x1, RZ, 0x18 ;  /* 0x00000001020b7811 */ /* 0x000fc800078fc0ff */
[----:B------:R-:W-:-:S07]  /*3b00*/  LOP3.LUT R12, R11, 0x7, RZ, 0xc0, !PT ;  /* 0x000000070b0c7812 */ /* 0x000fce00078ec0ff */
[----:B------:R-:W-:Y:S05]  /*3b10*/  @!P0 BRA `(.L_x_313) ;  /* 0x0000000800548947 */ /* 0x000fea0003800000 */
[----:B------:R-:W-:Y:S01]  /*3b20*/  LEA.HI R4, R4, 0x1, RZ, 0x18 ;  /* 0x0000000104047811 */ /* 0x000fe200078fc0ff */
[----:B------:R-:W-:Y:S01]  /*3b30*/  BSSY.RECONVERGENT B3, `(.L_x_314) ;  /* 0x0000092000037945 */ /* 0x000fe20003800200 */
[----:B------:R-:W-:Y:S02]  /*3b40*/  LOP3.LUT R14, R6, 0x400, RZ, 0xfc, !PT ;  /* 0x00000400060e7812 */ /* 0x000fe400078efcff */
[----:B------:R-:W-:-:S05]  /*3b50*/  LOP3.LUT R4, R4, 0x1fffff8, RZ, 0xc0, !PT ;  /* 0x01fffff804047812 */ /* 0x000fca00078ec0ff */
[----:B------:R-:W-:-:S07]  /*3b60*/  IMAD.MOV R15, RZ, RZ, -R4 ;  /* 0x000000ffff0f7224 */ /* 0x000fce00078e0a04 */
.L_x_315:
[----:B------:R-:W-:-:S05]  /*3b70*/  VIADD R26, R13, 0xfffffc00 ;  /* 0xfffffc000d1a7836 */ /* 0x000fca0000000000 */
[----:B------:R-:W-:-:S05]  /*3b80*/  IADD3 R18, P0, PT, R26, UR8, RZ ;  /* 0x000000081a127c10 */ /* 0x000fca000ff1e0ff */
[----:B------:R-:W-:Y:S02]  /*3b90*/  IMAD.X R19, RZ, RZ, UR9, P0 ;  /* 0x00000009ff137e24 */ /* 0x000fe400080e06ff */
[----:B------:R-:W-:-:S03]  /*3ba0*/  VIADD R25, R13, 0xfffffd00 ;  /* 0xfffffd000d197836 */ /* 0x000fc60000000000 */
[----:B------:R-:W2:Y:S02]  /*3bb0*/  LDG.E.U8 R18, desc[UR10][R18.64] ;  /* 0x0000000a12127981 */ /* 0x000ea4000c1e1100 */
[----:B------:R-:W-:-:S05]  /*3bc0*/  IADD3 R16, P0, PT, R25, UR8, RZ ;  /* 0x0000000819107c10 */ /* 0x000fca000ff1e0ff */
[----:B------:R-:W-:-:S05]  /*3bd0*/  IMAD.X R17, RZ, RZ, UR9, P0 ;  /* 0x00000009ff117e24 */ /* 0x000fca00080e06ff */
[----:B------:R-:W3:Y:S01]  /*3be0*/  LDG.E.U8 R16, desc[UR10][R16.64] ;  /* 0x0000000a10107981 */ /* 0x000ee2000c1e1100 */
[----:B------:R-:W-:-:S05]  /*3bf0*/  VIADD R23, R13, 0xfffffe00 ;  /* 0xfffffe000d177836 */ /* 0x000fca0000000000 */
[----:B------:R-:W-:-:S05]  /*3c00*/  IADD3 R4, P0, PT, R23, UR8, RZ ;  /* 0x0000000817047c10 */ /* 0x000fca000ff1e0ff */
[----:B------:R-:W-:-:S05]  /*3c10*/  IMAD.X R5, RZ, RZ, UR9, P0 ;  /* 0x00000009ff057e24 */ /* 0x000fca00080e06ff */
[----:B------:R0:W4:Y:S01]  /*3c20*/  LDG.E.U8 R24, desc[UR10][R4.64] ;  /* 0x0000000a04187981 */ /* 0x000122000c1e1100 */
[----:B------:R-:W-:-:S05]  /*3c30*/  VIADD R22, R13, 0xffffff00 ;  /* 0xffffff000d167836 */ /* 0x000fca0000000000 */
[----:B------:R-:W-:-:S05]  /*3c40*/  IADD3 R2, P0, PT, R22, UR8, RZ ;  /* 0x0000000816027c10 */ /* 0x000fca000ff1e0ff */
[----:B------:R-:W-:Y:S01]  /*3c50*/  IMAD.X R3, RZ, RZ, UR9, P0 ;  /* 0x00000009ff037e24 */ /* 0x000fe200080e06ff */
[----:B------:R-:W-:-:S04]  /*3c60*/  PRMT R29, R27, 0x7610, R29 ;  /* 0x000076101b1d7816 */ /* 0x000fc8000000001d */
[----:B------:R-:W5:Y:S01]  /*3c70*/  LDG.E.U8 R28, desc[UR10][R2.64] ;  /* 0x0000000a021c7981 */ /* 0x000f62000c1e1100 */
[----:B------:R-:W-:Y:S02]  /*3c80*/  LOP3.LUT P3, RZ, R29, 0xff, RZ, 0xc0, !PT ;  /* 0x000000ff1dff7812 */ /* 0x000fe4000786c0ff */
[----:B------:R-:W-:Y:S02]  /*3c90*/  IADD3 R27, P1, PT, R26, UR6, RZ ;  /* 0x000000061a1b7c10 */ /* 0x000fe4000ff3e0ff */
[----:B0-----:R-:W-:Y:S02]  /*3ca0*/  IADD3 R4, P4, PT, R13, UR8, RZ ;  /* 0x000000080d047c10 */ /* 0x001fe4000ff9e0ff */
[----:B------:R-:W-:Y:S01]  /*3cb0*/  ISETP.LT.U32.AND P0, PT, R27, R20, PT ;  /* 0x000000141b00720c */ /* 0x000fe20003f01070 */
[----:B------:R-:W-:Y:S02]  /*3cc0*/  IMAD.X R17, RZ, RZ, R8, P1 ;  /* 0x000000ffff117224 */ /* 0x000fe400008e0608 */
[----:B------:R-:W-:-:S03]  /*3cd0*/  IMAD.X R5, RZ, RZ, UR9, P4 ;  /* 0x00000009ff057e24 */ /* 0x000fc6000a0e06ff */
[----:B------:R-:W-:-:S04]  /*3ce0*/  ISETP.LT.AND.EX P0, PT, R17, R21, PT, P0 ;  /* 0x000000151100720c */ /* 0x000fc80003f01300 */
[----:B------:R-:W-:Y:S02]  /*3cf0*/  SEL R26, R17, R21, P0 ;  /* 0x00000015111a7207 */ /* 0x000fe40000000000 */
[----:B------:R-:W-:Y:S02]  /*3d00*/  SEL R19, R27, R20, P0 ;  /* 0x000000141b137207 */ /* 0x000fe40000000000 */
[CC--:B--2---:R-:W-:Y:S02]  /*3d10*/  ISETP.EQ.AND P2, PT, R18.reuse, R7.reuse, P3 ;  /* 0x000000071200720c */ /* 0x0c4fe40001f42270 */
[----:B------:R-:W-:Y:S02]  /*3d20*/  ISETP.NE.AND P1, PT, R18, R7, PT ;  /* 0x000000071200720c */ /* 0x000fe40003f25270 */
[----:B------:R0:W2:Y:S02]  /*3d30*/  LDG.E.U8 R18, desc[UR10][R4.64] ;  /* 0x0000000a04127981 */ /* 0x0000a4000c1e1100 */
[----:B------:R-:W-:-:S04]  /*3d40*/  @!P3 SEL R29, RZ, 0x1, P1 ;  /* 0x00000001ff1db807 */ /* 0x000fc80000800000 */
[----:B------:R-:W-:-:S03]  /*3d50*/  SEL R29, R29, 0x1, !P2 ;  /* 0x000000011d1d7807 */ /* 0x000fc60005000000 */
[----:B------:R-:W-:Y:S01]  /*3d60*/  @!P2 SEL R26, R17, R21, !P3 ;  /* 0x00000015111aa207 */ /* 0x000fe20005800000 */
[----:B------:R-:W-:Y:S01]  /*3d70*/  VIADD R17, R13, 0x100 ;  /* 0x000001000d117836 */ /* 0x000fe20000000000 */
[----:B------:R-:W-:Y:S02]  /*3d80*/  LOP3.LUT P1, RZ, R29, 0xff, RZ, 0xc0, !PT ;  /* 0x000000ff1dff7812 */ /* 0x000fe4000782c0ff */
[----:B0-----:R-:W-:Y:S02]  /*3d90*/  IADD3 R4, P0, PT, R25, UR6, RZ ;  /* 0x0000000619047c10 */ /* 0x001fe4000ff1e0ff */
[----:B------:R-:W-:Y:S02]  /*3da0*/  @!P2 SEL R19, R27, R20, !P3 ;  /* 0x000000141b13a207 */ /* 0x000fe40005800000 */
[----:B---3--:R-:W-:Y:S02]  /*3db0*/  ISETP.EQ.AND P2, PT, R16, R7, P1 ;  /* 0x000000071000720c */ /* 0x008fe40000f42270 */
[----:B------:R-:W-:Y:S01]  /*3dc0*/  IADD3 R2, P4, PT, R17, UR8, RZ ;  /* 0x0000000811027c10 */ /* 0x000fe2000ff9e0ff */
[----:B------:R-:W-:Y:S01]  /*3dd0*/  IMAD.X R27, RZ, RZ, R8, P0 ;  /* 0x000000ffff1b7224 */ /* 0x000fe200000e0608 */
[----:B------:R-:W-:-:S03]  /*3de0*/  ISETP.LT.U32.AND P0, PT, R4, R19, PT ;  /* 0x000000130400720c */ /* 0x000fc60003f01070 */
[----:B------:R-:W-:Y:S01]  /*3df0*/  IMAD.X R3, RZ, RZ, UR9, P4 ;  /* 0x00000009ff037e24 */ /* 0x000fe2000a0e06ff */
[----:B------:R-:W-:Y:S02]  /*3e00*/  ISETP.LT.AND.EX P0, PT, R27, R26, PT, P0 ;  /* 0x0000001a1b00720c */ /* 0x000fe40003f01300 */
[----:B------:R-:W-:Y:S02]  /*3e10*/  ISETP.NE.AND P3, PT, R16, R7, PT ;  /* 0x000000071000720c */ /* 0x000fe40003f65270 */
[----:B------:R0:W3:Y:S01]  /*3e20*/  LDG.E.U8 R20, desc[UR10][R2.64] ;  /* 0x0000000a02147981 */ /* 0x0000e2000c1e1100 */
[CC--:B------:R-:W-:Y:S02]  /*3e30*/  SEL R25, R4.reuse, R19.reuse, P0 ;  /* 0x0000001304197207 */ /* 0x0c0fe40000000000 */
[----:B------:R-:W-:Y:S01]  /*3e40*/  @!P2 SEL R25, R4, R19, !P1 ;  /* 0x000000130419a207 */ /* 0x000fe20004800000 */
[----:B------:R-:W-:Y:S01]  /*3e50*/  VIADD R19, R13, 0x200 ;  /* 0x000002000d137836 */ /* 0x000fe20000000000 */
[----:B------:R-:W-:-:S02]  /*3e60*/  @!P1 SEL R29, RZ, 0x1, P3 ;  /* 0x00000001ff1d9807 */ /* 0x000fc40001800000 */
[CC--:B------:R-:W-:Y:S02]  /*3e70*/  SEL R21, R27.reuse, R26.reuse, P0 ;  /* 0x0000001a1b157207 */ /* 0x0c0fe40000000000 */
[----:B------:R-:W-:Y:S02]  /*3e80*/  @!P2 SEL R21, R27, R26, !P1 ;  /* 0x0000001a1b15a207 */ /* 0x000fe40004800000 */
[----:B------:R-:W-:Y:S02]  /*3e90*/  IADD3 R4, P1, PT, R19, UR8, RZ ;  /* 0x0000000813047c10 */ /* 0x000fe4000ff3e0ff */
[----:B------:R-:W-:-:S03]  /*3ea0*/  SEL R16, R29, 0x1, !P2 ;  /* 0x000000011d107807 */ /* 0x000fc60005000000 */
[----:B------:R-:W-:Y:S01]  /*3eb0*/  IMAD.X R5, RZ, RZ, UR9, P1 ;  /* 0x00000009ff057e24 */ /* 0x000fe200088e06ff */
[----:B------:R-:W-:Y:S02]  /*3ec0*/  LOP3.LUT P3, RZ, R16, 0xff, RZ, 0xc0, !PT ;  /* 0x000000ff10ff7812 */ /* 0x000fe4000786c0ff */
[----:B------:R-:W-:Y:S02]  /*3ed0*/  IADD3 R23, P0, PT, R23, UR6, RZ ;  /* 0x0000000617177c10 */ /* 0x000fe4000ff1e0ff */
[----:B----4-:R-:W-:Y:S01]  /*3ee0*/  ISETP.EQ.AND P4, PT, R24, R7, P3 ;  /* 0x000000071800720c */ /* 0x010fe20001f82270 */
[----:B------:R1:W4:Y:S02]  /*3ef0*/  LDG.E.U8 R4, desc[UR10][R4.64] ;  /* 0x0000000a04047981 */ /* 0x000324000c1e1100 */
[----:B------:R-:W-:Y:S01]  /*3f00*/  IMAD.X R26, RZ, RZ, R8, P0 ;  /* 0x000000ffff1a7224 */ /* 0x000fe200000e0608 */
[----:B------:R-:W-:-:S04]  /*3f10*/  ISETP.LT.U32.AND P0, PT, R23, R25, PT ;  /* 0x000000191700720c */ /* 0x000fc80003f01070 */
[----:B------:R-:W-:-:S04]  /*3f20*/  ISETP.LT.AND.EX P0, PT, R26, R21, PT, P0 ;  /* 0x000000151a00720c */ /* 0x000fc80003f01300 */
[CC--:B------:R-:W-:Y:S02]  /*3f30*/  SEL R27, R23.reuse, R25.reuse, P0 ;  /* 0x00000019171b7207 */ /* 0x0c0fe40000000000 */
[----:B------:R-:W-:Y:S01]  /*3f40*/  @!P4 SEL R27, R23, R25, !P3 ;  /* 0x00000019171bc207 */ /* 0x000fe20005800000 */
[----:B------:R-:W-:-:S05]  /*3f50*/  VIADD R23, R13, 0x300 ;  /* 0x000003000d177836 */ /* 0x000fca0000000000 */
[----:B0-----:R-:W-:-:S05]  /*3f60*/  IADD3 R2, P1, PT, R23, UR8, RZ ;  /* 0x0000000817027c10 */ /* 0x001fca000ff3e0ff */
[----:B------:R-:W-:-:S05]  /*3f70*/  IMAD.X R3, RZ, RZ, UR9, P1 ;  /* 0x00000009ff037e24 */ /* 0x000fca00088e06ff */
[----:B------:R0:W4:Y:S01]  /*3f80*/  LDG.E.U8 R2, desc[UR10][R2.64] ;  /* 0x0000000a02027981 */ /* 0x000122000c1e1100 */
[----:B------:R-:W-:-:S04]  /*3f90*/  ISETP.NE.AND P1, PT, R24, R7, PT ;  /* 0x000000071800720c */ /* 0x000fc80003f25270 */
[----:B------:R-:W-:-:S04]  /*3fa0*/  @!P3 SEL R16, RZ, 0x1, P1 ;  /* 0x00000001ff10b807 */ /* 0x000fc80000800000 */
[----:B------:R-:W-:-:S04]  /*3fb0*/  SEL R16, R16, 0x1, !P4 ;  /* 0x0000000110107807 */ /* 0x000fc80006000000 */
[----:B------:R-:W-:Y:S02]  /*3fc0*/  LOP3.LUT P1, RZ, R16, 0xff, RZ, 0xc0, !PT ;  /* 0x000000ff10ff7812 */ /* 0x000fe4000782c0ff */
[CC--:B-----5:R-:W-:Y:S02]  /*3fd0*/  ISETP.NE.AND P5, PT, R28.reuse, R7.reuse, PT ;  /* 0x000000071c00720c */ /* 0x0e0fe40003fa5270 */
[----:B------:R-:W-:Y:S02]  /*3fe0*/  ISETP.EQ.AND P2, PT, R28, R7, P1 ;  /* 0x000000071c00720c */ /* 0x000fe40000f42270 */
[----:B-1----:R-:W-:-:S07]  /*3ff0*/  SEL R5, R26, R21, P0 ;  /* 0x000000151a057207 */ /* 0x002fce0000000000 */
[----:B------:R-:W-:-:S04]  /*4000*/  @!P1 SEL R16, RZ, 0x1, P5 ;  /* 0x00000001ff109807 */ /* 0x000fc80002800000 */
[----:B0-----:R-:W-:Y:S02]  /*4010*/  SEL R3, R16, 0x1, !P2 ;  /* 0x0000000110037807 */ /* 0x001fe40005000000 */
[----:B------:R-:W-:Y:S02]  /*4020*/  @!P4 SEL R5, R26, R21, !P3 ;  /* 0x000000151a05c207 */ /* 0x000fe40005800000 */
[----:B------:R-:W-:Y:S02]  /*4030*/  IADD3 R22, P0, PT, R22, UR6, RZ ;  /* 0x0000000616167c10 */ /* 0x000fe4000ff1e0ff */
[----:B------:R-:W-:-:S03]  /*4040*/  LOP3.LUT P3, RZ, R3, 0xff, RZ, 0xc0, !PT ;  /* 0x000000ff03ff7812 */ /* 0x000fc6000786c0ff */
[----:B------:R-:W-:Y:S01]  /*4050*/  IMAD.X R24, RZ, RZ, R8, P0 ;  /* 0x000000ffff187224 */ /* 0x000fe200000e0608 */
[----:B------:R-:W-:-:S04]  /*4060*/  ISETP.LT.U32.AND P0, PT, R22, R27, PT ;  /* 0x0000001b1600720c */ /* 0x000fc80003f01070 */
[----:B------:R-:W-:-:S04]  /*4070*/  ISETP.LT.AND.EX P0, PT, R24, R5, PT, P0 ;  /* 0x000000051800720c */ /* 0x000fc80003f01300 */
[----:B------:R-:W-:Y:S02]  /*4080*/  SEL R16, R22, R27, P0 ;  /* 0x0000001b16107207 */ /* 0x000fe40000000000 */
[CC--:B------:R-:W-:Y:S02]  /*4090*/  SEL R25, R24.reuse, R5.reuse, P0 ;  /* 0x0000000518197207 */ /* 0x0c0fe40000000000 */
[----:B------:R-:W-:Y:S02]  /*40a0*/  IADD3 R21, P0, PT, R13, UR6, RZ ;  /* 0x000000060d157c10 */ /* 0x000fe4000ff1e0ff */
[----:B------:R-:W-:Y:S02]  /*40b0*/  @!P2 SEL R25, R24, R5, !P1 ;  /* 0x000000051819a207 */ /* 0x000fe40004800000 */
[----:B------:R-:W-:Y:S02]  /*40c0*/  @!P2 SEL R16, R22, R27, !P1 ;  /* 0x0000001b1610a207 */ /* 0x000fe40004800000 */
[----:B------:R-:W-:Y:S01]  /*40d0*/  IADD3 R17, P2, PT, R17, UR6, RZ ;  /* 0x0000000611117c10 */ /* 0x000fe2000ff5e0ff */
[----:B------:R-:W-:-:S02]  /*40e0*/  VIADD R15, R15, 0x8 ;  /* 0x000000080f0f7836 */ /* 0x000fc40000000000 */
[----:B------:R-:W-:Y:S02]  /*40f0*/  VIADD R14, R14, 0x800 ;  /* 0x000008000e0e7836 */ /* 0x000fe40000000000 */
[----:B------:R-:W-:Y:S01]  /*4100*/  VIADD R13, R13, 0x800 ;  /* 0x000008000d0d7836 */ /* 0x000fe20000000000 */
[CC--:B--2---:R-:W-:Y:S02]  /*4110*/  ISETP.NE.AND P5, PT, R18.reuse, R7.reuse, PT ;  /* 0x000000071200720c */ /* 0x0c4fe40003fa5270 */
[----:B------:R-:W-:Y:S02]  /*4120*/  ISETP.EQ.AND P4, PT, R18, R7, P3 ;  /* 0x000000071200720c */ /* 0x000fe40001f82270 */
[----:B------:R-:W-:Y:S01]  /*4130*/  @!P3 SEL R3, RZ, 0x1, P5 ;  /* 0x00000001ff03b807 */ /* 0x000fe20002800000 */
[----:B------:R-:W-:-:S03]  /*4140*/  IMAD.X R18, RZ, RZ, R8, P0 ;  /* 0x000000ffff127224 */ /* 0x000fc600000e0608 */
[----:B------:R-:W-:Y:S02]  /*4150*/  SEL R5, R3, 0x1, !P4 ;  /* 0x0000000103057807 */ /* 0x000fe40006000000 */
[----:B------:R-:W-:Y:S02]  /*4160*/  ISETP.LT.U32.AND P0, PT, R21, R16, PT ;  /* 0x000000101500720c */ /* 0x000fe40003f01070 */
[----:B------:R-:W-:Y:S02]  /*4170*/  LOP3.LUT P1, RZ, R5, 0xff, RZ, 0xc0, !PT ;  /* 0x000000ff05ff7812 */ /* 0x000fe4000782c0ff */
[----:B------:R-:W-:-:S04]  /*4180*/  ISETP.LT.AND.EX P0, PT, R18, R25, PT, P0 ;  /* 0x000000191200720c */ /* 0x000fc80003f01300 */
[CC--:B------:R-:W-:Y:S02]  /*4190*/  SEL R22, R21.reuse, R16.reuse, P0 ;  /* 0x0000001015167207 */ /* 0x0c0fe40000000000 */
[CC--:B------:R-:W-:Y:S02]  /*41a0*/  SEL R3, R18.reuse, R25.reuse, P0 ;  /* 0x0000001912037207 */ /* 0x0c0fe40000000000 */
[----:B------:R-:W-:Y:S02]  /*41b0*/  @!P4 SEL R22, R21, R16, !P3 ;  /* 0x000000101516c207 */ /* 0x000fe40005800000 */
[----:B------:R-:W-:Y:S01]  /*41c0*/  @!P4 SEL R3, R18, R25, !P3 ;  /* 0x000000191203c207 */ /* 0x000fe20005800000 */
[----:B------:R-:W-:Y:S01]  /*41d0*/  IMAD.X R16, RZ, RZ, R8, P2 ;  /* 0x000000ffff107224 */ /* 0x000fe200010e0608 */
[CC--:B---3--:R-:W-:Y:S02]  /*41e0*/  ISETP.NE.AND P0, PT, R20.reuse, R7.reuse, PT ;  /* 0x000000071400720c */ /* 0x0c8fe40003f05270 */
[----:B------:R-:W-:-:S02]  /*41f0*/  ISETP.EQ.AND P3, PT, R20, R7, P1 ;  /* 0x000000071400720c */ /* 0x000fc40000f62270 */
[----:B------:R-:W-:Y:S02]  /*4200*/  @!P1 SEL R5, RZ, 0x1, P0 ;  /* 0x00000001ff059807 */ /* 0x000fe40000000000 */
[-C--:B------:R-:W-:Y:S02]  /*4210*/  ISETP.LT.U32.AND P0, PT, R17, R22.reuse, PT ;  /* 0x000000161100720c */ /* 0x080fe40003f01070 */
[----:B------:R-:W-:Y:S02]  /*4220*/  SEL R5, R5, 0x1, !P3 ;  /* 0x0000000105057807 */ /* 0x000fe40005800000 */
[----:B------:R-:W-:Y:S02]  /*4230*/  ISETP.LT.AND.EX P0, PT, R16, R3, PT, P0 ;  /* 0x000000031000720c */ /* 0x000fe40003f01300 */
[----:B------:R-:W-:Y:S02]  /*4240*/  LOP3.LUT P2, RZ, R5, 0xff, RZ, 0xc0, !PT ;  /* 0x000000ff05ff7812 */ /* 0x000fe4000784c0ff */
[----:B------:R-:W-:-:S02]  /*4250*/  SEL R18, R17, R22, P0 ;  /* 0x0000001611127207 */ /* 0x000fc40000000000 */
[CC--:B------:R-:W-:Y:S02]  /*4260*/  SEL R20, R16.reuse, R3.reuse, P0 ;  /* 0x0000000310147207 */ /* 0x0c0fe40000000000 */
[----:B------:R-:W-:Y:S02]  /*4270*/  IADD3 R19, P0, PT, R19, UR6, RZ ;  /* 0x0000000613137c10 */ /* 0x000fe4000ff1e0ff */
[----:B------:R-:W-:Y:S02]  /*4280*/  @!P3 SEL R18, R17, R22, !P1 ;  /* 0x000000161112b207 */ /* 0x000fe40004800000 */
[----:B------:R-:W-:Y:S01]  /*4290*/  @!P3 SEL R20, R16, R3, !P1 ;  /* 0x000000031014b207 */ /* 0x000fe20004800000 */
[----:B------:R-:W-:Y:S01]  /*42a0*/  IMAD.X R3, RZ, RZ, R8, P0 ;  /* 0x000000ffff037224 */ /* 0x000fe200000e0608 */
[----:B----4-:R-:W-:Y:S02]  /*42b0*/  ISETP.EQ.AND P3, PT, R4, R7, P2 ;  /* 0x000000070400720c */ /* 0x010fe40001762270 */
[----:B------:R-:W-:-:S02]  /*42c0*/  ISETP.LT.U32.AND P0, PT, R19, R18, PT ;  /* 0x000000121300720c */ /* 0x000fc40003f01070 */
[----:B------:R-:W-:Y:S02]  /*42d0*/  ISETP.NE.AND P1, PT, R4, R7, PT ;  /* 0x000000070400720c */ /* 0x000fe40003f25270 */
[----:B------:R-:W-:Y:S02]  /*42e0*/  ISETP.LT.AND.EX P0, PT, R3, R20, PT, P0 ;  /* 0x000000140300720c */ /* 0x000fe40003f01300 */
[----:B------:R-:W-:Y:S02]  /*42f0*/  @!P2 SEL R5, RZ, 0x1, P1 ;  /* 0x00000001ff05a807 */ /* 0x000fe40000800000 */
[----:B------:R-:W-:Y:S02]  /*4300*/  SEL R4, R19, R18, P0 ;  /* 0x0000001213047207 */ /* 0x000fe40000000000 */
[----:B------:R-:W-:Y:S02]  /*4310*/  SEL R16, R3, R20, P0 ;  /* 0x0000001403107207 */ /* 0x000fe40000000000 */
[----:B------:R-:W-:-:S02]  /*4320*/  IADD3 R23, P0, PT, R23, UR6, RZ ;  /* 0x0000000617177c10 */ /* 0x000fc4000ff1e0ff */
[----:B------:R-:W-:Y:S02]  /*4330*/  @!P3 SEL R4, R19, R18, !P2 ;  /* 0x000000121304b207 */ /* 0x000fe40005000000 */
[----:B------:R-:W-:Y:S01]  /*4340*/  @!P3 SEL R16, R3, R20, !P2 ;  /* 0x000000140310b207 */ /* 0x000fe20005000000 */
[----:B------:R-:W-:Y:S01]  /*4350*/  IMAD.X R3, RZ, RZ, R8, P0 ;  /* 0x000000ffff037224 */ /* 0x000fe200000e0608 */
[----:B------:R-:W-:Y:S02]  /*4360*/  SEL R5, R5, 0x1, !P3 ;  /* 0x0000000105057807 */ /* 0x000fe40005800000 */
[----:B------:R-:W-:Y:S02]  /*4370*/  ISETP.LT.U32.AND P0, PT, R23, R4, PT ;  /* 0x000000041700720c */ /* 0x000fe40003f01070 */
[----:B------:R-:W-:Y:S02]  /*4380*/  LOP3.LUT P1, RZ, R5, 0xff, RZ, 0xc0, !PT ;  /* 0x000000ff05ff7812 */ /* 0x000fe4000782c0ff */
        /* <DEDUP_REMOVED lines=13> */
.L_x_314:
[----:B------:R-:W-:-:S07]  /*4460*/  VIADD R14, R14, 0xfffffc00 ;  /* 0xfffffc000e0e7836 */ /* 0x000fce0000000000 */
.L_x_313:
[----:B------:R-:W-:Y:S05]  /*4470*/  BSYNC.RECONVERGENT B2 ;  /* 0x0000000000027941 */ /* 0x000fea0003800200 */
.L_x_312:
[----:B------:R-:W-:-:S13]  /*4480*/  ISETP.NE.AND P0, PT, R12, RZ, PT ;  /* 0x000000ff0c00720c */ /* 0x000fda0003f05270 */
[----:B------:R-:W-:Y:S05]  /*4490*/  @!P0 BRA `(.L_x_311) ;  /* 0x00000008001c8947 */ /* 0x000fea0003800000 */
[----:B------:R-:W-:Y:S01]  /*44a0*/  ISETP.GE.U32.AND P0, PT, R12, 0x4, PT ;  /* 0x000000040c00780c */ /* 0x000fe20003f06070 */
[----:B------:R-:W-:Y:S01]  /*44b0*/  BSSY.RECONVERGENT B2, `(.L_x_316) ;  /* 0x0000048000027945 */ /* 0x000fe20003800200 */
[----:B------:R-:W-:-:S11]  /*44c0*/  LOP3.LUT P1, R11, R11, 0x3, RZ, 0xc0, !PT ;  /* 0x000000030b0b7812 */ /* 0x000fd6000782c0ff */
[----:B------:R-:W-:Y:S05]  /*44d0*/  @!P0 BRA `(.L_x_317) ;  /* 0x0000000400148947 */ /* 0x000fea0003800000 */
[----:B------:R-:W-:-:S05]  /*44e0*/  IMAD.IADD R22, R14, 0x1, R9 ;  /* 0x000000010e167824 */ /* 0x000fca00078e0209 */
[----:B------:R-:W-:-:S05]  /*44f0*/  IADD3 R18, P0, PT, R22, UR8, RZ ;  /* 0x0000000816127c10 */ /* 0x000fca000ff1e0ff */
        /* <DEDUP_REMOVED lines=10> */
[----:B------:R-:W4:Y:S02]  /*45a0*/  LDG.E.U8 R4, desc[UR10][R4.64] ;  /* 0x0000000a04047981 */ /* 0x000f24000c1e1100 */
[----:B------:R-:W-:-:S05]  /*45b0*/  IADD3 R2, P0, PT, R15, UR8, RZ ;  /* 0x000000080f027c10 */ /* 0x000fca000ff1e0ff */
[----:B------:R-:W-:-:S05]  /*45c0*/  IMAD.X R3, RZ, RZ, UR9, P0 ;  /* 0x00000009ff037e24 */ /* 0x000fca00080e06ff */
[----:B------:R1:W5:Y:S01]  /*45d0*/  LDG.E.U8 R2, desc[UR10][R2.64] ;  /* 0x0000000a02027981 */ /* 0x000362000c1e1100 */
[----:B------:R-:W-:Y:S01]  /*45e0*/  LOP3.LUT P3, RZ, R27, 0xff, RZ, 0xc0, !PT ;  /* 0x000000ff1bff7812 */ /* 0x000fe2000786c0ff */
[----:B------:R-:W-:Y:S01]  /*45f0*/  VIADD R14, R14, 0x400 ;  /* 0x000004000e0e7836 */ /* 0x000fe20000000000 */
[----:B0-----:R-:W-:Y:S02]  /*4600*/  IADD3 R13, P2, PT, R22, UR6, RZ ;  /* 0x00000006160d7c10 */ /* 0x001fe4000ff5e0ff */
[----:B------:R-:W-:-:S05]  /*4610*/  IADD3 R17, P5, PT, R17, UR6, RZ ;  /* 0x0000000611117c10 */ /* 0x000fca000ffbe0ff */
[--C-:B-1----:R-:W-:Y:S01]  /*4620*/  IMAD.X R3, RZ, RZ, R8.reuse, P5 ;  /* 0x000000ffff037224 */ /* 0x102fe200028e0608 */
[----:B------:R-:W-:Y:S02]  /*4630*/  IADD3 R15, P5, PT, R15, UR6, RZ ;  /* 0x000000060f0f7c10 */ /* 0x000fe4000ffbe0ff */
[CC--:B--2---:R-:W-:Y:S02]  /*4640*/  ISETP.NE.AND P0, PT, R18.reuse, R7.reuse, PT ;  /* 0x000000071200720c */ /* 0x0c4fe40003f05270 */
[----:B------:R-:W-:Y:S01]  /*4650*/  ISETP.EQ.AND P4, PT, R18, R7, P3 ;  /* 0x000000071200720c */ /* 0x000fe20001f82270 */
[----:B------:R-:W-:Y:S01]  /*4660*/  IMAD.X R18, RZ, RZ, R8, P2 ;  /* 0x000000ffff127224 */ /* 0x000fe200010e0608 */
        /* <DEDUP_REMOVED lines=23> */
[----:B------:R-:W-:Y:S01]  /*47e0*/  IMAD.X R3, RZ, RZ, R8, P0 ;  /* 0x000000ffff037224 */ /* 0x000fe200000e0608 */
[----:B------:R-:W-:Y:S02]  /*47f0*/  @!P3 SEL R27, RZ, 0x1, P2 ;  /* 0x00000001ff1bb807 */ /* 0x000fe40001000000 */
[----:B------:R-:W-:Y:S02]  /*4800*/  ISETP.LT.U32.AND P0, PT, R16, R5, PT ;  /* 0x000000051000720c */ /* 0x000fe40003f01070 */
[----:B------:R-:W-:Y:S02]  /*4810*/  SEL R27, R27, 0x1, !P4 ;  /* 0x000000011b1b7807 */ /* 0x000fe40006000000 */
[----:B------:R-:W-:-:S02]  /*4820*/  ISETP.LT.AND.EX P0, PT, R3, R18, PT, P0 ;  /* 0x000000120300720c */ /* 0x000fc40003f01300 */
[----:B------:R-:W-:Y:S02]  /*4830*/  LOP3.LUT P2, RZ, R27, 0xff, RZ, 0xc0, !PT ;  /* 0x000000ff1bff7812 */ /* 0x000fe4000784c0ff */
[CC--:B------:R-:W-:Y:S02]  /*4840*/  SEL R4, R16.reuse, R5.reuse, P0 ;  /* 0x0000000510047207 */ /* 0x0c0fe40000000000 */
[CC--:B------:R-:W-:Y:S02]  /*4850*/  SEL R12, R3.reuse, R18.reuse, P0 ;  /* 0x00000012030c7207 */ /* 0x0c0fe40000000000 */
[----:B------:R-:W-:Y:S02]  /*4860*/  @!P4 SEL R4, R16, R5, !P3 ;  /* 0x000000051004c207 */ /* 0x000fe40005800000 */
[----:B------:R-:W-:Y:S01]  /*4870*/  @!P4 SEL R12, R3, R18, !P3 ;  /* 0x00000012030cc207 */ /* 0x000fe20005800000 */
[----:B------:R-:W-:Y:S01]  /*4880*/  IMAD.X R3, RZ, RZ, R8, P5 ;  /* 0x000000ffff037224 */ /* 0x000fe200028e0608 */
[----:B-----5:R-:W-:-:S02]  /*4890*/  ISETP.EQ.AND P3, PT, R2, R7, P2 ;  /* 0x000000070200720c */ /* 0x020fc40001762270 */
        /* <DEDUP_REMOVED lines=9> */
.L_x_317:
[----:B------:R-:W-:Y:S05]  /*4930*/  BSYNC.RECONVERGENT B2 ;  /* 0x0000000000027941 */ /* 0x000fea0003800200 */
.L_x_316:
[----:B------:R-:W-:Y:S05]  /*4940*/  @!P1 BRA `(.L_x_311) ;  /* 0x0000000000f09947 */ /* 0x000fea0003800000 */
[----:B------:R-:W-:Y:S01]  /*4950*/  ISETP.NE.AND P0, PT, R11, 0x1, PT ;  /* 0x000000010b00780c */ /* 0x000fe20003f05270 */
[----:B------:R-:W-:Y:S01]  /*4960*/  BSSY.RECONVERGENT B2, `(.L_x_318) ;  /* 0x0000026000027945 */ /* 0x000fe20003800200 */
[----:B------:R-:W-:-:S11]  /*4970*/  LOP3.LUT P1, RZ, R10, 0x100, RZ, 0xc0, !PT ;  /* 0x000001000aff7812 */ /* 0x000fd6000782c0ff */
[----:B------:R-:W-:Y:S05]  /*4980*/  @!P0 BRA `(.L_x_319) ;  /* 0x00000000008c8947 */ /* 0x000fea0003800000 */
[----:B------:R-:W-:-:S05]  /*4990*/  IMAD.IADD R10, R14, 0x1, R9 ;  /* 0x000000010e0a7824 */ /* 0x000fca00078e0209 */
[----:B------:R-:W-:-:S05]  /*49a0*/  IADD3 R2, P0, PT, R10, UR8, RZ ;  /* 0x000000080a027c10 */ /* 0x000fca000ff1e0ff */
[----:B------:R-:W-:Y:S02]  /*49b0*/  IMAD.X R3, RZ, RZ, UR9, P0 ;  /* 0x00000009ff037e24 */ /* 0x000fe400080e06ff */
[----:B------:R-:W-:-:S03]  /*49c0*/  VIADD R12, R10, 0x100 ;  /* 0x000001000a0c7836 */ /* 0x000fc60000000000 */
[----:B------:R0:W2:Y:S02]  /*49d0*/  LDG.E.U8 R2, desc[UR10][R2.64] ;  /* 0x0000000a02027981 */ /* 0x0000a4000c1e1100 */
[----:B------:R-:W-:-:S05]  /*49e0*/  IADD3 R4, P0, PT, R12, UR8, RZ ;  /* 0x000000080c047c10 */ /* 0x000fca000ff1e0ff */
[----:B------:R-:W-:-:S05]  /*49f0*/  IMAD.X R5, RZ, RZ, UR9, P0 ;  /* 0x00000009ff057e24 */ /* 0x000fca00080e06ff */
[----:B------:R1:W3:Y:S01]  /*4a00*/  LDG.E.U8 R16, desc[UR10][R4.64] ;  /* 0x0000000a04107981 */ /* 0x0002e2000c1e1100 */
[----:B------:R-:W-:Y:S01]  /*4a10*/  LOP3.LUT P2, RZ, R27, 0xff, RZ, 0xc0, !PT ;  /* 0x000000ff1bff7812 */ /* 0x000fe2000784c0ff */
[----:B------:R-:W-:Y:S01]  /*4a20*/  VIADD R14, R14, 0x200 ;  /* 0x000002000e0e7836 */ /* 0x000fe20000000000 */
[----:B------:R-:W-:-:S04]  /*4a30*/  IADD3 R11, P4, PT, R10, UR6, RZ ;  /* 0x000000060a0b7c10 */ /* 0x000fc8000ff9e0ff */
[----:B------:R-:W-:Y:S01]  /*4a40*/  ISETP.LT.U32.AND P0, PT, R11, R20, PT ;  /* 0x000000140b00720c */ /* 0x000fe20003f01070 */
[----:B------:R-:W-:-:S05]  /*4a50*/  IMAD.X R10, RZ, RZ, R8, P4 ;  /* 0x000000ffff0a7224 */ /* 0x000fca00020e0608 */
[----:B------:R-:W-:-:S04]  /*4a60*/  ISETP.LT.AND.EX P0, PT, R10, R21, PT, P0 ;  /* 0x000000150a00720c */ /* 0x000fc80003f01300 */
[----:B0-----:R-:W-:Y:S02]  /*4a70*/  SEL R3, R10, R21, P0 ;  /* 0x000000150a037207 */ /* 0x001fe40000000000 */
[CC--:B--2---:R-:W-:Y:S02]  /*4a80*/  ISETP.NE.AND P5, PT, R2.reuse, R7.reuse, PT ;  /* 0x000000070200720c */ /* 0x0c4fe40003fa5270 */
[----:B------:R-:W-:Y:S02]  /*4a90*/  ISETP.EQ.AND P3, PT, R2, R7, P2 ;  /* 0x000000070200720c */ /* 0x000fe40001762270 */
[----:B------:R-:W-:Y:S02]  /*4aa0*/  @!P2 SEL R27, RZ, 0x1, P5 ;  /* 0x00000001ff1ba807 */ /* 0x000fe40002800000 */
[----:B------:R-:W-:Y:S02]  /*4ab0*/  IADD3 R13, P5, PT, R12, UR6, RZ ;  /* 0x000000060c0d7c10 */ /* 0x000fe4000ffbe0ff */
[----:B------:R-:W-:-:S02]  /*4ac0*/  SEL R27, R27, 0x1, !P3 ;  /* 0x000000011b1b7807 */ /* 0x000fc40005800000 */
[----:B------:R-:W-:Y:S01]  /*4ad0*/  SEL R2, R11, R20, P0 ;  /* 0x000000140b027207 */ /* 0x000fe20000000000 */
[----:B-1----:R-:W-:Y:S01]  /*4ae0*/  IMAD.X R4, RZ, RZ, R8, P5 ;  /* 0x000000ffff047224 */ /* 0x002fe200028e0608 */
[----:B------:R-:W-:-:S03]  /*4af0*/  LOP3.LUT P4, RZ, R27, 0xff, RZ, 0xc0, !PT ;  /* 0x000000ff1bff7812 */ /* 0x000fc6000788c0ff */
[----:B------:R-:W-:Y:S02]  /*4b00*/  @!P3 SEL R2, R11, R20, !P2 ;  /* 0x000000140b02b207 */ /* 0x000fe40005000000 */
[----:B------:R-:W-:Y:S02]  /*4b10*/  @!P3 SEL R3, R10, R21, !P2 ;  /* 0x000000150a03b207 */ /* 0x000fe40005000000 */
[CC--:B---3--:R-:W-:Y:S02]  /*4b20*/  ISETP.EQ.AND P3, PT, R16.reuse, R7.reuse, P4 ;  /* 0x000000071000720c */ /* 0x0c8fe40002762270 */
[----:B------:R-:W-:Y:S02]  /*4b30*/  ISETP.LT.U32.AND P0, PT, R13, R2, PT ;  /* 0x000000020d00720c */ /* 0x000fe40003f01070 */
[----:B------:R-:W-:Y:S02]  /*4b40*/  ISETP.NE.AND P2, PT, R16, R7, PT ;  /* 0x000000071000720c */ /* 0x000fe40003f45270 */
[----:B------:R-:W-:-:S02]  /*4b50*/  ISETP.LT.AND.EX P0, PT, R4, R3, PT, P0 ;  /* 0x000000030400720c */ /* 0x000fc40003f01300 */
[----:B------:R-:W-:Y:S02]  /*4b60*/  @!P4 SEL R27, RZ, 0x1, P2 ;  /* 0x00000001ff1bc807 */ /* 0x000fe40001000000 */
[-C--:B------:R-:W-:Y:S02]  /*4b70*/  SEL R20, R13, R2.reuse, P0 ;  /* 0x000000020d147207 */ /* 0x080fe40000000000 */
[CC--:B------:R-:W-:Y:S02]  /*4b80*/  SEL R21, R4.reuse, R3.reuse, P0 ;  /* 0x0000000304157207 */ /* 0x0c0fe40000000000 */
[----:B------:R-:W-:Y:S02]  /*4b90*/  SEL R27, R27, 0x1, !P3 ;  /* 0x000000011b1b7807 */ /* 0x000fe40005800000 */
[----:B------:R-:W-:Y:S02]  /*4ba0*/  @!P3 SEL R20, R13, R2, !P4 ;  /* 0x000000020d14b207 */ /* 0x000fe40006000000 */
[----:B------:R-:W-:-:S07]  /*4bb0*/  @!P3 SEL R21, R4, R3, !P4 ;  /* 0x000000030415b207 */ /* 0x000fce0006000000 */
.L_x_319:
[----:B------:R-:W-:Y:S05]  /*4bc0*/  BSYNC.RECONVERGENT B2 ;  /* 0x0000000000027941 */ /* 0x000fea0003800200 */
.L_x_318:
[----:B------:R-:W-:Y:S05]  /*4bd0*/  @P1 BRA `(.L_x_311) ;  /* 0x00000000004c1947 */ /* 0x000fea0003800000 */
[----:B------:R-:W-:-:S05]  /*4be0*/  IMAD.IADD R9, R14, 0x1, R9 ;  /* 0x000000010e097824 */ /* 0x000fca00078e0209 */
[----:B------:R-:W-:-:S05]  /*4bf0*/  IADD3 R2, P0, PT, R9, UR8, RZ ;  /* 0x0000000809027c10 */ /* 0x000fca000ff1e0ff */
[----:B------:R-:W-:-:S05]  /*4c00*/  IMAD.X R3, RZ, RZ, UR9, P0 ;  /* 0x00000009ff037e24 */ /* 0x000fca00080e06ff */
[----:B------:R-:W2:Y:S01]  /*4c10*/  LDG.E.U8 R2, desc[UR10][R2.64] ;  /* 0x0000000a02027981 */ /* 0x000ea2000c1e1100 */
[----:B------:R-:W-:Y:S02]  /*4c20*/  LOP3.LUT P3, RZ, R27, 0xff, RZ, 0xc0, !PT ;  /* 0x000000ff1bff7812 */ /* 0x000fe4000786c0ff */
[----:B------:R-:W-:-:S05]  /*4c30*/  IADD3 R9, P0, PT, R9, UR6, RZ ;  /* 0x0000000609097c10 */ /* 0x000fca000ff1e0ff */
[----:B------:R-:W-:Y:S01]  /*4c40*/  IMAD.X R8, RZ, RZ, R8, P0 ;  /* 0x000000ffff087224 */ /* 0x000fe200000e0608 */
[----:B------:R-:W-:-:S04]  /*4c50*/  ISETP.LT.U32.AND P0, PT, R9, R20, PT ;  /* 0x000000140900720c */ /* 0x000fc80003f01070 */
[----:B------:R-:W-:-:S04]  /*4c60*/  ISETP.LT.AND.EX P0, PT, R8, R21, PT, P0 ;  /* 0x000000150800720c */ /* 0x000fc80003f01300 */
[----:B------:R-:W-:Y:S02]  /*4c70*/  SEL R4, R9, R20, P0 ;  /* 0x0000001409047207 */ /* 0x000fe40000000000 */
[----:B------:R-:W-:Y:S02]  /*4c80*/  SEL R5, R8, R21, P0 ;  /* 0x0000001508057207 */ /* 0x000fe40000000000 */
[CC--:B--2---:R-:W-:Y:S02]  /*4c90*/  ISETP.EQ.AND P1, PT, R2.reuse, R7.reuse, P3 ;  /* 0x000000070200720c */ /* 0x0c4fe40001f22270 */
[----:B------:R-:W-:-:S04]  /*4ca0*/  ISETP.NE.AND P2, PT, R2, R7, PT ;  /* 0x000000070200720c */ /* 0x000fc80003f45270 */
[----:B------:R-:W-:-:S04]  /*4cb0*/  @!P3 SEL R27, RZ, 0x1, P2 ;  /* 0x00000001ff1bb807 */ /* 0x000fc80001000000 */
[----:B------:R-:W-:-:S03]  /*4cc0*/  SEL R27, R27, 0x1, !P1 ;  /* 0x000000011b1b7807 */ /* 0x000fc60004800000 */
[----:B------:R-:W-:Y:S02]  /*4cd0*/  @!P1 SEL R4, R9, R20, !P3 ;  /* 0x0000001409049207 */ /* 0x000fe40005800000 */
[----:B------:R-:W-:-:S03]  /*4ce0*/  @!P1 SEL R5, R8, R21, !P3 ;  /* 0x0000001508059207 */ /* 0x000fc60005800000 */
[----:B------:R-:W-:Y:S02]  /*4cf0*/  IMAD.MOV.U32 R20, RZ, RZ, R4 ;  /* 0x000000ffff147224 */ /* 0x000fe400078e0004 */
[----:B------:R-:W-:-:S07]  /*4d00*/  IMAD.MOV.U32 R21, RZ, RZ, R5 ;  /* 0x000000ffff157224 */ /* 0x000fce00078e0005 */
.L_x_311:
[----:B------:R-:W-:Y:S05]  /*4d10*/  BSYNC.RECONVERGENT B1 ;  /* 0x0000000000017941 */ /* 0x000fea0003800200 */
.L_x_308:
        /* <DEDUP_REMOVED lines=24> */
.L_x_321:
[----:B------:R-:W-:Y:S05]  /*4ea0*/  BSYNC.RECONVERGENT B1 ;  /* 0x0000000000017941 */ /* 0x000fea0003800200 */
.L_x_320:
        /* <DEDUP_REMOVED lines=23> */
.L_x_323:
[----:B------:R-:W-:Y:S05]  /*5020*/  BSYNC.RECONVERGENT B1 ;  /* 0x0000000000017941 */ /* 0x000fea0003800200 */
.L_x_322:
        /* <DEDUP_REMOVED lines=20> */
.L_x_325:
[----:B------:R-:W-:Y:S05]  /*5170*/  BSYNC.RECONVERGENT B1 ;  /* 0x0000000000017941 */ /* 0x000fea0003800200 */
.L_x_324:
        /* <DEDUP_REMOVED lines=20> */
.L_x_327:
[----:B------:R-:W-:Y:S05]  /*52c0*/  BSYNC.RECONVERGENT B1 ;  /* 0x0000000000017941 */ /* 0x000fea0003800200 */
.L_x_326:
        /* <DEDUP_REMOVED lines=20> */
.L_x_329:
[----:B------:R-:W-:Y:S05]  /*5410*/  BSYNC.RECONVERGENT B1 ;  /* 0x0000000000017941 */ /* 0x000fea0003800200 */
.L_x_328:
        /* <DEDUP_REMOVED lines=10> */
.L_x_331:
[----:B------:R-:W-:Y:S05]  /*54c0*/  BSYNC.RECONVERGENT B1 ;  /* 0x0000000000017941 */ /* 0x000fea0003800200 */
.L_x_330:
        /* <DEDUP_REMOVED lines=8> */
[----:B------:R-:W1:Y:S04]  /*5550*/  LDS.64 R8, [UR4+0x20] ;  /* 0x00002004ff087984 */ /* 0x000e680008000a00 */
[----:B------:R-:W3:Y:S04]  /*5560*/  LDS.U8 R14, [UR4+0x28] ;  /* 0x00002804ff0e7984 */ /* 0x000ee80008000000 */
[----:B------:R-:W3:Y:S04]  /*5570*/  LDS.64 R6, [UR4+0x30] ;  /* 0x00003004ff067984 */ /* 0x000ee80008000a00 */
[----:B------:R-:W3:Y:S04]  /*5580*/  LDS.U8 R15, [UR4+0x38] ;  /* 0x00003804ff0f7984 */ /* 0x000ee80008000000 */
[----:B0---4-:R-:W0:Y:S04]  /*5590*/  LDS.64 R2, [UR4+0x40] ;  /* 0x00004004ff027984 */ /* 0x011e280008000a00 */
[----:B------:R-:W4:Y:S04]  /*55a0*/  LDS.U8 R10, [UR4+0x48] ;  /* 0x00004804ff0a7984 */ /* 0x000f280008000000 */
[----:B--2---:R-:W2:Y:S01]  /*55b0*/  LDS.64 R4, [UR4+0x50] ;  /* 0x00005004ff047984 */ /* 0x004ea20008000a00 */
[----:B-----5:R-:W-:-:S04]  /*55c0*/  ISETP.NE.AND P2, PT, R12, RZ, PT ;  /* 0x000000ff0c00720c */ /* 0x020fc80003f45270 */
        /* <DEDUP_REMOVED lines=8> */
[----:B------:R-:W-:Y:S02]  /*5650*/  SEL R11, R8, R20, !P4 ;  /* 0x00000014080b7207 */ /* 0x000fe40006000000 */
[----:B------:R-:W-:Y:S02]  /*5660*/  SEL R13, R9, R21, !P4 ;  /* 0x00000015090d7207 */ /* 0x000fe40006000000 */
[----:B------:R-:W-:Y:S01]  /*5670*/  ISETP.LT.U32.AND P0, PT, R6, R11, PT ;  /* 0x0000000b0600720c */ /* 0x000fe20003f01070 */
[----:B------:R-:W-:Y:S01]  /*5680*/  LDS.64 R8, [UR4+0x60] ;  /* 0x00006004ff087984 */ /* 0x000fe20008000a00 */
[----:B------:R-:W-:Y:S02]  /*5690*/  @P3 SEL R14, R12, 0x1, !P5 ;  /* 0x000000010c0e3807 */ /* 0x000fe40006800000 */
[----:B------:R-:W-:Y:S01]  /*56a0*/  ISETP.LT.AND.EX P0, PT, R7, R13, PT, P0 ;  /* 0x0000000d0700720c */ /* 0x000fe20003f01300 */
[----:B------:R-:W1:Y:S01]  /*56b0*/  LDS.U8 R12, [UR4+0x58] ;  /* 0x00005804ff0c7984 */ /* 0x000e620008000000 */
[----:B------:R-:W-:-:S02]  /*56c0*/  LOP3.LUT P2, RZ, R14, 0xff, RZ, 0xc0, !PT ;  /* 0x000000ff0eff7812 */ /* 0x000fc4000784c0ff */
[C---:B------:R-:W-:Y:S02]  /*56d0*/  @P5 SEL R11, R6.reuse, R11, P0 ;  /* 0x0000000b060b5207 */ /* 0x040fe40000000000 */
[----:B------:R-:W-:Y:S02]  /*56e0*/  ISETP.NE.AND P4, PT, R15, RZ, PT ;  /* 0x000000ff0f00720c */ /* 0x000fe40003f85270 */
[C---:B------:R-:W-:Y:S02]  /*56f0*/  @P5 SEL R13, R7.reuse, R13, P0 ;  /* 0x0000000d070d5207 */ /* 0x040fe40000000000 */
[----:B------:R-:W-:Y:S02]  /*5700*/  SEL R11, R6, R11, !P3 ;  /* 0x0000000b060b7207 */ /* 0x000fe40005800000 */
[----:B------:R-:W-:Y:S02]  /*5710*/  SEL R13, R7, R13, !P3 ;  /* 0x0000000d070d7207 */ /* 0x000fe40005800000 */
[----:B0-----:R-:W-:Y:S01]  /*5720*/  ISETP.LT.U32.AND P0, PT, R2, R11, PT ;  /* 0x0000000b0200720c */ /* 0x001fe20003f01070 */
[----:B------:R-:W-:Y:S01]  /*5730*/  LDS.64 R6, [UR4+0x70] ;  /* 0x00007004ff067984 */ /* 0x000fe20008000a00 */
[----:B------:R-:W-:-:S02]  /*5740*/  @P2 SEL R15, R14, 0x1, !P4 ;  /* 0x000000010e0f2807 */ /* 0x000fc40006000000 */
[----:B------:R-:W-:Y:S01]  /*5750*/  ISETP.LT.AND.EX P0, PT, R3, R13, PT, P0 ;  /* 0x0000000d0300720c */ /* 0x000fe20003f01300 */
[----:B------:R-:W0:Y:S01]  /*5760*/  LDS.U8 R14, [UR4+0x68] ;  /* 0x00006804ff0e7984 */ /* 0x000e220008000000 */
[----:B----4-:R-:W-:Y:S02]  /*5770*/  ISETP.NE.AND P3, PT, R10, RZ, PT ;  /* 0x000000ff0a00720c */ /* 0x010fe40003f65270 */
        /* <DEDUP_REMOVED lines=10> */
[----:B-1----:R-:W-:Y:S02]  /*5820*/  ISETP.NE.AND P2, PT, R12, RZ, PT ;  /* 0x000000ff0c00720c */ /* 0x002fe40003f45270 */
[C---:B------:R-:W-:Y:S02]  /*5830*/  @P3 SEL R13, R5.reuse, R13, P0 ;  /* 0x0000000d050d3207 */ /* 0x040fe40000000000 */
[----:B------:R-:W-:Y:S02]  /*5840*/  SEL R11, R4, R11, !P5 ;  /* 0x0000000b040b7207 */ /* 0x000fe40006800000 */
[----:B------:R-:W-:Y:S02]  /*5850*/  LOP3.LUT P4, RZ, R10, 0xff, RZ, 0xc0, !PT ;  /* 0x000000ff0aff7812 */ /* 0x000fe4000788c0ff */
[----:B------:R-:W-:Y:S02]  /*5860*/  SEL R13, R5, R13, !P5 ;  /* 0x0000000d050d7207 */ /* 0x000fe40006800000 */
[----:B------:R-:W-:-:S04]  /*5870*/  ISETP.LT.U32.AND P0, PT, R8, R11, PT ;  /* 0x0000000b0800720c */ /* 0x000fc80003f01070 */
[C---:B------:R-:W-:Y:S02]  /*5880*/  ISETP.LT.AND.EX P0, PT, R9.reuse, R13, PT, P0 ;  /* 0x0000000d0900720c */ /* 0x040fe40003f01300 */
[----:B0-----:R-:W-:Y:S02]  /*5890*/  ISETP.NE.AND P3, PT, R14, RZ, PT ;  /* 0x000000ff0e00720c */ /* 0x001fe40003f65270 */
        /* <DEDUP_REMOVED lines=21> */
[----:B------:R-:W-:-:S07]  /*59f0*/  SEL R21, R3, R7, !P2 ;  /* 0x0000000703157207 */ /* 0x000fce0005000000 */
.L_x_289:
[----:B------:R-:W-:Y:S05]  /*5a00*/  BSYNC.RECONVERGENT B0 ;  /* 0x0000000000007941 */ /* 0x000fea0003800200 */
.L_x_264:
[----:B------:R-:W-:Y:S05]  /*5a10*/  @P1 EXIT ;  /* 0x000000000000194d */ /* 0x000fea0003800000 */
[----:B012-4-:R-:W0:Y:S02]  /*5a20*/  LDC.64 R2, c[0x0][0x3a0] ;  /* 0x0000e800ff027b82 */ /* 0x017e240000000a00 */
[----:B0-----:R-:W-:-:S05]  /*5a30*/  IMAD.WIDE.U32 R2, R0, 0x10, R2 ;  /* 0x0000001000027825 */ /* 0x001fca00078e0002 */
[----:B------:R-:W-:Y:S04]  /*5a40*/  STG.E.64 desc[UR10][R2.64+0x8], R20 ;  /* 0x0000081402007986 */ /* 0x000fe8000c101b0a */
[----:B------:R-:W-:Y:S01]  /*5a50*/  STG.E.U8 desc[UR10][R2.64], R27 ;  /* 0x0000001b02007986 */ /* 0x000fe2000c10110a */
[----:B------:R-:W-:Y:S05]  /*5a60*/  EXIT ;  /* 0x000000000000794d */ /* 0x000fea0003800000 */
.L_x_332:
        /* <DEDUP_REMOVED lines=9> */
.L_x_412:


//--------------------- .text._ZN3cub18CUB_300001_SM_10006detail6reduce28DeviceReduceSingleTileKernelINS2_10policy_hubIN4cuda3std3__45tupleIJblEEEjN6thrust24THRUST_300001_SM_1000_NS8cuda_cub9__find_if7functorIS9_EEE10Policy1000ENSB_12zip_iteratorINS8_IJNSD_26transform_input_iterator_tIbNSB_6detail15normal_iteratorINSB_10device_ptrIcEEEENSK_10functional5actorINSP_9compositeIJNSP_16operator_adaptorINS7_8equal_toIvEEEENSQ_INSP_8argumentILj0EEEEENSQ_INSP_5valueINSB_16device_referenceIcEEEEEEEEEEEEENSB_17counting_iteratorIlNSB_11use_defaultES18_S18_EEEEEEEPS9_jSF_S9_S9_NS7_10__identityEEEvT0_T1_T2_T3_T4_T6_ --------------------------
	.section	.text._ZN3cub18CUB_300001_SM_10006detail6reduce28DeviceReduceSingleTileKernelINS2_10policy_hubIN4cuda3std3__45tupleIJblEEEjN6thrust24THRUST_300001_SM_1000_NS8cuda_cub9__find_if7functorIS9_EEE10Policy1000ENSB_12zip_iteratorINS8_IJNSD_26transform_input_iterator_tIbNSB_6detail15normal_iteratorINSB_10device_ptrIcEEEENSK_10functional5actorINSP_9compositeIJNSP_16operator_adaptorINS7_8equal_toIvEEEENSQ_INSP_8argumentILj0EEEEENSQ_INSP_5valueINSB_16device_referenceIcEEEEEEEEEEEEENSB_17counting_iteratorIlNSB_11use_defaultES18_S18_EEEEEEEPS9_jSF_S9_S9_NS7_10__identityEEEvT0_T1_T2_T3_T4_T6_,"ax",@progbits
	.align	128
        .global         _ZN3cub18CUB_300001_SM_10006detail6reduce28DeviceReduceSingleTileKernelINS2_10policy_hubIN4cuda3std3__45tupleIJblEEEjN6thrust24THRUST_300001_SM_1000_NS8cuda_cub9__find_if7functorIS9_EEE10Policy1000ENSB_12zip_iteratorINS8_IJNSD_26transform_input_iterator_tIbNSB_6detail15normal_iteratorINSB_10device_ptrIcEEEENSK_10functional5actorINSP_9compositeIJNSP_16operator_adaptorINS7_8equal_toIvEEEENSQ_INSP_8argumentILj0EEEEENSQ_INSP_5valueINSB_16device_referenceIcEEEEEEEEEEEEENSB_17counting_iteratorIlNSB_11use_defaultES18_S18_EEEEEEEPS9_jSF_S9_S9_NS7_10__identityEEEvT0_T1_T2_T3_T4_T6_
        .type           _ZN3cub18CUB_300001_SM_10006detail6reduce28DeviceReduceSingleTileKernelINS2_10policy_hubIN4cuda3std3__45tupleIJblEEEjN6thrust24THRUST_300001_SM_1000_NS8cuda_cub9__find_if7functorIS9_EEE10Policy1000ENSB_12zip_iteratorINS8_IJNSD_26transform_input_iterator_tIbNSB_6detail15normal_iteratorINSB_10device_ptrIcEEEENSK_10functional5actorINSP_9compositeIJNSP_16operator_adaptorINS7_8equal_toIvEEEENSQ_INSP_8argumentILj0EEEEENSQ_INSP_5valueINSB_16device_referenceIcEEEEEEEEEEEEENSB_17counting_iteratorIlNSB_11use_defaultES18_S18_EEEEEEEPS9_jSF_S9_S9_NS7_10__identityEEEvT0_T1_T2_T3_T4_T6_,@function
        .size           _ZN3cub18CUB_300001_SM_10006detail6reduce28DeviceReduceSingleTileKernelINS2_10policy_hubIN4cuda3std3__45tupleIJblEEEjN6thrust24THRUST_300001_SM_1000_NS8cuda_cub9__find_if7functorIS9_EEE10Policy1000ENSB_12zip_iteratorINS8_IJNSD_26transform_input_iterator_tIbNSB_6detail15normal_iteratorINSB_10device_ptrIcEEEENSK_10functional5actorINSP_9compositeIJNSP_16operator_adaptorINS7_8equal_toIvEEEENSQ_INSP_8argumentILj0EEEEENSQ_INSP_5valueINSB_16device_referenceIcEEEEEEEEEEEEENSB_17counting_iteratorIlNSB_11use_defaultES18_S18_EEEEEEEPS9_jSF_S9_S9_NS7_10__identityEEEvT0_T1_T2_T3_T4_T6_,(.L_x_413 - _ZN3cub18CUB_300001_SM_10006detail6reduce28DeviceReduceSingleTileKernelINS2_10policy_hubIN4cuda3std3__45tupleIJblEEEjN6thrust24THRUST_300001_SM_1000_NS8cuda_cub9__find_if7functorIS9_EEE10Policy1000ENSB_12zip_iteratorINS8_IJNSD_26transform_input_iterator_tIbNSB_6detail15normal_iteratorINSB_10device_ptrIcEEEENSK_10functional5actorINSP_9compositeIJNSP_16operator_adaptorINS7_8equal_toIvEEEENSQ_INSP_8argumentILj0EEEEENSQ_INSP_5valueINSB_16device_referenceIcEEEEEEEEEEEEENSB_17counting_iteratorIlNSB_11use_defaultES18_S18_EEEEEEEPS9_jSF_S9_S9_NS7_10__identityEEEvT0_T1_T2_T3_T4_T6_)
        .other          _ZN3cub18CUB_300001_SM_10006detail6reduce28DeviceReduceSingleTileKernelINS2_10policy_hubIN4cuda3std3__45tupleIJblEEEjN6thrust24THRUST_300001_SM_1000_NS8cuda_cub9__find_if7functorIS9_EEE10Policy1000ENSB_12zip_iteratorINS8_IJNSD_26transform_input_iterator_tIbNSB_6detail15normal_iteratorINSB_10device_ptrIcEEEENSK_10functional5actorINSP_9compositeIJNSP_16operator_adaptorINS7_8equal_toIvEEEENSQ_INSP_8argumentILj0EEEEENSQ_INSP_5valueINSB_16device_referenceIcEEEEEEEEEEEEENSB_17counting_iteratorIlNSB_11use_defaultES18_S18_EEEEEEEPS9_jSF_S9_S9_NS7_10__identityEEEvT0_T1_T2_T3_T4_T6_,@"STO_CUDA_ENTRY STV_DEFAULT"
_ZN3cub18CUB_300001_SM_10006detail6reduce28DeviceReduceSingleTileKernelINS2_10policy_hubIN4cuda3std3__45tupleIJblEEEjN6thrust24THRUST_300001_SM_1000_NS8cuda_cub9__find_if7functorIS9_EEE10Policy1000ENSB_12zip_iteratorINS8_IJNSD_26transform_input_iterator_tIbNSB_6detail15normal_iteratorINSB_10device_ptrIcEEEENSK_10functional5actorINSP_9compositeIJNSP_16operator_adaptorINS7_8equal_toIvEEEENSQ_INSP_8argumentILj0EEEEENSQ_INSP_5valueINSB_16device_referenceIcEEEEEEEEEEEEENSB_17counting_iteratorIlNSB_11use_defaultES18_S18_EEEEEEEPS9_jSF_S9_S9_NS7_10__identityEEEvT0_T1_T2_T3_T4_T6_:
.text._ZN3cub18CUB_300001_SM_10006detail6reduce28DeviceReduceSingleTileKernelINS2_10policy_hubIN4cuda3std3__45tupleIJblEEEjN6thrust24THRUST_300001_SM_1000_NS8cuda_cub9__find_if7functorIS9_EEE10Policy1000ENSB_12zip_iteratorINS8_IJNSD_26transform_input_iterator_tIbNSB_6detail15normal_iteratorINSB_10device_ptrIcEEEENSK_10functional5actorINSP_9compositeIJNSP_16operator_adaptorINS7_8equal_toIvEEEENSQ_INSP_8argumentILj0EEEEENSQ_INSP_5valueINSB_16device_referenceIcEEEEEEEEEEEEENSB_17counting_iteratorIlNSB_11use_defaultES18_S18_EEEEEEEPS9_jSF_S9_S9_NS7_10__identityEEEvT0_T1_T2_T3_T4_T6_:
        /* <DEDUP_REMOVED lines=14> */
.L_x_333:
[----:B------:R-:W-:Y:S01]  /*00e0*/  UISETP.GT.U32.AND UP0, UPT, UR4, 0x3ff, UPT ;  /* 0x000003ff0400788c */ /* 0x000fe2000bf04070 */
[----:B------:R-:W-:Y:S08]  /*00f0*/  BSSY.RECONVERGENT B0, `(.L_x_334) ;  /* 0x000055c000007945 */ /* 0x000ff00003800200 */
[----:B------:R-:W-:Y:S05]  /*0100*/  BRA.U UP0, `(.L_x_335) ;  /* 0x0000002d00c07547 */ /* 0x000fea000b800000 */
[----:B------:R-:W0:Y:S01]  /*0110*/  S2R R3, SR_TID.X ;  /* 0x0000000000037919 */ /* 0x000e220000002100 */
[----:B------:R-:W-:Y:S01]  /*0120*/  CS2R R10, SRZ ;  /* 0x00000000000a7805 */ /* 0x000fe2000001ff00 */
        /* <DEDUP_REMOVED lines=14> */
[----:B------:R-:W-:Y:S03]  /*0210*/  BSSY.RECONVERGENT B1, `(.L_x_336) ;  /* 0x000010e000017945 */ /* 0x000fe60003800200 */
        /* <DEDUP_REMOVED lines=18> */
.L_x_340:
        /* <DEDUP_REMOVED lines=32> */
[CC--:B----4-:R-:W-:Y:S01]  /*0540*/  ISETP.NE.AND P6, PT, R31.reuse, R6.reuse, PT ;  /* 0x000000061f00720c */ /* 0x0d0fe20003fc5270 */
[----:B------:R-:W-:Y:S01]  /*0550*/  IMAD.X R5, RZ, RZ, R12, P0 ;  /* 0x000000ffff057224 */ /* 0x000fe200000e060c */
[----:B------:R-:W-:Y:S02]  /*0560*/  LOP3.LUT P2, RZ, R14, 0xff, RZ, 0xc0, !PT ;  /* 0x000000ff0eff7812 */ /* 0x000fe4000784c0ff */
[----:B------:R-:W-:Y:S02]  /*0570*/  ISETP.LT.U32.AND P0, PT, R4, R27, PT ;  /* 0x0000001b0400720c */ /* 0x000fe40003f01070 */
[----:B------:R-:W-:-:S02]  /*0580*/  ISETP.EQ.AND P5, PT, R31, R6, P2 ;  /* 0x000000061f00720c */ /* 0x000fc400017a2270 */
        /* <DEDUP_REMOVED lines=43> */
[----:B------:R-:W-:Y:S02]  /*0840*/  IADD3 R4, P6, PT, R19, 0x500, RZ ;  /* 0x0000050013047810 */ /* 0x000fe40007fde0ff */
[----:B------:R-:W-:-:S02]  /*0850*/  @!P3 SEL R14, RZ, 0x1, P0 ;  /* 0x00000001ff0eb807 */ /* 0x000fc40000000000 */
[----:B------:R-:W-:Y:S01]  /*0860*/  @!P5 SEL R10, R5, R16, !P2 ;  /* 0x00000010050ad207 */ /* 0x000fe20005000000 */
[----:B------:R-:W-:Y:S01]  /*0870*/  IMAD.X R5, RZ, RZ, R12, P6 ;  /* 0x000000ffff057224 */ /* 0x000fe200030e060c */
[-C--:B------:R-:W-:Y:S02]  /*0880*/  ISETP.LT.U32.AND P0, PT, R4, R23.reuse, PT ;  /* 0x000000170400720c */ /* 0x080fe40003f01070 */
[----:B------:R-:W-:Y:S02]  /*0890*/  SEL R14, R14, 0x1, !P4 ;  /* 0x000000010e0e7807 */ /* 0x000fe40006000000 */
[----:B------:R-:W-:Y:S02]  /*08a0*/  ISETP.LT.AND.EX P0, PT, R5, R10, PT, P0 ;  /* 0x0000000a0500720c */ /* 0x000fe40003f01300 */
[----:B------:R-:W-:Y:S02]  /*08b0*/  LOP3.LUT P2, RZ, R14, 0xff, RZ, 0xc0, !PT ;  /* 0x000000ff0eff7812 */ /* 0x000fe4000784c0ff */
[----:B------:R-:W-:-:S02]  /*08c0*/  SEL R11, R4, R23, P0 ;  /* 0x00000017040b7207 */ /* 0x000fc40000000000 */
[-C--:B------:R-:W-:Y:S02]  /*08d0*/  SEL R21, R5, R10.reuse, P0 ;  /* 0x0000000a05157207 */ /* 0x080fe40000000000 */
[----:B------:R-:W-:Y:S02]  /*08e0*/  @!P4 SEL R11, R4, R23, !P3 ;  /* 0x00000017040bc207 */ /* 0x000fe40005800000 */
[----:B------:R-:W-:Y:S02]  /*08f0*/  IADD3 R4, P0, PT, R19, 0x600, RZ ;  /* 0x0000060013047810 */ /* 0x000fe40007f1e0ff */
[----:B------:R-:W-:Y:S02]  /*0900*/  @!P4 SEL R21, R5, R10, !P3 ;  /* 0x0000000a0515c207 */ /* 0x000fe40005800000 */
[CC--:B------:R-:W-:Y:S01]  /*0910*/  ISETP.EQ.AND P4, PT, R17.reuse, R6.reuse, P2 ;  /* 0x000000061100720c */ /* 0x0c0fe20001782270 */
[----:B------:R-:W-:Y:S01]  /*0920*/  IMAD.X R10, RZ, RZ, R12, P0 ;  /* 0x000000ffff0a7224 */ /* 0x000fe200000e060c */
[----:B------:R-:W-:-:S02]  /*0930*/  ISETP.NE.AND P3, PT, R17, R6, PT ;  /* 0x000000061100720c */ /* 0x000fc40003f65270 */
[----:B------:R-:W-:Y:S02]  /*0940*/  ISETP.LT.U32.AND P0, PT, R4, R11, PT ;  /* 0x0000000b0400720c */ /* 0x000fe40003f01070 */
        /* <DEDUP_REMOVED lines=8> */
[CC--:B------:R-:W-:Y:S02]  /*09d0*/  SEL R5, R10.reuse, R21.reuse, P0 ;  /* 0x000000150a057207 */ /* 0x0c0fe40000000000 */
[----:B------:R-:W-:Y:S02]  /*09e0*/  ISETP.NE.AND P5, PT, R13, RZ, PT ;  /* 0x000000ff0d00720c */ /* 0x000fe40003fa5270 */
[----:B------:R-:W-:Y:S02]  /*09f0*/  @!P4 SEL R5, R10, R21, !P2 ;  /* 0x000000150a05c207 */ /* 0x000fe40005000000 */
[----:B------:R-:W-:-:S02]  /*0a00*/  ISETP.EQ.AND P2, PT, R15, R6, P3 ;  /* 0x000000060f00720c */ /* 0x000fc40001f42270 */
        /* <DEDUP_REMOVED lines=10> */
.L_x_339:
[----:B------:R-:W-:Y:S05]  /*0ab0*/  BSYNC.RECONVERGENT B2 ;  /* 0x0000000000027941 */ /* 0x000fea0003800200 */
.L_x_338:
        /* <DEDUP_REMOVED lines=13> */
[----:B------:R-:W-:-:S02]  /*0b90*/  LOP3.LUT P3, RZ, R12, 0xff, RZ, 0xc0, !PT ;  /* 0x000000ff0cff7812 */ /* 0x000fc4000786c0ff */
[----:B0-----:R-:W-:-:S05]  /*0ba0*/  IADD3 R19, P2, PT, R2, UR12, RZ ;  /* 0x0000000c02137c10 */ /* 0x001fca000ff5e0ff */
[----:B------:R-:W-:Y:S02]  /*0bb0*/  IMAD.X R8, RZ, RZ, UR13, P2 ;  /* 0x0000000dff087e24 */ /* 0x000fe400090e06ff */
[----:B-1----:R-:W-:-:S05]  /*0bc0*/  VIADD R4, R2, 0x100 ;  /* 0x0000010002047836 */ /* 0x002fca0000000000 */
[----:B------:R-:W-:Y:S01]  /*0bd0*/  IADD3 R5, P5, PT, R4, UR12, RZ ;  /* 0x0000000c04057c10 */ /* 0x000fe2000ffbe0ff */
[----:B------:R-:W-:Y:S01]  /*0be0*/  VIADD R4, R2, 0x200 ;  /* 0x0000020002047836 */ /* 0x000fe20000000000 */
[CC--:B--2--5:R-:W-:Y:S02]  /*0bf0*/  ISETP.NE.AND P0, PT, R9.reuse, R6.reuse, PT ;  /* 0x000000060900720c */ /* 0x0e4fe40003f05270 */
[----:B------:R-:W-:Y:S02]  /*0c00*/  ISETP.EQ.AND P4, PT, R9, R6, P3 ;  /* 0x000000060900720c */ /* 0x000fe40001f82270 */
[----:B------:R-:W-:Y:S02]  /*0c10*/  @!P3 SEL R12, RZ, 0x1, P0 ;  /* 0x00000001ff0cb807 */ /* 0x000fe40000000000 */
[----:B------:R-:W-:Y:S02]  /*0c20*/  ISETP.LT.U32.AND P0, PT, R19, R10, PT ;  /* 0x0000000a1300720c */ /* 0x000fe40003f01070 */
[----:B------:R-:W-:-:S02]  /*0c30*/  SEL R12, R12, 0x1, !P4 ;  /* 0x000000010c0c7807 */ /* 0x000fc40006000000 */
[-C--:B------:R-:W-:Y:S02]  /*0c40*/  ISETP.LT.AND.EX P0, PT, R8, R11.reuse, PT, P0 ;  /* 0x0000000b0800720c */ /* 0x080fe40003f01300 */
[----:B------:R-:W-:Y:S02]  /*0c50*/  LOP3.LUT P2, RZ, R12, 0xff, RZ, 0xc0, !PT ;  /* 0x000000ff0cff7812 */ /* 0x000fe4000784c0ff */
[----:B------:R-:W-:Y:S02]  /*0c60*/  SEL R16, R19, R10, P0 ;  /* 0x0000000a13107207 */ /* 0x000fe40000000000 */
[----:B------:R-:W-:Y:S02]  /*0c70*/  SEL R9, R8, R11, P0 ;  /* 0x0000000b08097207 */ /* 0x000fe40000000000 */
[----:B---3--:R-:W-:Y:S02]  /*0c80*/  ISETP.NE.AND P0, PT, R13, R6, PT ;  /* 0x000000060d00720c */ /* 0x008fe40003f05270 */
[----:B------:R-:W-:-:S02]  /*0c90*/  @!P4 SEL R16, R19, R10, !P3 ;  /* 0x0000000a1310c207 */ /* 0x000fc40005800000 */
[----:B------:R-:W-:Y:S01]  /*0ca0*/  @!P4 SEL R9, R8, R11, !P3 ;  /* 0x0000000b0809c207 */ /* 0x000fe20005800000 */
[----:B------:R-:W-:Y:S01]  /*0cb0*/  IMAD.X R8, RZ, RZ, UR13, P5 ;  /* 0x0000000dff087e24 */ /* 0x000fe2000a8e06ff */
[----:B------:R-:W-:Y:S02]  /*0cc0*/  ISETP.EQ.AND P4, PT, R13, R6, P2 ;  /* 0x000000060d00720c */ /* 0x000fe40001782270 */
        /* <DEDUP_REMOVED lines=8> */
[----:B------:R-:W-:Y:S02]  /*0d50*/  @!P4 SEL R11, R8, R9, !P2 ;  /* 0x00000009080bc207 */ /* 0x000fe40005000000 */
[----:B------:R-:W-:Y:S01]  /*0d60*/  IADD3 R5, P0, PT, R4, UR12, RZ ;  /* 0x0000000c04057c10 */ /* 0x000fe2000ff1e0ff */
[C---:B------:R-:W-:Y:S01]  /*0d70*/  VIADD R4, R2.reuse, 0x300 ;  /* 0x0000030002047836 */ /* 0x040fe20000000000 */
[CC--:B----4-:R-:W-:Y:S01]  /*0d80*/  ISETP.NE.AND P2, PT, R15.reuse, R6.reuse, PT ;  /* 0x000000060f00720c */ /* 0x0d0fe20003f45270 */
[----:B------:R-:W-:Y:S01]  /*0d90*/  VIADD R2, R2, 0x400 ;  /* 0x0000040002027836 */ /* 0x000fe20000000000 */
[----:B------:R-:W-:Y:S01]  /*0da0*/  ISETP.EQ.AND P4, PT, R15, R6, P3 ;  /* 0x000000060f00720c */ /* 0x000fe20001f82270 */
[----:B------:R-:W-:Y:S01]  /*0db0*/  IMAD.X R10, RZ, RZ, UR13, P0 ;  /* 0x0000000dff0a7e24 */ /* 0x000fe200080e06ff */
[----:B------:R-:W-:-:S02]  /*0dc0*/  @!P3 SEL R12, RZ, 0x1, P2 ;  /* 0x00000001ff0cb807 */ /* 0x000fc40001000000 */
[CC--:B------:R-:W-:Y:S02]  /*0dd0*/  ISETP.LT.U32.AND P0, PT, R5.reuse, R14.reuse, PT ;  /* 0x0000000e0500720c */ /* 0x0c0fe40003f01070 */
        /* <DEDUP_REMOVED lines=14> */
[-C--:B------:R-:W-:Y:S02]  /*0ec0*/  SEL R10, R4, R9.reuse, P0 ;  /* 0x00000009040a7207 */ /* 0x080fe40000000000 */
[----:B------:R-:W-:Y:S02]  /*0ed0*/  SEL R11, R5, R8, P0 ;  /* 0x00000008050b7207 */ /* 0x000fe40000000000 */
[----:B------:R-:W-:Y:S02]  /*0ee0*/  SEL R12, R12, 0x1, !P3 ;  /* 0x000000010c0c7807 */ /* 0x000fe40005800000 */
[----:B------:R-:W-:-:S02]  /*0ef0*/  @!P3 SEL R10, R4, R9, !P2 ;  /* 0x00000009040ab207 */ /* 0x000fc40005000000 */
[----:B------:R-:W-:-:S07]  /*0f00*/  @!P3 SEL R11, R5, R8, !P2 ;  /* 0x00000008050bb207 */ /* 0x000fce0005000000 */
.L_x_342:
[----:B------:R-:W-:Y:S05]  /*0f10*/  BSYNC.RECONVERGENT B2 ;  /* 0x0000000000027941 */ /* 0x000fea0003800200 */
.L_x_341:
        /* <DEDUP_REMOVED lines=26> */
[----:B------:R-:W-:Y:S02]  /*10c0*/  @!P3 SEL R4, R7, R10, !P2 ;  /* 0x0000000a0704b207 */ /* 0x000fe40005000000 */
[----:B------:R-:W-:Y:S01]  /*10d0*/  @!P3 SEL R5, R8, R11, !P2 ;  /* 0x0000000b0805b207 */ /* 0x000fe20005000000 */
[----:B------:R-:W-:Y:S01]  /*10e0*/  IMAD.X R8, RZ, RZ, UR13, P5 ;  /* 0x0000000dff087e24 */ /* 0x000fe2000a8e06ff */
[----:B----4-:R-:W-:Y:S02]  /*10f0*/  ISETP.EQ.AND P3, PT, R13, R6, P4 ;  /* 0x000000060d00720c */ /* 0x010fe40002762270 */
        /* <DEDUP_REMOVED lines=9> */
.L_x_344:
[----:B------:R-:W-:Y:S05]  /*1190*/  BSYNC.RECONVERGENT B2 ;  /* 0x0000000000027941 */ /* 0x000fea0003800200 */
.L_x_343:
[----:B------:R-:W-:Y:S05]  /*11a0*/  @P1 BRA `(.L_x_337) ;  /* 0x0000000000501947 */ /* 0x000fea0003800000 */
[----:B------:R-:W0:Y:S02]  /*11b0*/  LDCU.64 UR12, c[0x0][0x380] ;  /* 0x00007000ff0c77ac */ /* 0x000e240008000a00 */
[----:B0-----:R-:W-:-:S05]  /*11c0*/  IADD3 R4, P0, PT, R2, UR12, RZ ;  /* 0x0000000c02047c10 */ /* 0x001fca000ff1e0ff */
[----:B------:R-:W-:Y:S01]  /*11d0*/  IMAD.X R5, RZ, RZ, UR13, P0 ;  /* 0x0000000dff057e24 */ /* 0x000fe200080e06ff */
[----:B------:R-:W0:Y:S05]  /*11e0*/  LDCU.64 UR12, c[0x0][0x398] ;  /* 0x00007300ff0c77ac */ /* 0x000e2a0008000a00 */
        /* <DEDUP_REMOVED lines=16> */
.L_x_337:
[----:B------:R-:W-:Y:S05]  /*12f0*/  BSYNC.RECONVERGENT B1 ;  /* 0x0000000000017941 */ /* 0x000fea0003800200 */
.L_x_336:
[----:B------:R-:W-:-:S09]  /*1300*/  UISETP.GE.U32.AND UP0, UPT, UR4, 0x100, UPT ;  /* 0x000001000400788c */ /* 0x000fd2000bf06070 */
[----:B------:R-:W-:Y:S05]  /*1310*/  BRA.U !UP0, `(.L_x_345) ;  /* 0x0000000d083c7547 */ /* 0x000fea000b800000 */
[----:B-----5:R-:W0:Y:S01]  /*1320*/  S2R R6, SR_LANEID ;  /* 0x0000000000067919 */ /* 0x020e220000000000 */
[----:B------:R-:W-:Y:S01]  /*1330*/  LOP3.LUT R2, R12, 0xff, RZ, 0xc0, !PT ;  /* 0x000000ff0c027812 */ /* 0x000fe200078ec0ff */
[----:B------:R-:W-:Y:S01]  /*1340*/  BSSY.RECONVERGENT B1, `(.L_x_346) ;  /* 0x0000016000017945 */ /* 0x000fe20003800200 */
[----:B------:R2:W3:Y:S04]  /*1350*/  SHFL.DOWN PT, R7, R10, 0x1, 0x1f ;  /* 0x08201f000a077f89 */ /* 0x0004e800000e0000 */
[----:B------:R2:W4:Y:S04]  /*1360*/  SHFL.DOWN PT, R4, R11, 0x1, 0x1f ;  /* 0x08201f000b047f89 */ /* 0x00052800000e0000 */
        /* <DEDUP_REMOVED lines=19> */
.L_x_347:
[----:B------:R-:W-:Y:S05]  /*14a0*/  BSYNC.RECONVERGENT B1 ;  /* 0x0000000000017941 */ /* 0x000fea0003800200 */
.L_x_346:
        /* <DEDUP_REMOVED lines=23> */
.L_x_349:
[----:B------:R-:W-:Y:S05]  /*1620*/  BSYNC.RECONVERGENT B1 ;  /* 0x0000000000017941 */ /* 0x000fea0003800200 */
.L_x_348:
        /* <DEDUP_REMOVED lines=20> */
.L_x_351:
[----:B------:R-:W-:Y:S05]  /*1770*/  BSYNC.RECONVERGENT B1 ;  /* 0x0000000000017941 */ /* 0x000fea0003800200 */
.L_x_350:
        /* <DEDUP_REMOVED lines=20> */
.L_x_353:
[----:B------:R-:W-:Y:S05]  /*18c0*/  BSYNC.RECONVERGENT B1 ;  /* 0x0000000000017941 */ /* 0x000fea0003800200 */
.L_x_352:
        /* <DEDUP_REMOVED lines=20> */
.L_x_355:
[----:B------:R-:W-:Y:S05]  /*1a10*/  BSYNC.RECONVERGENT B1 ;  /* 0x0000000000017941 */ /* 0x000fea0003800200 */
.L_x_354:
[----:B------:R-:W-:Y:S04]  /*1a20*/  BSSY.RECONVERGENT B1, `(.L_x_356) ;  /* 0x000000a000017945 */ /* 0x000fe80003800200 */
[----:B------:R-:W-:Y:S05]  /*1a30*/  @P1 BRA `(.L_x_357) ;  /* 0x0000000000201947 */ /* 0x000fea0003800000 */
[----:B0-----:R-:W0:Y:S01]  /*1a40*/  S2R R5, SR_CgaCtaId ;  /* 0x0000000000057919 */ /* 0x001e220000008800 */
[----:B--2---:R-:W-:Y:S02]  /*1a50*/  MOV R4, 0x400 ;  /* 0x0000040000047802 */ /* 0x004fe40000000f00 */
[----:B------:R-:W-:-:S04]  /*1a60*/  SHF.R.U32.HI R2, RZ, 0x1, R3 ;  /* 0x00000001ff027819 */ /* 0x000fc80000011603 */
[----:B------:R-:W-:Y:S02]  /*1a70*/  LOP3.LUT R2, R2, 0x1f0, RZ, 0xc0, !PT ;  /* 0x000001f002027812 */ /* 0x000fe400078ec0ff */
[----:B0-----:R-:W-:-:S05]  /*1a80*/  LEA R5, R5, R4, 0x18 ;  /* 0x0000000405057211 */ /* 0x001fca00078ec0ff */
[----:B------:R-:W-:-:S05]  /*1a90*/  IMAD.IADD R5, R2, 0x1, R5 ;  /* 0x0000000102057824 */ /* 0x000fca00078e0205 */
[----:B------:R0:W-:Y:S04]  /*1aa0*/  STS.64 [R5+0x10], R10 ;  /* 0x0000100a05007388 */ /* 0x0001e80000000a00 */
[----:B------:R0:W-:Y:S02]  /*1ab0*/  STS.U8 [R5+0x8], R12 ;  /* 0x0000080c05007388 */ /* 0x0001e40000000000 */
.L_x_357:
[----:B------:R-:W-:Y:S05]  /*1ac0*/  BSYNC.RECONVERGENT B1 ;  /* 0x0000000000017941 */ /* 0x000fea0003800200 */
.L_x_356:
        /* <DEDUP_REMOVED lines=8> */
[----:B0-2---:R-:W0:Y:S04]  /*1b50*/  LDS.64 R4, [UR5+0x20] ;  /* 0x00002005ff047984 */ /* 0x005e280008000a00 */
[----:B------:R-:W2:Y:S04]  /*1b60*/  LDS.U8 R16, [UR5+0x28] ;  /* 0x00002805ff107984 */ /* 0x000ea80008000000 */
[----:B------:R-:W1:Y:S04]  /*1b70*/  LDS.64 R8, [UR5+0x30] ;  /* 0x00003005ff087984 */ /* 0x000e680008000a00 */
[----:B------:R-:W1:Y:S04]  /*1b80*/  LDS.U8 R17, [UR5+0x38] ;  /* 0x00003805ff117984 */ /* 0x000e680008000000 */
[----:B----4-:R-:W4:Y:S04]  /*1b90*/  LDS.64 R6, [UR5+0x40] ;  /* 0x00004005ff067984 */ /* 0x010f280008000a00 */
[----:B------:R-:W4:Y:S04]  /*1ba0*/  LDS.U8 R18, [UR5+0x48] ;  /* 0x00004805ff127984 */ /* 0x000f280008000000 */
[----:B------:R-:W4:Y:S01]  /*1bb0*/  LDS.64 R2, [UR5+0x50] ;  /* 0x00005005ff027984 */ /* 0x000f220008000a00 */
[----:B-----5:R-:W-:-:S02]  /*1bc0*/  ISETP.NE.AND P2, PT, R14, RZ, PT ;  /* 0x000000ff0e00720c */ /* 0x020fc40003f45270 */
[----:B0-----:R-:W-:Y:S02]  /*1bd0*/  ISETP.LT.U32.AND P0, PT, R4, R10, PT ;  /* 0x0000000a0400720c */ /* 0x001fe40003f01070 */
[----:B------:R-:W-:Y:S02]  /*1be0*/  @P4 SEL R14, R12, 0x1, !P2 ;  /* 0x000000010c0e4807 */ /* 0x000fe40005000000 */
[----:B------:R-:W-:Y:S01]  /*1bf0*/  ISETP.LT.AND.EX P0, PT, R5, R11, PT, P0 ;  /* 0x0000000b0500720c */ /* 0x000fe20003f01300 */
[----:B------:R-:W-:Y:S01]  /*1c00*/  LDS.U8 R12, [UR5+0x78] ;  /* 0x00007805ff0c7984 */ /* 0x000fe20008000000 */
[----:B------:R-:W-:Y:S02]  /*1c10*/  LOP3.LUT P3, RZ, R14, 0xff, RZ, 0xc0, !PT ;  /* 0x000000ff0eff7812 */ /* 0x000fe4000786c0ff */
[----:B--2---:R-:W-:-:S03]  /*1c20*/  ISETP.NE.AND P5, PT, R16, RZ, PT ;  /* 0x000000ff1000720c */ /* 0x004fc60003fa5270 */
[C---:B-1-3--:R-:W-:Y:S02]  /*1c30*/  @P2 SEL R10, R4.reuse, R10, P0 ;  /* 0x0000000a040a2207 */ /* 0x04afe40000000000 */
[C---:B------:R-:W-:Y:S02]  /*1c40*/  @P2 SEL R11, R5.reuse, R11, P0 ;  /* 0x0000000b050b2207 */ /* 0x040fe40000000000 */
[----:B------:R-:W-:Y:S02]  /*1c50*/  SEL R13, R4, R10, !P4 ;  /* 0x0000000a040d7207 */ /* 0x000fe40006000000 */
[----:B------:R-:W-:Y:S01]  /*1c60*/  SEL R15, R5, R11, !P4 ;  /* 0x0000000b050f7207 */ /* 0x000fe20006000000 */
[----:B------:R-:W0:Y:S01]  /*1c70*/  LDS.U8 R10, [UR5+0x58] ;  /* 0x00005805ff0a7984 */ /* 0x000e220008000000 */
[----:B------:R-:W-:Y:S02]  /*1c80*/  ISETP.LT.U32.AND P0, PT, R8, R13, PT ;  /* 0x0000000d0800720c */ /* 0x000fe40003f01070 */
[----:B------:R-:W-:Y:S01]  /*1c90*/  @P3 SEL R16, R14, 0x1, !P5 ;  /* 0x000000010e103807 */ /* 0x000fe20006800000 */
[----:B------:R-:W1:Y:S01]  /*1ca0*/  LDS.64 R4, [UR5+0x60] ;  /* 0x00006005ff047984 */ /* 0x000e620008000a00 */
[----:B------:R-:W-:-:S02]  /*1cb0*/  ISETP.LT.AND.EX P0, PT, R9, R15, PT, P0 ;  /* 0x0000000f0900720c */ /* 0x000fc40003f01300 */
[----:B------:R-:W-:Y:S01]  /*1cc0*/  LOP3.LUT P2, RZ, R16, 0xff, RZ, 0xc0, !PT ;  /* 0x000000ff10ff7812 */ /* 0x000fe2000784c0ff */
[----:B------:R-:W2:Y:S01]  /*1cd0*/  LDS.U8 R14, [UR5+0x68] ;  /* 0x00006805ff0e7984 */ /* 0x000ea20008000000 */
[C---:B------:R-:W-:Y:S02]  /*1ce0*/  @P5 SEL R13, R8.reuse, R13, P0 ;  /* 0x0000000d080d5207 */ /* 0x040fe40000000000 */
[----:B------:R-:W-:Y:S02]  /*1cf0*/  ISETP.NE.AND P4, PT, R17, RZ, PT ;  /* 0x000000ff1100720c */ /* 0x000fe40003f85270 */
[C---:B------:R-:W-:Y:S02]  /*1d00*/  @P5 SEL R15, R9.reuse, R15, P0 ;  /* 0x0000000f090f5207 */ /* 0x040fe40000000000 */
[----:B------:R-:W-:Y:S02]  /*1d10*/  SEL R11, R8, R13, !P3 ;  /* 0x0000000d080b7207 */ /* 0x000fe40005800000 */
[----:B------:R-:W-:-:S02]  /*1d20*/  SEL R13, R9, R15, !P3 ;  /* 0x0000000f090d7207 */ /* 0x000fc40005800000 */
[----:B----4-:R-:W-:Y:S01]  /*1d30*/  ISETP.LT.U32.AND P0, PT, R6, R11, PT ;  /* 0x0000000b0600720c */ /* 0x010fe20003f01070 */
[----:B------:R-:W3:Y:S01]  /*1d40*/  LDS.64 R8, [UR5+0x70] ;  /* 0x00007005ff087984 */ /* 0x000ee20008000a00 */
[----:B------:R-:W-:Y:S02]  /*1d50*/  @P2 SEL R17, R16, 0x1, !P4 ;  /* 0x0000000110112807 */ /* 0x000fe40006000000 */
[----:B------:R-:W-:Y:S02]  /*1d60*/  ISETP.LT.AND.EX P0, PT, R7, R13, PT, P0 ;  /* 0x0000000d0700720c */ /* 0x000fe40003f01300 */
[----:B------:R-:W-:Y:S02]  /*1d70*/  ISETP.NE.AND P3, PT, R18, RZ, PT ;  /* 0x000000ff1200720c */ /* 0x000fe40003f65270 */
[----:B------:R-:W-:Y:S02]  /*1d80*/  @P4 SEL R11, R6, R11, P0 ;  /* 0x0000000b060b4207 */ /* 0x000fe40000000000 */
[----:B------:R-:W-:-:S02]  /*1d90*/  LOP3.LUT P5, RZ, R17, 0xff, RZ, 0xc0, !PT ;  /* 0x000000ff11ff7812 */ /* 0x000fc400078ac0ff */
[C---:B------:R-:W-:Y:S02]  /*1da0*/  @P4 SEL R13, R7.reuse, R13, P0 ;  /* 0x0000000d070d4207 */ /* 0x040fe40000000000 */
[----:B------:R-:W-:Y:S02]  /*1db0*/  SEL R11, R6, R11, !P2 ;  /* 0x0000000b060b7207 */ /* 0x000fe40005000000 */
[----:B------:R-:W-:Y:S02]  /*1dc0*/  SEL R13, R7, R13, !P2 ;  /* 0x0000000d070d7207 */ /* 0x000fe40005000000 */
[----:B------:R-:W-:Y:S01]  /*1dd0*/  ISETP.LT.U32.AND P0, PT, R2, R11, PT ;  /* 0x0000000b0200720c */ /* 0x000fe20003f01070 */
[----:B------:R-:W4:Y:S01]  /*1de0*/  LDS.64 R6, [UR5+0x80] ;  /* 0x00008005ff067984 */ /* 0x000f220008000a00 */
[----:B0-----:R-:W-:Y:S02]  /*1df0*/  ISETP.NE.AND P2, PT, R10, RZ, PT ;  /* 0x000000ff0a00720c */ /* 0x001fe40003f45270 */
[----:B------:R-:W-:-:S02]  /*1e00*/  ISETP.LT.AND.EX P0, PT, R3, R13, PT, P0 ;  /* 0x0000000d0300720c */ /* 0x000fc40003f01300 */
[----:B------:R-:W-:Y:S02]  /*1e10*/  @P5 SEL R18, R17, 0x1, !P3 ;  /* 0x0000000111125807 */ /* 0x000fe40005800000 */
[C---:B------:R-:W-:Y:S02]  /*1e20*/  @P3 SEL R11, R2.reuse, R11, P0 ;  /* 0x0000000b020b3207 */ /* 0x040fe40000000000 */
[C---:B------:R-:W-:Y:S02]  /*1e30*/  @P3 SEL R13, R3.reuse, R13, P0 ;  /* 0x0000000d030d3207 */ /* 0x040fe40000000000 */
[----:B------:R-:W-:Y:S02]  /*1e40*/  SEL R11, R2, R11, !P5 ;  /* 0x0000000b020b7207 */ /* 0x000fe40006800000 */
[----:B------:R-:W-:Y:S02]  /*1e50*/  LOP3.LUT P4, RZ, R18, 0xff, RZ, 0xc0, !PT ;  /* 0x000000ff12ff7812 */ /* 0x000fe4000788c0ff */
[----:B------:R-:W-:-:S02]  /*1e60*/  SEL R13, R3, R13, !P5 ;  /* 0x0000000d030d7207 */ /* 0x000fc40006800000 */
[----:B-1----:R-:W-:Y:S02]  /*1e70*/  ISETP.LT.U32.AND P0, PT, R4, R11, PT ;  /* 0x0000000b0400720c */ /* 0x002fe40003f01070 */
[----:B--2---:R-:W-:Y:S02]  /*1e80*/  ISETP.NE.AND P3, PT, R14, RZ, PT ;  /* 0x000000ff0e00720c */ /* 0x004fe40003f65270 */
[----:B------:R-:W-:-:S04]  /*1e90*/  ISETP.LT.AND.EX P0, PT, R5, R13, PT, P0 ;  /* 0x0000000d0500720c */ /* 0x000fc80003f01300 */
[----:B------:R-:W-:Y:S02]  /*1ea0*/  @P2 SEL R11, R4, R11, P0 ;  /* 0x0000000b040b2207 */ /* 0x000fe40000000000 */
[----:B------:R-:W-:Y:S02]  /*1eb0*/  @P4 SEL R10, R18, 0x1, !P2 ;  /* 0x00000001120a4807 */ /* 0x000fe40005000000 */
[C---:B------:R-:W-:Y:S02]  /*1ec0*/  @P2 SEL R13, R5.reuse, R13, P0 ;  /* 0x0000000d050d2207 */ /* 0x040fe40000000000 */
[----:B------:R-:W-:Y:S02]  /*1ed0*/  SEL R3, R4, R11, !P4 ;  /* 0x0000000b04037207 */ /* 0x000fe40006000000 */
[----:B------:R-:W-:Y:S02]  /*1ee0*/  LOP3.LUT P5, RZ, R10, 0xff, RZ, 0xc0, !PT ;  /* 0x000000ff0aff7812 */ /* 0x000fe400078ac0ff */
[----:B------:R-:W-:-:S02]  /*1ef0*/  SEL R5, R5, R13, !P4 ;  /* 0x0000000d05057207 */ /* 0x000fc40006000000 */
[----:B---3--:R-:W-:Y:S02]  /*1f00*/  ISETP.LT.U32.AND P0, PT, R8, R3, PT ;  /* 0x000000030800720c */ /* 0x008fe40003f01070 */
        /* <DEDUP_REMOVED lines=8> */
[----:B----4-:R-:W-:-:S04]  /*1f90*/  ISETP.LT.U32.AND P0, PT, R6, R3, PT ;  /* 0x000000030600720c */ /* 0x010fc80003f01070 */
[----:B------:R-:W-:-:S04]  /*1fa0*/  ISETP.LT.AND.EX P0, PT, R7, R9, PT, P0 ;  /* 0x000000090700720c */ /* 0x000fc80003f01300 */
[----:B------:R-:W-:Y:S02]  /*1fb0*/  @P4 SEL R3, R6, R3, P0 ;  /* 0x0000000306034207 */ /* 0x000fe40000000000 */
[C---:B------:R-:W-:Y:S02]  /*1fc0*/  @P4 SEL R9, R7.reuse, R9, P0 ;  /* 0x0000000907094207 */ /* 0x040fe40000000000 */
[----:B------:R-:W-:Y:S02]  /*1fd0*/  @P2 SEL R12, R14, 0x1, !P4 ;  /* 0x000000010e0c2807 */ /* 0x000fe40006000000 */
[----:B------:R-:W-:Y:S02]  /*1fe0*/  SEL R10, R6, R3, !P2 ;  /* 0x00000003060a7207 */ /* 0x000fe40005000000 */
[----:B------:R-:W-:Y:S01]  /*1ff0*/  SEL R11, R7, R9, !P2 ;  /* 0x00000009070b7207 */ /* 0x000fe20005000000 */
[----:B------:R-:W-:Y:S06]  /*2000*/  BRA `(.L_x_358) ;  /* 0x0000003400a87947 */ /* 0x000fec0003800000 */
.L_x_345:
        /* <DEDUP_REMOVED lines=8> */
[----:B-----5:R2:W3:Y:S01]  /*2090*/  SHFL.DOWN PT, R6, R11, 0x1, R2 ;  /* 0x082000000b067989 */ /* 0x0204e200000e0002 */
        /* <DEDUP_REMOVED lines=22> */
[----:B--2---:R-:W-:-:S02]  /*2200*/  @!P0 SEL R10, R9, R10, P4 ;  /* 0x0000000a090a8207 */ /* 0x004fc40002000000 */
[----:B------:R-:W-:Y:S02]  /*2210*/  @!P0 SEL R11, R6, R11, P4 ;  /* 0x0000000b060b8207 */ /* 0x000fe40002000000 */
[----:B------:R-:W-:Y:S02]  /*2220*/  @P0 PRMT R12, R4, 0x7610, R12 ;  /* 0x00007610040c0816 */ /* 0x000fe4000000000c */
[----:B------:R-:W-:Y:S02]  /*2230*/  @P0 SEL R10, R9, R10, !P6 ;  /* 0x0000000a090a0207 */ /* 0x000fe40007000000 */
[----:B------:R-:W-:-:S07]  /*2240*/  @P0 SEL R11, R6, R11, !P6 ;  /* 0x0000000b060b0207 */ /* 0x000fce0007000000 */
.L_x_360:
[----:B------:R-:W-:Y:S05]  /*2250*/  BSYNC.RECONVERGENT B1 ;  /* 0x0000000000017941 */ /* 0x000fea0003800200 */
.L_x_359:
[----:B------:R-:W-:Y:S01]  /*2260*/  ISETP.GT.AND P4, PT, R5, R2, PT ;  /* 0x000000020500720c */ /* 0x000fe20003f84270 */
[----:B----4-:R3:W4:Y:S01]  /*2270*/  SHFL.DOWN PT, R7, R10, 0x2, R2 ;  /* 0x084000000a077989 */ /* 0x01072200000e0002 */
[----:B------:R-:W-:Y:S01]  /*2280*/  LOP3.LUT R5, R12, 0xff, RZ, 0xc0, !PT ;  /* 0x000000ff0c057812 */ /* 0x000fe200078ec0ff */
        /* <DEDUP_REMOVED lines=18> */
.L_x_362:
[----:B------:R-:W-:Y:S05]  /*23b0*/  BSYNC.RECONVERGENT B1 ;  /* 0x0000000000017941 */ /* 0x000fea0003800200 */
.L_x_361:
        /* <DEDUP_REMOVED lines=20> */
.L_x_364:
[----:B------:R-:W-:Y:S05]  /*2500*/  BSYNC.RECONVERGENT B1 ;  /* 0x0000000000017941 */ /* 0x000fea0003800200 */
.L_x_363:
        /* <DEDUP_REMOVED lines=20> */
.L_x_366:
[----:B------:R-:W-:Y:S05]  /*2650*/  BSYNC.RECONVERGENT B1 ;  /* 0x0000000000017941 */ /* 0x000fea0003800200 */
.L_x_365:
        /* <DEDUP_REMOVED lines=10> */
[----:B----4-:R-:W-:Y:S02]  /*2700*/  @!P0 ISETP.LT.U32.AND P2, PT, R7, R10, PT ;  /* 0x0000000a0700820c */ /* 0x010fe40003f41070 */
        /* <DEDUP_REMOVED lines=9> */
.L_x_368:
[----:B------:R-:W-:Y:S05]  /*27a0*/  BSYNC.RECONVERGENT B1 ;  /* 0x0000000000017941 */ /* 0x000fea0003800200 */
.L_x_367:
[----:B------:R-:W-:Y:S04]  /*27b0*/  BSSY.RECONVERGENT B1, `(.L_x_369) ;  /* 0x000000a000017945 */ /* 0x000fe80003800200 */
[----:B------:R-:W-:Y:S05]  /*27c0*/  @P1 BRA `(.L_x_370) ;  /* 0x0000000000201947 */ /* 0x000fea0003800000 */
[----:B0-----:R-:W0:Y:S01]  /*27d0*/  S2R R5, SR_CgaCtaId ;  /* 0x0000000000057919 */ /* 0x001e220000008800 */
[----:B------:R-:W-:Y:S02]  /*27e0*/  MOV R4, 0x400 ;  /* 0x0000040000047802 */ /* 0x000fe40000000f00 */
[----:B--23--:R-:W-:-:S04]  /*27f0*/  SHF.R.U32.HI R2, RZ, 0x1, R3 ;  /* 0x00000001ff027819 */ /* 0x00cfc80000011603 */
[----:B------:R-:W-:Y:S02]  /*2800*/  LOP3.LUT R2, R2, 0x1f0, RZ, 0xc0, !PT ;  /* 0x000001f002027812 */ /* 0x000fe400078ec0ff */
[----:B0-----:R-:W-:-:S05]  /*2810*/  LEA R5, R5, R4, 0x18 ;  /* 0x0000000405057211 */ /* 0x001fca00078ec0ff */
[----:B------:R-:W-:-:S05]  /*2820*/  IMAD.IADD R5, R2, 0x1, R5 ;  /* 0x0000000102057824 */ /* 0x000fca00078e0205 */
[----:B------:R0:W-:Y:S04]  /*2830*/  STS.64 [R5+0x10], R10 ;  /* 0x0000100a05007388 */ /* 0x0001e80000000a00 */
[----:B------:R0:W-:Y:S02]  /*2840*/  STS.U8 [R5+0x8], R12 ;  /* 0x0000080c05007388 */ /* 0x0001e40000000000 */
.L_x_370:
[----:B------:R-:W-:Y:S05]  /*2850*/  BSYNC.RECONVERGENT B1 ;  /* 0x0000000000017941 */ /* 0x000fea0003800200 */
.L_x_369:
[----:B------:R-:W-:Y:S01]  /*2860*/  BAR.SYNC.DEFER_BLOCKING 0x0 ;  /* 0x0000000000007b1d */ /* 0x000fe20000010000 */
[----:B------:R-:W-:-:S13]  /*2870*/  ISETP.NE.AND P1, PT, R3, RZ, PT ;  /* 0x000000ff0300720c */ /* 0x000fda0003f25270 */
[----:B------:R-:W-:Y:S05]  /*2880*/  @P1 BRA `(.L_x_358) ;  /* 0x0000002c00881947 */ /* 0x000fea0003800000 */
[----:B------:R-:W-:Y:S02]  /*2890*/  UISETP.GE.U32.AND UP0, UPT, UR4, 0x21, UPT ;  /* 0x000000210400788c */ /* 0x000fe4000bf06070 */
[----:B------:R-:W-:Y:S02]  /*28a0*/  UISETP.GE.U32.AND UP1, UPT, UR4, 0x41, UPT ;  /* 0x000000410400788c */ /* 0x000fe4000bf26070 */
[----:B------:R-:W-:Y:S02]  /*28b0*/  UISETP.GE.U32.AND UP2, UPT, UR4, 0x61, UPT ;  /* 0x000000610400788c */ /* 0x000fe4000bf46070 */
[----:B------:R-:W-:Y:S02]  /*28c0*/  UISETP.GE.U32.AND UP3, UPT, UR4, 0x81, UPT ;  /* 0x000000810400788c */ /* 0x000fe4000bf66070 */
[----:B------:R-:W-:Y:S02]  /*28d0*/  UISETP.GE.U32.AND UP4, UPT, UR4, 0xa1, UPT ;  /* 0x000000a10400788c */ /* 0x000fe4000bf86070 */
[----:B------:R-:W-:-:S02]  /*28e0*/  UISETP.GE.U32.AND UP5, UPT, UR4, 0xc1, UPT ;  /* 0x000000c10400788c */ /* 0x000fc4000bfa6070 */
[----:B------:R-:W-:Y:S01]  /*28f0*/  UISETP.GE.U32.AND UP6, UPT, UR4, 0xe1, UPT ;  /* 0x000000e10400788c */ /* 0x000fe2000bfc6070 */
[----:B------:R-:W-:Y:S10]  /*2900*/  BRA.U !UP0, `(.L_x_371) ;  /* 0x00000001083c7547 */ /* 0x000ff4000b800000 */
[----:B------:R-:W5:Y:S01]  /*2910*/  S2UR UR6, SR_CgaCtaId ;  /* 0x00000000000679c3 */ /* 0x000f620000008800 */
[----:B------:R-:W-:Y:S01]  /*2920*/  UMOV UR5, 0x400 ;  /* 0x0000040000057882 */ /* 0x000fe20000000000 */
[----:B------:R-:W-:Y:S01]  /*2930*/  LOP3.LUT P3, RZ, R12, 0xff, RZ, 0xc0, !PT ;  /* 0x000000ff0cff7812 */ /* 0x000fe2000786c0ff */
[----:B-----5:R-:W-:-:S09]  /*2940*/  ULEA UR5, UR6, UR5, 0x18 ;  /* 0x0000000506057291 */ /* 0x020fd2000f8ec0ff */
[----:B0-----:R-:W0:Y:S04]  /*2950*/  LDS.U8 R4, [UR5+0x18] ;  /* 0x00001805ff047984 */ /* 0x001e280008000000 */
[----:B--23--:R-:W2:Y:S01]  /*2960*/  LDS.64 R2, [UR5+0x20] ;  /* 0x00002005ff027984 */ /* 0x00cea20008000a00 */
[----:B0-----:R-:W-:Y:S02]  /*2970*/  ISETP.NE.AND P2, PT, R4, RZ, PT ;  /* 0x000000ff0400720c */ /* 0x001fe40003f45270 */
[----:B--2---:R-:W-:Y:S02]  /*2980*/  ISETP.LT.U32.AND P0, PT, R2, R10, PT ;  /* 0x0000000a0200720c */ /* 0x004fe40003f01070 */
[----:B------:R-:W-:Y:S02]  /*2990*/  @P3 SEL R4, R12, 0x1, !P2 ;  /* 0x000000010c043807 */ /* 0x000fe40005000000 */
[----:B------:R-:W-:-:S02]  /*29a0*/  ISETP.LT.AND.EX P0, PT, R3, R11, PT, P0 ;  /* 0x0000000b0300720c */ /* 0x000fc40003f01300 */
[----:B------:R-:W-:-:S05]  /*29b0*/  PRMT R12, R4, 0x7610, R12 ;  /* 0x00007610040c7816 */ /* 0x000fca000000000c */
[C---:B------:R-:W-:Y:S02]  /*29c0*/  @P2 SEL R10, R2.reuse, R10, P0 ;  /* 0x0000000a020a2207 */ /* 0x040fe40000000000 */
[C---:B------:R-:W-:Y:S02]  /*29d0*/  @P2 SEL R11, R3.reuse, R11, P0 ;  /* 0x0000000b030b2207 */ /* 0x040fe40000000000 */
[----:B------:R-:W-:Y:S02]  /*29e0*/  SEL R10, R2, R10, !P3 ;  /* 0x0000000a020a7207 */ /* 0x000fe40005800000 */
[----:B------:R-:W-:-:S07]  /*29f0*/  SEL R11, R3, R11, !P3 ;  /* 0x0000000b030b7207 */ /* 0x000fce0005800000 */
.L_x_371:
[----:B------:R-:W-:Y:S05]  /*2a00*/  BRA.U !UP1, `(.L_x_372) ;  /* 0x00000001093c7547 */ /* 0x000fea000b800000 */
        /* <DEDUP_REMOVED lines=15> */
.L_x_372:
        /* <DEDUP_REMOVED lines=16> */
.L_x_373:
        /* <DEDUP_REMOVED lines=16> */
.L_x_374:
        /* <DEDUP_REMOVED lines=16> */
.L_x_375:
        /* <DEDUP_REMOVED lines=16> */
.L_x_376:
        /* <DEDUP_REMOVED lines=17> */
.L_x_335:
        /* <DEDUP_REMOVED lines=15> */
[----:B------:R-:W-:-:S04]  /*3100*/  UIADD3 UR5, UPT, UPT, UR4, -0x400, URZ ;  /* 0xfffffc0004057890 */ /* 0x000fc8000fffe0ff */
[----:B------:R-:W-:Y:S01]  /*3110*/  UISETP.GE.U32.AND UP0, UPT, UR5, 0x400, UPT ;  /* 0x000004000500788c */ /* 0x000fe2000bf06070 */
[----:B------:R-:W-:Y:S01]  /*3120*/  IMAD.MOV.U32 R16, RZ, RZ, 0x400 ;  /* 0x00000400ff107424 */ /* 0x000fe200078e00ff */
[----:B---3--:R-:W-:-:S04]  /*3130*/  ISETP.NE.AND P0, PT, R5, R14, PT ;  /* 0x0000000e0500720c */ /* 0x008fc80003f05270 */
[----:B------:R-:W-:Y:S02]  /*3140*/  SEL R10, R13, R10, !P0 ;  /* 0x0000000a0d0a7207 */ /* 0x000fe40004000000 */
[----:B----4-:R-:W-:Y:S02]  /*3150*/  ISETP.NE.AND P2, PT, R9, R14, PT ;  /* 0x0000000e0900720c */ /* 0x010fe40003f45270 */
[----:B------:R-:W-:-:S04]  /*3160*/  IADD3 R10, P3, PT, R10, UR6, RZ ;  /* 0x000000060a0a7c10 */ /* 0x000fc8000ff7e0ff */
[----:B------:R-:W-:Y:S01]  /*3170*/  ISETP.LT.U32.AND P1, PT, R17, R10, PT ;  /* 0x0000000a1100720c */ /* 0x000fe20003f21070 */
[----:B------:R-:W-:Y:S01]  /*3180*/  IMAD.X R4, RZ, RZ, UR7, P3 ;  /* 0x00000007ff047e24 */ /* 0x000fe200098e06ff */
[----:B-----5:R-:W-:-:S04]  /*3190*/  ISETP.EQ.OR P0, PT, R7, R14, !P0 ;  /* 0x0000000e0700720c */ /* 0x020fc80004702670 */
[----:B------:R-:W-:Y:S02]  /*31a0*/  ISETP.LT.AND.EX P1, PT, R15, R4, PT, P1 ;  /* 0x000000040f00720c */ /* 0x000fe40003f21310 */
[C---:B------:R-:W-:Y:S02]  /*31b0*/  IADD3 R5, P4, PT, R17.reuse, 0x100, RZ ;  /* 0x0000010011057810 */ /* 0x040fe40007f9e0ff */
[----:B------:R-:W-:Y:S02]  /*31c0*/  @!P2 SEL R10, R17, R10, P1 ;  /* 0x0000000a110aa207 */ /* 0x000fe40000800000 */
[----:B------:R-:W-:Y:S02]  /*31d0*/  ISETP.NE.AND P3, PT, R11, R14, PT ;  /* 0x0000000e0b00720c */ /* 0x000fe40003f65270 */
[----:B------:R-:W-:Y:S02]  /*31e0*/  @!P2 SEL R4, R15, R4, P1 ;  /* 0x000000040f04a207 */ /* 0x000fe40000800000 */
[----:B------:R-:W-:Y:S01]  /*31f0*/  SEL R10, R10, R17, P0 ;  /* 0x000000110a0a7207 */ /* 0x000fe20000000000 */
[----:B------:R-:W-:Y:S01]  /*3200*/  IMAD.X R7, RZ, RZ, R15, P4 ;  /* 0x000000ffff077224 */ /* 0x000fe200020e060f */
[----:B------:R-:W-:-:S02]  /*3210*/  SEL R4, R4, R15, P0 ;  /* 0x0000000f04047207 */ /* 0x000fc40000000000 */
[----:B------:R-:W-:Y:S02]  /*3220*/  ISETP.LT.U32.AND P1, PT, R5, R10, PT ;  /* 0x0000000a0500720c */ /* 0x000fe40003f21070 */
[----:B------:R-:W-:Y:S02]  /*3230*/  ISETP.EQ.OR P0, PT, R9, R14, P0 ;  /* 0x0000000e0900720c */ /* 0x000fe40000702670 */
[----:B------:R-:W-:Y:S02]  /*3240*/  ISETP.LT.AND.EX P1, PT, R7, R4, PT, P1 ;  /* 0x000000040700720c */ /* 0x000fe40003f21310 */
[----:B------:R-:W-:Y:S02]  /*3250*/  ISETP.EQ.OR P2, PT, R11, R14, P0 ;  /* 0x0000000e0b00720c */ /* 0x000fe40000742670 */
[----:B------:R-:W-:Y:S02]  /*3260*/  @!P3 SEL R10, R5, R10, P1 ;  /* 0x0000000a050ab207 */ /* 0x000fe40000800000 */
[----:B------:R-:W-:-:S02]  /*3270*/  @!P3 SEL R4, R7, R4, P1 ;  /* 0x000000040704b207 */ /* 0x000fc40000800000 */
[----:B------:R-:W-:Y:S02]  /*3280*/  SEL R12, RZ, 0x1, !P2 ;  /* 0x00000001ff0c7807 */ /* 0x000fe40005000000 */
[----:B------:R-:W-:Y:S02]  /*3290*/  SEL R10, R10, R5, P0 ;  /* 0x000000050a0a7207 */ /* 0x000fe40000000000 */
[----:B------:R-:W-:Y:S01]  /*32a0*/  SEL R11, R4, R7, P0 ;  /* 0x00000007040b7207 */ /* 0x000fe20000000000 */
[----:B------:R-:W-:Y:S06]  /*32b0*/  BRA.U !UP0, `(.L_x_377) ;  /* 0x0000000508007547 */ /* 0x000fec000b800000 */
[----:B------:R-:W-:Y:S01]  /*32c0*/  IMAD.MOV.U32 R16, RZ, RZ, 0x400 ;  /* 0x00000400ff107424 */ /* 0x000fe200078e00ff */
[----:B------:R-:W0:Y:S01]  /*32d0*/  LDCU UR4, c[0x0][0x3a8] ;  /* 0x00007500ff0477ac */ /* 0x000e220008000800 */
[----:B------:R-:W2:Y:S01]  /*32e0*/  LDCU.64 UR6, c[0x0][0x398] ;  /* 0x00007300ff0677ac */ /* 0x000ea20008000a00 */
[----:B------:R-:W-:-:S04]  /*32f0*/  NOP ;  /* 0x0000000000007918 */ /* 0x000fc80000000000 */
.L_x_379:
[----:B------:R-:W-:-:S05]  /*3300*/  IADD3 R4, P0, PT, R16, R2, RZ ;  /* 0x0000000210047210 */ /* 0x000fca0007f1e0ff */
[----:B------:R-:W-:-:S05]  /*3310*/  IMAD.X R5, RZ, RZ, R3, P0 ;  /* 0x000000ffff057224 */ /* 0x000fca00000e0603 */
[----:B------:R-:W3:Y:S04]  /*3320*/  LDG.E.U8 R7, desc[UR8][R4.64] ;  /* 0x0000000804077981 */ /* 0x000ee8000c1e1100 */
[----:B------:R-:W4:Y:S04]  /*3330*/  LDG.E.U8 R9, desc[UR8][R4.64+0x100] ;  /* 0x0001000804097981 */ /* 0x000f28000c1e1100 */
[----:B------:R-:W5:Y:S04]  /*3340*/  LDG.E.U8 R15, desc[UR8][R4.64+0x200] ;  /* 0x00020008040f7981 */ /* 0x000f68000c1e1100 */
[----:B------:R1:W5:Y:S01]  /*3350*/  LDG.E.U8 R17, desc[UR8][R4.64+0x300] ;  /* 0x0003000804117981 */ /* 0x000362000c1e1100 */
[----:B--2---:R-:W-:-:S02]  /*3360*/  IADD3 R8, P1, P4, R13, UR6, R16 ;  /* 0x000000060d087c10 */ /* 0x004fc4000fc3e010 */
[----:B------:R-:W-:Y:S02]  /*3370*/  LOP3.LUT P2, RZ, R12, 0xff, RZ, 0xc0, !PT ;  /* 0x000000ff0cff7812 */ /* 0x000fe4000784c0ff */
[C---:B------:R-:W-:Y:S02]  /*3380*/  ISETP.LT.U32.AND P0, PT, R8.reuse, R10, PT ;  /* 0x0000000a0800720c */ /* 0x040fe40003f01070 */
[----:B------:R-:W-:Y:S02]  /*3390*/  IADD3.X R18, PT, PT, RZ, UR7, RZ, P1, P4 ;  /* 0x00000007ff127c10 */ /* 0x000fe40008fe84ff */
[----:B-1----:R-:W-:Y:S02]  /*33a0*/  IADD3 R5, P4, PT, R8, 0x100, RZ ;  /* 0x0000010008057810 */ /* 0x002fe40007f9e0ff */
[----:B------:R-:W-:-:S03]  /*33b0*/  ISETP.LT.AND.EX P0, PT, R18, R11, PT, P0 ;  /* 0x0000000b1200720c */ /* 0x000fc60003f01300 */
[----:B------:R-:W-:Y:S01]  /*33c0*/  IMAD.X R4, RZ, RZ, R18, P4 ;  /* 0x000000ffff047224 */ /* 0x000fe200020e0612 */
[-C--:B---3--:R-:W-:Y:S02]  /*33d0*/  ISETP.NE.AND P3, PT, R7, R14.reuse, PT ;  /* 0x0000000e0700720c */ /* 0x088fe40003f65270 */
[----:B----4-:R-:W-:Y:S02]  /*33e0*/  ISETP.NE.AND P1, PT, R9, R14, PT ;  /* 0x0000000e0900720c */ /* 0x010fe40003f25270 */
[----:B------:R-:W-:Y:S02]  /*33f0*/  SEL R6, RZ, 0x1, P3 ;  /* 0x00000001ff067807 */ /* 0x000fe40001800000 */
[----:B------:R-:W-:Y:S02]  /*3400*/  @P2 SEL R6, R12, 0x1, P3 ;  /* 0x000000010c062807 */ /* 0x000fe40001800000 */
[----:B------:R-:W-:-:S05]  /*3410*/  SEL R9, RZ, 0x1, P1 ;  /* 0x00000001ff097807 */ /* 0x000fca0000800000 */
[----:B------:R-:W-:Y:S02]  /*3420*/  @!P3 SEL R10, R8, R10, P0 ;  /* 0x0000000a080ab207 */ /* 0x000fe40000000000 */
[----:B------:R-:W-:Y:S02]  /*3430*/  @!P3 SEL R11, R18, R11, P0 ;  /* 0x0000000b120bb207 */ /* 0x000fe40000000000 */
[----:B------:R-:W-:Y:S02]  /*3440*/  SEL R10, R8, R10, !P2 ;  /* 0x0000000a080a7207 */ /* 0x000fe40005000000 */
[----:B------:R-:W-:Y:S02]  /*3450*/  SEL R11, R18, R11, !P2 ;  /* 0x0000000b120b7207 */ /* 0x000fe40005000000 */
[----:B------:R-:W-:Y:S02]  /*3460*/  ISETP.LT.U32.AND P0, PT, R5, R10, PT ;  /* 0x0000000a0500720c */ /* 0x000fe40003f01070 */
[----:B------:R-:W-:-:S02]  /*3470*/  LOP3.LUT P3, RZ, R6, 0xff, RZ, 0xc0, !PT ;  /* 0x000000ff06ff7812 */ /* 0x000fc4000786c0ff */
[CC--:B------:R-:W-:Y:S02]  /*3480*/  ISETP.LT.AND.EX P0, PT, R4.reuse, R11.reuse, PT, P0 ;  /* 0x0000000b0400720c */ /* 0x0c0fe40003f01300 */
[----:B-----5:R-:W-:Y:S02]  /*3490*/  ISETP.NE.AND P2, PT, R15, R14, PT ;  /* 0x0000000e0f00720c */ /* 0x020fe40003f45270 */
[C---:B------:R-:W-:Y:S02]  /*34a0*/  @!P1 SEL R10, R5.reuse, R10, P0 ;  /* 0x0000000a050a9207 */ /* 0x040fe40000000000 */
[----:B------:R-:W-:Y:S02]  /*34b0*/  @!P1 SEL R11, R4, R11, P0 ;  /* 0x0000000b040b9207 */ /* 0x000fe40000000000 */
[----:B------:R-:W-:Y:S02]  /*34c0*/  IADD3 R7, P0, PT, R8, 0x200, RZ ;  /* 0x0000020008077810 */ /* 0x000fe40007f1e0ff */
[----:B------:R-:W-:-:S02]  /*34d0*/  SEL R10, R5, R10, !P3 ;  /* 0x0000000a050a7207 */ /* 0x000fc40005800000 */
[----:B------:R-:W-:Y:S02]  /*34e0*/  @P3 SEL R9, R6, 0x1, P1 ;  /* 0x0000000106093807 */ /* 0x000fe40000800000 */
[----:B------:R-:W-:Y:S01]  /*34f0*/  SEL R11, R4, R11, !P3 ;  /* 0x0000000b040b7207 */ /* 0x000fe20005800000 */
[----:B------:R-:W-:Y:S01]  /*3500*/  IMAD.X R4, RZ, RZ, R18, P0 ;  /* 0x000000ffff047224 */ /* 0x000fe200000e0612 */
[----:B------:R-:W-:Y:S02]  /*3510*/  ISETP.LT.U32.AND P0, PT, R7, R10, PT ;  /* 0x0000000a0700720c */ /* 0x000fe40003f01070 */
[----:B------:R-:W-:Y:S02]  /*3520*/  LOP3.LUT P4, RZ, R9, 0xff, RZ, 0xc0, !PT ;  /* 0x000000ff09ff7812 */ /* 0x000fe4000788c0ff */
[----:B------:R-:W-:Y:S02]  /*3530*/  ISETP.LT.AND.EX P0, PT, R4, R11, PT, P0 ;  /* 0x0000000b0400720c */ /* 0x000fe40003f01300 */
[----:B------:R-:W-:-:S02]  /*3540*/  SEL R6, RZ, 0x1, P2 ;  /* 0x00000001ff067807 */ /* 0x000fc40001000000 */
[C---:B------:R-:W-:Y:S02]  /*3550*/  @!P2 SEL R10, R7.reuse, R10, P0 ;  /* 0x0000000a070aa207 */ /* 0x040fe40000000000 */
[----:B------:R-:W-:Y:S02]  /*3560*/  @!P2 SEL R11, R4, R11, P0 ;  /* 0x0000000b040ba207 */ /* 0x000fe40000000000 */
[----:B------:R-:W-:Y:S02]  /*3570*/  SEL R10, R7, R10, !P4 ;  /* 0x0000000a070a7207 */ /* 0x000fe40006000000 */
[----:B0-----:R-:W-:Y:S02]  /*3580*/  IADD3 R7, PT, PT, -R16, UR4, RZ ;  /* 0x0000000410077c10 */ /* 0x001fe4000fffe1ff */
[----:B------:R-:W-:Y:S02]  /*3590*/  IADD3 R5, P0, PT, R8, 0x300, RZ ;  /* 0x0000030008057810 */ /* 0x000fe40007f1e0ff */
[----:B------:R-:W-:-:S02]  /*35a0*/  ISETP.NE.AND P1, PT, R17, R14, PT ;  /* 0x0000000e1100720c */ /* 0x000fc40003f25270 */
[----:B------:R-:W-:Y:S02]  /*35b0*/  @P4 SEL R6, R9, 0x1, P2 ;  /* 0x0000000109064807 */ /* 0x000fe40001000000 */
[----:B------:R-:W-:Y:S02]  /*35c0*/  ISETP.GE.U32.AND P3, PT, R7, 0x400, PT ;  /* 0x000004000700780c */ /* 0x000fe40003f66070 */
[----:B------:R-:W-:Y:S01]  /*35d0*/  SEL R11, R4, R11, !P4 ;  /* 0x0000000b040b7207 */ /* 0x000fe20006000000 */
[----:B------:R-:W-:Y:S01]  /*35e0*/  IMAD.X R4, RZ, RZ, R18, P0 ;  /* 0x000000ffff047224 */ /* 0x000fe200000e0612 */
[----:B------:R-:W-:Y:S02]  /*35f0*/  LOP3.LUT P2, RZ, R6, 0xff, RZ, 0xc0, !PT ;  /* 0x000000ff06ff7812 */ /* 0x000fe4000784c0ff */
[----:B------:R-:W-:Y:S02]  /*3600*/  ISETP.LT.U32.AND P0, PT, R5, R10, PT ;  /* 0x0000000a0500720c */ /* 0x000fe40003f01070 */
[----:B------:R-:W-:-:S02]  /*3610*/  SEL R12, RZ, 0x1, P1 ;  /* 0x00000001ff0c7807 */ /* 0x000fc40000800000 */
[----:B------:R-:W-:-:S04]  /*3620*/  ISETP.LT.AND.EX P0, PT, R4, R11, PT, P0 ;  /* 0x0000000b0400720c */ /* 0x000fc80003f01300 */
[C---:B------:R-:W-:Y:S02]  /*3630*/  @!P1 SEL R10, R5.reuse, R10, P0 ;  /* 0x0000000a050a9207 */ /* 0x040fe40000000000 */
[----:B------:R-:W-:Y:S02]  /*3640*/  @!P1 SEL R11, R4, R11, P0 ;  /* 0x0000000b040b9207 */ /* 0x000fe40000000000 */
[----:B------:R-:W-:Y:S02]  /*3650*/  @P2 SEL R12, R6, 0x1, P1 ;  /* 0x00000001060c2807 */ /* 0x000fe40000800000 */
[----:B------:R-:W-:Y:S02]  /*3660*/  SEL R10, R5, R10, !P2 ;  /* 0x0000000a050a7207 */ /* 0x000fe40005000000 */
[----:B------:R-:W-:Y:S01]  /*3670*/  SEL R11, R4, R11, !P2 ;  /* 0x0000000b040b7207 */ /* 0x000fe20005000000 */
[----:B------:R-:W-:Y:S06]  /*3680*/  @!P3 BRA `(.L_x_378) ;  /* 0x0000001000d0b947 */ /* 0x000fec0003800000 */
[----:B------:R-:W-:-:S05]  /*3690*/  VIADD R16, R16, 0x400 ;  /* 0x0000040010107836 */ /* 0x000fca0000000000 */
[----:B------:R-:W-:-:S13]  /*36a0*/  ISETP.GT.U32.AND P0, PT, R16, UR5, PT ;  /* 0x0000000510007c0c */ /* 0x000fda000bf04070 */
[----:B------:R-:W-:Y:S05]  /*36b0*/  @!P0 BRA `(.L_x_379) ;  /* 0xfffffffc00108947 */ /* 0x000fea000383ffff */
.L_x_377:
[----:B------:R-:W-:Y:S01]  /*36c0*/  IADD3 R2, PT, PT, -R16, UR4, RZ ;  /* 0x0000000410027c10 */ /* 0x000fe2000fffe1ff */
[----:B------:R-:W0:Y:S01]  /*36d0*/  LDCU.64 UR10, c[0x0][0x380] ;  /* 0x00007000ff0a77ac */ /* 0x000e220008000a00 */
[----:B------:R-:W-:Y:S02]  /*36e0*/  BSSY.RECONVERGENT B1, `(.L_x_378) ;  /* 0x000012e000017945 */ /* 0x000fe40003800200 */
[----:B------:R-:W-:-:S04]  /*36f0*/  ISETP.GE.AND P0, PT, R13, R2, PT ;  /* 0x000000020d00720c */ /* 0x000fc80003f06270 */
[----:B------:R-:W-:-:S13]  /*3700*/  ISETP.GE.U32.OR P0, PT, R16, UR4, P0 ;  /* 0x0000000410007c0c */ /* 0x000fda0008706470 */
[----:B0-----:R-:W-:Y:S05]  /*3710*/  @P0 BRA `(.L_x_380) ;  /* 0x0000001000a80947 */ /* 0x001fea0003800000 */
[----:B------:R-:W-:Y:S01]  /*3720*/  LOP3.LUT R15, RZ, R13, RZ, 0x33, !PT ;  /* 0x0000000dff0f7212 */ /* 0x000fe200078e33ff */
[----:B------:R-:W-:Y:S01]  /*3730*/  BSSY.RECONVERGENT B2, `(.L_x_381) ;  /* 0x000009c000027945 */ /* 0x000fe20003800200 */
[----:B------:R-:W-:Y:S02]  /*3740*/  IMAD.MOV.U32 R3, RZ, RZ, R13 ;  /* 0x000000ffff037224 */ /* 0x000fe400078e000d */
[----:B------:R-:W-:-:S04]  /*3750*/  IADD3 R15, PT, PT, -R16, UR4, R15 ;  /* 0x00000004100f7c10 */ /* 0x000fc8000fffe10f */
[C---:B------:R-:W-:Y:S02]  /*3760*/  ISETP.GE.U32.AND P0, PT, R15.reuse, 0x700, PT ;  /* 0x000007000f00780c */ /* 0x040fe40003f06070 */
[----:B------:R-:W-:-:S04]  /*3770*/  LEA.HI R17, R15, 0x1, RZ, 0x18 ;  /* 0x000000010f117811 */ /* 0x000fc800078fc0ff */
[----:B------:R-:W-:-:S07]  /*3780*/  LOP3.LUT R31, R17, 0x7, RZ, 0xc0, !PT ;  /* 0x00000007111f7812 */ /* 0x000fce00078ec0ff */
[----:B------:R-:W-:Y:S05]  /*3790*/  @!P0 BRA `(.L_x_382) ;  /* 0x0000000800548947 */ /* 0x000fea0003800000 */
[----:B------:R-:W-:Y:S01]  /*37a0*/  LOP3.LUT R19, R17, 0x1fffff8, RZ, 0xc0, !PT ;  /* 0x01fffff811137812 */ /* 0x000fe200078ec0ff */
[----:B------:R-:W-:Y:S01]  /*37b0*/  BSSY.RECONVERGENT B3, `(.L_x_383) ;  /* 0x0000092000037945 */ /* 0x000fe20003800200 */
[C---:B------:R-:W-:Y:S01]  /*37c0*/  LOP3.LUT R18, R13.reuse, 0x400, RZ, 0xfc, !PT ;  /* 0x000004000d127812 */ /* 0x040fe200078efcff */
[----:B------:R-:W-:Y:S02]  /*37d0*/  IMAD.IADD R32, R13, 0x1, R16 ;  /* 0x000000010d207824 */ /* 0x000fe400078e0210 */
[----:B------:R-:W-:-:S07]  /*37e0*/  IMAD.MOV R19, RZ, RZ, -R19 ;  /* 0x000000ffff137224 */ /* 0x000fce00078e0a13 */
.L_x_384:
[----:B------:R-:W-:-:S05]  /*37f0*/  IADD3 R2, P0, PT, R32, UR10, RZ ;  /* 0x0000000a20027c10 */ /* 0x000fca000ff1e0ff */
[----:B------:R-:W-:-:S05]  /*3800*/  IMAD.X R3, RZ, RZ, UR11, P0 ;  /* 0x0000000bff037e24 */ /* 0x000fca00080e06ff */
[----:B------:R0:W2:Y:S01]  /*3810*/  LDG.E.U8 R21, desc[UR8][R2.64] ;  /* 0x0000000802157981 */ /* 0x0000a2000c1e1100 */
[----:B------:R-:W-:-:S05]  /*3820*/  VIADD R20, R32, 0x100 ;  /* 0x0000010020147836 */ /* 0x000fca0000000000 */
[----:B------:R-:W-:-:S05]  /*3830*/  IADD3 R4, P0, PT, R20, UR10, RZ ;  /* 0x0000000a14047c10 */ /* 0x000fca000ff1e0ff */
[----:B------:R-:W-:-:S05]  /*3840*/  IMAD.X R5, RZ, RZ, UR11, P0 ;  /* 0x0000000bff057e24 */ /* 0x000fca00080e06ff */
[----:B------:R3:W4:Y:S01]  /*3850*/  LDG.E.U8 R25, desc[UR8][R4.64] ;  /* 0x0000000804197981 */ /* 0x000722000c1e1100 */
        /* <DEDUP_REMOVED lines=9> */
[----:B0-----:R-:W-:-:S05]  /*38f0*/  IADD3 R2, P0, PT, R26, UR10, RZ ;  /* 0x0000000a1a027c10 */ /* 0x001fca000ff1e0ff */
[----:B------:R-:W-:-:S06]  /*3900*/  IMAD.X R3, RZ, RZ, UR11, P0 ;  /* 0x0000000bff037e24 */ /* 0x000fcc00080e06ff */
[----:B------:R0:W4:Y:S01]  /*3910*/  LDG.E.U8 R3, desc[UR8][R2.64] ;  /* 0x0000000802037981 */ /* 0x000122000c1e1100 */
[----:B------:R-:W-:-:S05]  /*3920*/  VIADD R28, R32, 0x500 ;  /* 0x00000500201c7836 */ /* 0x000fca0000000000 */
[----:B---3--:R-:W-:-:S05]  /*3930*/  IADD3 R4, P0, PT, R28, UR10, RZ ;  /* 0x0000000a1c047c10 */ /* 0x008fca000ff1e0ff */
[----:B------:R-:W-:Y:S02]  /*3940*/  IMAD.X R5, RZ, RZ, UR11, P0 ;  /* 0x0000000bff057e24 */ /* 0x000fe400080e06ff */
[----:B------:R-:W-:-:S04]  /*3950*/  VIADD R29, R32, 0x600 ;  /* 0x00000600201d7836 */ /* 0x000fc80000000000 */
[----:B------:R3:W4:Y:S01]  /*3960*/  LDG.E.U8 R5, desc[UR8][R4.64] ;  /* 0x0000000804057981 */ /* 0x000722000c1e1100 */
[----:B-----5:R-:W-:-:S05]  /*3970*/  IADD3 R6, P0, PT, R29, UR10, RZ ;  /* 0x0000000a1d067c10 */ /* 0x020fca000ff1e0ff */
[----:B------:R-:W-:-:S06]  /*3980*/  IMAD.X R7, RZ, RZ, UR11, P0 ;  /* 0x0000000bff077e24 */ /* 0x000fcc00080e06ff */
[----:B------:R5:W5:Y:S01]  /*3990*/  LDG.E.U8 R7, desc[UR8][R6.64] ;  /* 0x0000000806077981 */ /* 0x000b62000c1e1100 */
[----:B------:R-:W-:-:S05]  /*39a0*/  VIADD R30, R32, 0x700 ;  /* 0x00000700201e7836 */ /* 0x000fca0000000000 */
[----:B-1----:R-:W-:-:S05]  /*39b0*/  IADD3 R8, P0, PT, R30, UR10, RZ ;  /* 0x0000000a1e087c10 */ /* 0x002fca000ff1e0ff */
[----:B------:R-:W-:-:S06]  /*39c0*/  IMAD.X R9, RZ, RZ, UR11, P0 ;  /* 0x0000000bff097e24 */ /* 0x000fcc00080e06ff */
[----:B------:R1:W5:Y:S01]  /*39d0*/  LDG.E.U8 R9, desc[UR8][R8.64] ;  /* 0x0000000808097981 */ /* 0x000362000c1e1100 */
[----:B0-----:R-:W-:Y:S01]  /*39e0*/  PRMT R2, R12, 0x7610, R2 ;  /* 0x000076100c027816 */ /* 0x001fe20000000002 */
[----:B------:R-:W-:Y:S01]  /*39f0*/  VIADD R19, R19, 0x8 ;  /* 0x0000000813137836 */ /* 0x000fe20000000000 */
[----:B------:R-:W-:Y:S01]  /*3a00*/  IADD3 R35, P2, PT, R32, UR6, RZ ;  /* 0x0000000620237c10 */ /* 0x000fe2000ff5e0ff */
[----:B------:R-:W-:Y:S01]  /*3a10*/  VIADD R18, R18, 0x800 ;  /* 0x0000080012127836 */ /* 0x000fe20000000000 */
[----:B------:R-:W-:Y:S01]  /*3a20*/  LOP3.LUT P3, RZ, R2, 0xff, RZ, 0xc0, !PT ;  /* 0x000000ff02ff7812 */ /* 0x000fe2000786c0ff */
[----:B------:R-:W-:Y:S02]  /*3a30*/  VIADD R32, R32, 0x800 ;  /* 0x0000080020207836 */ /* 0x000fe40000000000 */
[----:B---3--:R-:W-:Y:S01]  /*3a40*/  IMAD.X R4, RZ, RZ, UR7, P2 ;  /* 0x00000007ff047e24 */ /* 0x008fe200090e06ff */
[CC--:B--2---:R-:W-:Y:S02]  /*3a50*/  ISETP.NE.AND P0, PT, R21.reuse, R14.reuse, PT ;  /* 0x0000000e1500720c */ /* 0x0c4fe40003f05270 */
[----:B------:R-:W-:-:S07]  /*3a60*/  ISETP.EQ.AND P1, PT, R21, R14, P3 ;  /* 0x0000000e1500720c */ /* 0x000fce0001f22270 */
[----:B------:R-:W-:Y:S02]  /*3a70*/  @!P3 SEL R2, RZ, 0x1, P0 ;  /* 0x00000001ff02b807 */ /* 0x000fe40000000000 */
[CC--:B------:R-:W-:Y:S02]  /*3a80*/  ISETP.LT.U32.AND P0, PT, R35.reuse, R10.reuse, PT ;  /* 0x0000000a2300720c */ /* 0x0c0fe40003f01070 */
[----:B------:R-:W-:Y:S02]  /*3a90*/  SEL R2, R2, 0x1, !P1 ;  /* 0x0000000102027807 */ /* 0x000fe40004800000 */
[----:B------:R-:W-:Y:S02]  /*3aa0*/  ISETP.LT.AND.EX P0, PT, R4, R11, PT, P0 ;  /* 0x0000000b0400720c */ /* 0x000fe40003f01300 */
[----:B------:R-:W-:Y:S02]  /*3ab0*/  LOP3.LUT P2, RZ, R2, 0xff, RZ, 0xc0, !PT ;  /* 0x000000ff02ff7812 */ /* 0x000fe4000784c0ff */
[----:B------:R-:W-:-:S02]  /*3ac0*/  SEL R33, R35, R10, P0 ;  /* 0x0000000a23217207 */ /* 0x000fc40000000000 */
[CC--:B----4-:R-:W-:Y:S02]  /*3ad0*/  ISETP.NE.AND P5, PT, R25.reuse, R14.reuse, PT ;  /* 0x0000000e1900720c */ /* 0x0d0fe40003fa5270 */
[----:B------:R-:W-:Y:S02]  /*3ae0*/  ISETP.EQ.AND P4, PT, R25, R14, P2 ;  /* 0x0000000e1900720c */ /* 0x000fe40001782270 */
[----:B------:R-:W-:Y:S02]  /*3af0*/  @!P1 SEL R33, R35, R10, !P3 ;  /* 0x0000000a23219207 */ /* 0x000fe40005800000 */
[CC--:B------:R-:W-:Y:S02]  /*3b00*/  SEL R35, R4.reuse, R11.reuse, P0 ;  /* 0x0000000b04237207 */ /* 0x0c0fe40000000000 */
[----:B------:R-:W-:Y:S02]  /*3b10*/  @!P1 SEL R35, R4, R11, !P3 ;  /* 0x0000000b04239207 */ /* 0x000fe40005800000 */
[----:B------:R-:W-:-:S02]  /*3b20*/  @!P2 SEL R2, RZ, 0x1, P5 ;  /* 0x00000001ff02a807 */ /* 0x000fc40002800000 */
[----:B------:R-:W-:Y:S02]  /*3b30*/  IADD3 R20, P0, PT, R20, UR6, RZ ;  /* 0x0000000614147c10 */ /* 0x000fe4000ff1e0ff */
[----:B------:R-:W-:Y:S02]  /*3b40*/  SEL R2, R2, 0x1, !P4 ;  /* 0x0000000102027807 */ /* 0x000fe40006000000 */
[CC--:B------:R-:W-:Y:S01]  /*3b50*/  ISETP.NE.AND P5, PT, R23.reuse, R14.reuse, PT ;  /* 0x0000000e1700720c */ /* 0x0c0fe20003fa5270 */
[----:B------:R-:W-:Y:S01]  /*3b60*/  IMAD.X R4, RZ, RZ, UR7, P0 ;  /* 0x00000007ff047e24 */ /* 0x000fe200080e06ff */
[----:B------:R-:W-:Y:S02]  /*3b70*/  LOP3.LUT P1, RZ, R2, 0xff, RZ, 0xc0, !PT ;  /* 0x000000ff02ff7812 */ /* 0x000fe4000782c0ff */
[----:B------:R-:W-:Y:S02]  /*3b80*/  ISETP.LT.U32.AND P0, PT, R20, R33, PT ;  /* 0x000000211400720c */ /* 0x000fe40003f01070 */
[----:B------:R-:W-:-:S02]  /*3b90*/  ISETP.EQ.AND P3, PT, R23, R14, P1 ;  /* 0x0000000e1700720c */ /* 0x000fc40000f62270 */
[----:B------:R-:W-:-:S04]  /*3ba0*/  ISETP.LT.AND.EX P0, PT, R4, R35, PT, P0 ;  /* 0x000000230400720c */ /* 0x000fc80003f01300 */
[----:B------:R-:W-:Y:S02]  /*3bb0*/  SEL R21, R20, R33, P0 ;  /* 0x0000002114157207 */ /* 0x000fe40000000000 */
[----:B------:R-:W-:Y:S02]  /*3bc0*/  SEL R25, R4, R35, P0 ;  /* 0x0000002304197207 */ /* 0x000fe40000000000 */
[----:B------:R-:W-:Y:S02]  /*3bd0*/  @!P1 SEL R2, RZ, 0x1, P5 ;  /* 0x00000001ff029807 */ /* 0x000fe40002800000 */
[----:B------:R-:W-:Y:S02]  /*3be0*/  @!P4 SEL R21, R20, R33, !P2 ;  /* 0x000000211415c207 */ /* 0x000fe40005000000 */
[----:B------:R-:W-:Y:S02]  /*3bf0*/  SEL R2, R2, 0x1, !P3 ;  /* 0x0000000102027807 */ /* 0x000fe40005800000 */
[----:B------:R-:W-:-:S02]  /*3c00*/  @!P4 SEL R25, R4, R35, !P2 ;  /* 0x000000230419c207 */ /* 0x000fc40005000000 */
[----:B------:R-:W-:Y:S02]  /*3c10*/  LOP3.LUT P2, RZ, R2, 0xff, RZ, 0xc0, !PT ;  /* 0x000000ff02ff7812 */ /* 0x000fe4000784c0ff */
[----:B------:R-:W-:Y:S02]  /*3c20*/  IADD3 R24, P0, PT, R24, UR6, RZ ;  /* 0x0000000618187c10 */ /* 0x000fe4000ff1e0ff */
[CC--:B------:R-:W-:Y:S02]  /*3c30*/  ISETP.NE.AND P5, PT, R27.reuse, R14.reuse, PT ;  /* 0x0000000e1b00720c */ /* 0x0c0fe40003fa5270 */
[----:B------:R-:W-:Y:S01]  /*3c40*/  ISETP.EQ.AND P4, PT, R27, R14, P2 ;  /* 0x0000000e1b00720c */ /* 0x000fe20001782270 */
[----:B------:R-:W-:Y:S01]  /*3c50*/  IMAD.X R4, RZ, RZ, UR7, P0 ;  /* 0x00000007ff047e24 */ /* 0x000fe200080e06ff */
[----:B------:R-:W-:-:S04]  /*3c60*/  ISETP.LT.U32.AND P0, PT, R24, R21, PT ;  /* 0x000000151800720c */ /* 0x000fc80003f01070 */
[----:B------:R-:W-:Y:S02]  /*3c70*/  ISETP.LT.AND.EX P0, PT, R4, R25, PT, P0 ;  /* 0x000000190400720c */ /* 0x000fe40003f01300 */
[----:B------:R-:W-:Y:S02]  /*3c80*/  @!P2 SEL R2, RZ, 0x1, P5 ;  /* 0x00000001ff02a807 */ /* 0x000fe40002800000 */
[----:B------:R-:W-:Y:S02]  /*3c90*/  SEL R11, R24, R21, P0 ;  /* 0x00000015180b7207 */ /* 0x000fe40000000000 */
[----:B------:R-:W-:Y:S02]  /*3ca0*/  SEL R2, R2, 0x1, !P4 ;  /* 0x0000000102027807 */ /* 0x000fe40006000000 */
[----:B------:R-:W-:Y:S02]  /*3cb0*/  SEL R23, R4, R25, P0 ;  /* 0x0000001904177207 */ /* 0x000fe40000000000 */
[----:B------:R-:W-:-:S02]  /*3cc0*/  @!P3 SEL R11, R24, R21, !P1 ;  /* 0x00000015180bb207 */ /* 0x000fc40004800000 */
[----:B------:R-:W-:Y:S02]  /*3cd0*/  @!P3 SEL R23, R4, R25, !P1 ;  /* 0x000000190417b207 */ /* 0x000fe40004800000 */
[----:B------:R-:W-:Y:S02]  /*3ce0*/  IADD3 R22, P0, PT, R22, UR6, RZ ;  /* 0x0000000616167c10 */ /* 0x000fe4000ff1e0ff */
[----:B------:R-:W-:Y:S02]  /*3cf0*/  LOP3.LUT P1, RZ, R2, 0xff, RZ, 0xc0, !PT ;  /* 0x000000ff02ff7812 */ /* 0x000fe4000782c0ff */
[CC--:B------:R-:W-:Y:S01]  /*3d00*/  ISETP.NE.AND P5, PT, R3.reuse, R14.reuse, PT ;  /* 0x0000000e0300720c */ /* 0x0c0fe20003fa5270 */
[----:B------:R-:W-:Y:S01]  /*3d10*/  IMAD.X R4, RZ, RZ, UR7, P0 ;  /* 0x00000007ff047e24 */ /* 0x000fe200080e06ff */
[----:B------:R-:W-:Y:S02]  /*3d20*/  ISETP.LT.U32.AND P0, PT, R22, R11, PT ;  /* 0x0000000b1600720c */ /* 0x000fe40003f01070 */
[----:B------:R-:W-:-:S02]  /*3d30*/  ISETP.EQ.AND P3, PT, R3, R14, P1 ;  /* 0x0000000e0300720c */ /* 0x000fc40000f62270 */
[----:B------:R-:W-:-:S04]  /*3d40*/  ISETP.LT.AND.EX P0, PT, R4, R23, PT, P0 ;  /* 0x000000170400720c */ /* 0x000fc80003f01300 */
[----:B------:R-:W-:Y:S02]  /*3d50*/  SEL R21, R22, R11, P0 ;  /* 0x0000000b16157207 */ /* 0x000fe40000000000 */
[----:B------:R-:W-:Y:S02]  /*3d60*/  @!P1 SEL R2, RZ, 0x1, P5 ;  /* 0x00000001ff029807 */ /* 0x000fe40002800000 */
[----:B-----5:R-:W-:Y:S02]  /*3d70*/  SEL R6, R4, R23, P0 ;  /* 0x0000001704067207 */ /* 0x020fe40000000000 */
[----:B------:R-:W-:Y:S02]  /*3d80*/  IADD3 R26, P0, PT, R26, UR6, RZ ;  /* 0x000000061a1a7c10 */ /* 0x000fe4000ff1e0ff */
[----:B------:R-:W-:Y:S02]  /*3d90*/  @!P4 SEL R21, R22, R11, !P2 ;  /* 0x0000000b1615c207 */ /* 0x000fe40005000000 */
[----:B------:R-:W-:Y:S01]  /*3da0*/  SEL R2, R2, 0x1, !P3 ;  /* 0x0000000102027807 */ /* 0x000fe20005800000 */
[----:B------:R-:W-:Y:S01]  /*3db0*/  IMAD.X R3, RZ, RZ, UR7, P0 ;  /* 0x00000007ff037e24 */ /* 0x000fe200080e06ff */
[----:B------:R-:W-:-:S02]  /*3dc0*/  @!P4 SEL R6, R4, R23, !P2 ;  /* 0x000000170406c207 */ /* 0x000fc40005000000 */
[-C--:B------:R-:W-:Y:S02]  /*3dd0*/  ISETP.LT.U32.AND P0, PT, R26, R21.reuse, PT ;  /* 0x000000151a00720c */ /* 0x080fe40003f01070 */
[----:B------:R-:W-:Y:S02]  /*3de0*/  LOP3.LUT P2, RZ, R2, 0xff, RZ, 0xc0, !PT ;  /* 0x000000ff02ff7812 */ /* 0x000fe4000784c0ff */
[CC--:B------:R-:W-:Y:S02]  /*3df0*/  ISETP.LT.AND.EX P0, PT, R3.reuse, R6.reuse, PT, P0 ;  /* 0x000000060300720c */ /* 0x0c0fe40003f01300 */
[----:B------:R-:W-:Y:S02]  /*3e00*/  IADD3 R28, P4, PT, R28, UR6, RZ ;  /* 0x000000061c1c7c10 */ /* 0x000fe4000ff9e0ff */
[----:B------:R-:W-:Y:S02]  /*3e10*/  SEL R11, R26, R21, P0 ;  /* 0x000000151a0b7207 */ /* 0x000fe40000000000 */
[----:B------:R-:W-:-:S02]  /*3e20*/  SEL R4, R3, R6, P0 ;  /* 0x0000000603047207 */ /* 0x000fc40000000000 */
[----:B------:R-:W-:Y:S02]  /*3e30*/  ISETP.NE.AND P0, PT, R5, R14, PT ;  /* 0x0000000e0500720c */ /* 0x000fe40003f05270 */
[----:B------:R-:W-:Y:S02]  /*3e40*/  @!P3 SEL R11, R26, R21, !P1 ;  /* 0x000000151a0bb207 */ /* 0x000fe40004800000 */
[----:B------:R-:W-:Y:S01]  /*3e50*/  @!P3 SEL R4, R3, R6, !P1 ;  /* 0x000000060304b207 */ /* 0x000fe20004800000 */
[----:B------:R-:W-:Y:S01]  /*3e60*/  IMAD.X R3, RZ, RZ, UR7, P4 ;  /* 0x00000007ff037e24 */ /* 0x000fe2000a0e06ff */
[----:B------:R-:W-:Y:S02]  /*3e70*/  ISETP.EQ.AND P3, PT, R5, R14, P2 ;  /* 0x0000000e0500720c */ /* 0x000fe40001762270 */
[----:B------:R-:W-:Y:S02]  /*3e80*/  @!P2 SEL R2, RZ, 0x1, P0 ;  /* 0x00000001ff02a807 */ /* 0x000fe40000000000 */
[----:B------:R-:W-:-:S02]  /*3e90*/  ISETP.LT.U32.AND P0, PT, R28, R11, PT ;  /* 0x0000000b1c00720c */ /* 0x000fc40003f01070 */
[----:B------:R-:W-:Y:S02]  /*3ea0*/  SEL R2, R2, 0x1, !P3 ;  /* 0x0000000102027807 */ /* 0x000fe40005800000 */
[CC--:B------:R-:W-:Y:S02]  /*3eb0*/  ISETP.LT.AND.EX P0, PT, R3.reuse, R4.reuse, PT, P0 ;  /* 0x000000040300720c */ /* 0x0c0fe40003f01300 */
[----:B------:R-:W-:Y:S02]  /*3ec0*/  LOP3.LUT P1, RZ, R2, 0xff, RZ, 0xc0, !PT ;  /* 0x000000ff02ff7812 */ /* 0x000fe4000782c0ff */
[----:B------:R-:W-:Y:S02]  /*3ed0*/  SEL R6, R28, R11, P0 ;  /* 0x0000000b1c067207 */ /* 0x000fe40000000000 */
[----:B-1----:R-:W-:Y:S02]  /*3ee0*/  SEL R8, R3, R4, P0 ;  /* 0x0000000403087207 */ /* 0x002fe40000000000 */
[----:B------:R-:W-:-:S02]  /*3ef0*/  IADD3 R29, P0, PT, R29, UR6, RZ ;  /* 0x000000061d1d7c10 */ /* 0x000fc4000ff1e0ff */
[----:B------:R-:W-:Y:S02]  /*3f00*/  @!P3 SEL R6, R28, R11, !P2 ;  /* 0x0000000b1c06b207 */ /* 0x000fe40005000000 */
[----:B------:R-:W-:Y:S01]  /*3f10*/  @!P3 SEL R8, R3, R4, !P2 ;  /* 0x000000040308b207 */ /* 0x000fe20005000000 */
[----:B------:R-:W-:Y:S01]  /*3f20*/  IMAD.X R3, RZ, RZ, UR7, P0 ;  /* 0x00000007ff037e24 */ /* 0x000fe200080e06ff */
[----:B------:R-:W-:Y:S02]  /*3f30*/  ISETP.EQ.AND P3, PT, R7, R14, P1 ;  /* 0x0000000e0700720c */ /* 0x000fe40000f62270 */
[----:B------:R-:W-:Y:S02]  /*3f40*/  ISETP.LT.U32.AND P0, PT, R29, R6, PT ;  /* 0x000000061d00720c */ /* 0x000fe40003f01070 */
[----:B------:R-:W-:Y:S02]  /*3f50*/  ISETP.NE.AND P2, PT, R7, R14, PT ;  /* 0x0000000e0700720c */ /* 0x000fe40003f45270 */
[----:B------:R-:W-:-:S02]  /*3f60*/  ISETP.LT.AND.EX P0, PT, R3, R8, PT, P0 ;  /* 0x000000080300720c */ /* 0x000fc40003f01300 */
[----:B------:R-:W-:Y:S02]  /*3f70*/  @!P1 SEL R2, RZ, 0x1, P2 ;  /* 0x00000001ff029807 */ /* 0x000fe40001000000 */
[----:B------:R-:W-:Y:S02]  /*3f80*/  SEL R5, R29, R6, P0 ;  /* 0x000000061d057207 */ /* 0x000fe40000000000 */
[----:B------:R-:W-:Y:S02]  /*3f90*/  SEL R4, R3, R8, P0 ;  /* 0x0000000803047207 */ /* 0x000fe40000000000 */
[----:B------:R-:W-:Y:S02]  /*3fa0*/  IADD3 R30, P0, PT, R30, UR6, RZ ;  /* 0x000000061e1e7c10 */ /* 0x000fe4000ff1e0ff */
[----:B------:R-:W-:Y:S02]  /*3fb0*/  @!P3 SEL R5, R29, R6, !P1 ;  /* 0x000000061d05b207 */ /* 0x000fe40004800000 */
[----:B------:R-:W-:Y:S01]  /*3fc0*/  @!P3 SEL R4, R3, R8, !P1 ;  /* 0x000000080304b207 */ /* 0x000fe20004800000 */
[----:B------:R-:W-:Y:S01]  /*3fd0*/  IMAD.X R3, RZ, RZ, UR7, P0 ;  /* 0x00000007ff037e24 */ /* 0x000fe200080e06ff */
[----:B------:R-:W-:-:S02]  /*3fe0*/  SEL R2, R2, 0x1, !P3 ;  /* 0x0000000102027807 */ /* 0x000fc40005800000 */
[-C--:B------:R-:W-:Y:S02]  /*3ff0*/  ISETP.LT.U32.AND P0, PT, R30, R5.reuse, PT ;  /* 0x000000051e00720c */ /* 0x080fe40003f01070 */
[----:B------:R-:W-:Y:S02]  /*4000*/  LOP3.LUT P2, RZ, R2, 0xff, RZ, 0xc0, !PT ;  /* 0x000000ff02ff7812 */ /* 0x000fe4000784c0ff */
[----:B------:R-:W-:Y:S02]  /*4010*/  ISETP.LT.AND.EX P0, PT, R3, R4, PT, P0 ;  /* 0x000000040300720c */ /* 0x000fe40003f01300 */
[----:B------:R-:W-:Y:S02]  /*4020*/  ISETP.EQ.AND P1, PT, R9, R14, P2 ;  /* 0x0000000e0900720c */ /* 0x000fe40001722270 */
[----:B------:R-:W-:Y:S02]  /*4030*/  SEL R10, R30, R5, P0 ;  /* 0x000000051e0a7207 */ /* 0x000fe40000000000 */
[----:B------:R-:W-:-:S02]  /*4040*/  SEL R11, R3, R4, P0 ;  /* 0x00000004030b7207 */ /* 0x000fc40000000000 */
[----:B------:R-:W-:Y:S02]  /*4050*/  ISETP.NE.AND P0, PT, R19, RZ, PT ;  /* 0x000000ff1300720c */ /* 0x000fe40003f05270 */
[----:B------:R-:W-:-:S04]  /*4060*/  ISETP.NE.AND P3, PT, R9, R14, PT ;  /* 0x0000000e0900720c */ /* 0x000fc80003f65270 */
[----:B------:R-:W-:Y:S02]  /*4070*/  @!P2 SEL R2, RZ, 0x1, P3 ;  /* 0x00000001ff02a807 */ /* 0x000fe40001800000 */
[----:B------:R-:W-:Y:S02]  /*4080*/  @!P1 SEL R10, R30, R5, !P2 ;  /* 0x000000051e0a9207 */ /* 0x000fe40005000000 */
[----:B------:R-:W-:Y:S02]  /*4090*/  SEL R2, R2, 0x1, !P1 ;  /* 0x0000000102027807 */ /* 0x000fe40004800000 */
[----:B------:R-:W-:Y:S02]  /*40a0*/  @!P1 SEL R11, R3, R4, !P2 ;  /* 0x00000004030b9207 */ /* 0x000fe40005000000 */
[----:B------:R-:W-:Y:S01]  /*40b0*/  PRMT R12, R2, 0x7610, R12 ;  /* 0x00007610020c7816 */ /* 0x000fe2000000000c */
[----:B------:R-:W-:Y:S06]  /*40c0*/  @P0 BRA `(.L_x_384) ;  /* 0xfffffff400c80947 */ /* 0x000fec000383ffff */
[----:B------:R-:W-:Y:S05]  /*40d0*/  BSYNC.RECONVERGENT B3 ;  /* 0x0000000000037941 */ /* 0x000fea0003800200 */
.L_x_383:
[----:B------:R-:W-:-:S07]  /*40e0*/  VIADD R3, R18, 0xfffffc00 ;  /* 0xfffffc0012037836 */ /* 0x000fce0000000000 */
.L_x_382:
[----:B------:R-:W-:Y:S05]  /*40f0*/  BSYNC.RECONVERGENT B2 ;  /* 0x0000000000027941 */ /* 0x000fea0003800200 */
.L_x_381:
        /* <DEDUP_REMOVED lines=9> */
[----:B------:R-:W-:-:S06]  /*4190*/  IMAD.X R5, RZ, RZ, UR13, P0 ;  /* 0x0000000dff057e24 */ /* 0x000fcc00080e06ff */
[----:B------:R-:W2:Y:S01]  /*41a0*/  LDG.E.U8 R5, desc[UR8][R4.64] ;  /* 0x0000000804057981 */ /* 0x000ea2000c1e1100 */
[----:B------:R-:W-:-:S05]  /*41b0*/  VIADD R20, R2, 0x100 ;  /* 0x0000010002147836 */ /* 0x000fca0000000000 */
[----:B------:R-:W-:-:S05]  /*41c0*/  IADD3 R6, P0, PT, R20, UR12, RZ ;  /* 0x0000000c14067c10 */ /* 0x000fca000ff1e0ff */
[----:B------:R-:W-:-:S06]  /*41d0*/  IMAD.X R7, RZ, RZ, UR13, P0 ;  /* 0x0000000dff077e24 */ /* 0x000fcc00080e06ff */
[----:B------:R-:W3:Y:S01]  /*41e0*/  LDG.E.U8 R7, desc[UR8][R6.64] ;  /* 0x0000000806077981 */ /* 0x000ee2000c1e1100 */
[----:B------:R-:W-:-:S05]  /*41f0*/  VIADD R21, R2, 0x200 ;  /* 0x0000020002157836 */ /* 0x000fca0000000000 */
[----:B------:R-:W-:-:S05]  /*4200*/  IADD3 R8, P0, PT, R21, UR12, RZ ;  /* 0x0000000c15087c10 */ /* 0x000fca000ff1e0ff */
[----:B------:R-:W-:Y:S02]  /*4210*/  IMAD.X R9, RZ, RZ, UR13, P0 ;  /* 0x0000000dff097e24 */ /* 0x000fe400080e06ff */
[----:B------:R-:W-:-:S04]  /*4220*/  VIADD R22, R2, 0x300 ;  /* 0x0000030002167836 */ /* 0x000fc80000000000 */
[----:B------:R-:W4:Y:S01]  /*4230*/  LDG.E.U8 R9, desc[UR8][R8.64] ;  /* 0x0000000808097981 */ /* 0x000f22000c1e1100 */
[----:B------:R-:W-:-:S05]  /*4240*/  IADD3 R18, P0, PT, R22, UR12, RZ ;  /* 0x0000000c16127c10 */ /* 0x000fca000ff1e0ff */
[----:B------:R-:W-:-:S06]  /*4250*/  IMAD.X R19, RZ, RZ, UR13, P0 ;  /* 0x0000000dff137e24 */ /* 0x000fcc00080e06ff */
[----:B------:R-:W5:Y:S01]  /*4260*/  LDG.E.U8 R19, desc[UR8][R18.64] ;  /* 0x0000000812137981 */ /* 0x000f62000c1e1100 */
[----:B------:R-:W-:Y:S01]  /*4270*/  LOP3.LUT P3, RZ, R12, 0xff, RZ, 0xc0, !PT ;  /* 0x000000ff0cff7812 */ /* 0x000fe2000786c0ff */
[----:B------:R-:W-:Y:S01]  /*4280*/  VIADD R3, R3, 0x400 ;  /* 0x0000040003037836 */ /* 0x000fe20000000000 */
[----:B------:R-:W-:Y:S02]  /*4290*/  IADD3 R25, P2, PT, R2, UR6, RZ ;  /* 0x0000000602197c10 */ /* 0x000fe4000ff5e0ff */
[----:B------:R-:W-:-:S03]  /*42a0*/  IADD3 R20, P5, PT, R20, UR6, RZ ;  /* 0x0000000614147c10 */ /* 0x000fc6000ffbe0ff */
[----:B------:R-:W-:Y:S01]  /*42b0*/  IMAD.X R2, RZ, RZ, UR7, P2 ;  /* 0x00000007ff027e24 */ /* 0x000fe200090e06ff */
[CC--:B--2---:R-:W-:Y:S02]  /*42c0*/  ISETP.NE.AND P0, PT, R5.reuse, R14.reuse, PT ;  /* 0x0000000e0500720c */ /* 0x0c4fe40003f05270 */
[----:B------:R-:W-:-:S03]  /*42d0*/  ISETP.EQ.AND P4, PT, R5, R14, P3 ;  /* 0x0000000e0500720c */ /* 0x000fc60001f82270 */
[----:B------:R-:W-:Y:S02]  /*42e0*/  @!P3 SEL R12, RZ, 0x1, P0 ;  /* 0x00000001ff0cb807 */ /* 0x000fe40000000000 */
[CC--:B------:R-:W-:Y:S02]  /*42f0*/  ISETP.LT.U32.AND P0, PT, R25.reuse, R10.reuse, PT ;  /* 0x0000000a1900720c */ /* 0x0c0fe40003f01070 */
[----:B------:R-:W-:Y:S02]  /*4300*/  SEL R12, R12, 0x1, !P4 ;  /* 0x000000010c0c7807 */ /* 0x000fe40006000000 */
[----:B------:R-:W-:Y:S02]  /*4310*/  ISETP.LT.AND.EX P0, PT, R2, R11, PT, P0 ;  /* 0x0000000b0200720c */ /* 0x000fe40003f01300 */
[----:B------:R-:W-:Y:S02]  /*4320*/  LOP3.LUT P2, RZ, R12, 0xff, RZ, 0xc0, !PT ;  /* 0x000000ff0cff7812 */ /* 0x000fe4000784c0ff */
[----:B------:R-:W-:-:S02]  /*4330*/  SEL R5, R25, R10, P0 ;  /* 0x0000000a19057207 */ /* 0x000fc40000000000 */
[CC--:B------:R-:W-:Y:S02]  /*4340*/  SEL R23, R2.reuse, R11.reuse, P0 ;  /* 0x0000000b02177207 */ /* 0x0c0fe40000000000 */
[----:B---3--:R-:W-:Y:S02]  /*4350*/  ISETP.NE.AND P0, PT, R7, R14, PT ;  /* 0x0000000e0700720c */ /* 0x008fe40003f05270 */
[----:B------:R-:W-:Y:S02]  /*4360*/  @!P4 SEL R5, R25, R10, !P3 ;  /* 0x0000000a1905c207 */ /* 0x000fe40005800000 */
[----:B------:R-:W-:Y:S01]  /*4370*/  @!P4 SEL R23, R2, R11, !P3 ;  /* 0x0000000b0217c207 */ /* 0x000fe20005800000 */
[----:B------:R-:W-:Y:S01]  /*4380*/  IMAD.X R2, RZ, RZ, UR7, P5 ;  /* 0x00000007ff027e24 */ /* 0x000fe2000a8e06ff */
[----:B------:R-:W-:Y:S02]  /*4390*/  ISETP.EQ.AND P4, PT, R7, R14, P2 ;  /* 0x0000000e0700720c */ /* 0x000fe40001782270 */
[----:B------:R-:W-:-:S02]  /*43a0*/  @!P2 SEL R12, RZ, 0x1, P0 ;  /* 0x00000001ff0ca807 */ /* 0x000fc40000000000 */
[----:B------:R-:W-:Y:S02]  /*43b0*/  ISETP.LT.U32.AND P0, PT, R20, R5, PT ;  /* 0x000000051400720c */ /* 0x000fe40003f01070 */
[----:B------:R-:W-:Y:S02]  /*43c0*/  SEL R12, R12, 0x1, !P4 ;  /* 0x000000010c0c7807 */ /* 0x000fe40006000000 */
[----:B------:R-:W-:Y:S02]  /*43d0*/  ISETP.LT.AND.EX P0, PT, R2, R23, PT, P0 ;  /* 0x000000170200720c */ /* 0x000fe40003f01300 */
[----:B------:R-:W-:Y:S02]  /*43e0*/  LOP3.LUT P3, RZ, R12, 0xff, RZ, 0xc0, !PT ;  /* 0x000000ff0cff7812 */ /* 0x000fe4000786c0ff */
[----:B------:R-:W-:Y:S02]  /*43f0*/  SEL R4, R20, R5, P0 ;  /* 0x0000000514047207 */ /* 0x000fe40000000000 */
[----:B------:R-:W-:-:S02]  /*4400*/  SEL R11, R2, R23, P0 ;  /* 0x00000017020b7207 */ /* 0x000fc40000000000 */
[----:B------:R-:W-:Y:S02]  /*4410*/  @!P4 SEL R4, R20, R5, !P2 ;  /* 0x000000051404c207 */ /* 0x000fe40005000000 */
[----:B------:R-:W-:Y:S02]  /*4420*/  @!P4 SEL R11, R2, R23, !P2 ;  /* 0x00000017020bc207 */ /* 0x000fe40005000000 */
[----:B------:R-:W-:Y:S02]  /*4430*/  IADD3 R21, P0, PT, R21, UR6, RZ ;  /* 0x0000000615157c10 */ /* 0x000fe4000ff1e0ff */
[CC--:B----4-:R-:W-:Y:S02]  /*4440*/  ISETP.NE.AND P2, PT, R9.reuse, R14.reuse, PT ;  /* 0x0000000e0900720c */ /* 0x0d0fe40003f45270 */
        /* <DEDUP_REMOVED lines=10> */
[----:B------:R-:W-:Y:S02]  /*44f0*/  @!P4 SEL R5, R21, R4, !P3 ;  /* 0x000000041505c207 */ /* 0x000fe40005800000 */
[----:B------:R-:W-:Y:S01]  /*4500*/  @!P4 SEL R7, R2, R11, !P3 ;  /* 0x0000000b0207c207 */ /* 0x000fe20005800000 */
[----:B------:R-:W-:Y:S01]  /*4510*/  IMAD.X R2, RZ, RZ, UR7, P5 ;  /* 0x00000007ff027e24 */ /* 0x000fe2000a8e06ff */
[CC--:B-----5:R-:W-:Y:S02]  /*4520*/  ISETP.EQ.AND P3, PT, R19.reuse, R14.reuse, P2 ;  /* 0x0000000e1300720c */ /* 0x0e0fe40001762270 */
[----:B------:R-:W-:Y:S02]  /*4530*/  ISETP.LT.U32.AND P0, PT, R22, R5, PT ;  /* 0x000000051600720c */ /* 0x000fe40003f01070 */
[----:B------:R-:W-:-:S02]  /*4540*/  ISETP.NE.AND P4, PT, R19, R14, PT ;  /* 0x0000000e1300720c */ /* 0x000fc40003f85270 */
[----:B------:R-:W-:Y:S02]  /*4550*/  ISETP.LT.AND.EX P0, PT, R2, R7, PT, P0 ;  /* 0x000000070200720c */ /* 0x000fe40003f01300 */
[----:B------:R-:W-:Y:S02]  /*4560*/  @!P2 SEL R12, RZ, 0x1, P4 ;  /* 0x00000001ff0ca807 */ /* 0x000fe40002000000 */
[----:B------:R-:W-:Y:S02]  /*4570*/  SEL R10, R22, R5, P0 ;  /* 0x00000005160a7207 */ /* 0x000fe40000000000 */
[----:B------:R-:W-:Y:S02]  /*4580*/  SEL R11, R2, R7, P0 ;  /* 0x00000007020b7207 */ /* 0x000fe40000000000 */
[----:B------:R-:W-:Y:S02]  /*4590*/  SEL R12, R12, 0x1, !P3 ;  /* 0x000000010c0c7807 */ /* 0x000fe40005800000 */
[----:B------:R-:W-:-:S02]  /*45a0*/  @!P3 SEL R10, R22, R5, !P2 ;  /* 0x00000005160ab207 */ /* 0x000fc40005000000 */
[----:B------:R-:W-:-:S07]  /*45b0*/  @!P3 SEL R11, R2, R7, !P2 ;  /* 0x00000007020bb207 */ /* 0x000fce0005000000 */
.L_x_386:
[----:B------:R-:W-:Y:S05]  /*45c0*/  BSYNC.RECONVERGENT B2 ;  /* 0x0000000000027941 */ /* 0x000fea0003800200 */
.L_x_385:
        /* <DEDUP_REMOVED lines=9> */
[----:B------:R-:W-:Y:S01]  /*4660*/  IMAD.X R5, RZ, RZ, UR13, P0 ;  /* 0x0000000dff057e24 */ /* 0x000fe200080e06ff */
[----:B------:R-:W-:-:S05]  /*4670*/  IADD3 R6, P0, PT, R8, UR12, RZ ;  /* 0x0000000c08067c10 */ /* 0x000fca000ff1e0ff */
[----:B------:R0:W2:Y:S01]  /*4680*/  LDG.E.U8 R5, desc[UR8][R4.64] ;  /* 0x0000000804057981 */ /* 0x0000a2000c1e1100 */
[----:B------:R-:W-:-:S06]  /*4690*/  IMAD.X R7, RZ, RZ, UR13, P0 ;  /* 0x0000000dff077e24 */ /* 0x000fcc00080e06ff */
[----:B------:R-:W3:Y:S01]  /*46a0*/  LDG.E.U8 R7, desc[UR8][R6.64] ;  /* 0x0000000806077981 */ /* 0x000ee2000c1e1100 */
[----:B------:R-:W-:Y:S01]  /*46b0*/  LOP3.LUT P2, RZ, R12, 0xff, RZ, 0xc0, !PT ;  /* 0x000000ff0cff7812 */ /* 0x000fe2000784c0ff */
[----:B------:R-:W-:Y:S01]  /*46c0*/  VIADD R3, R3, 0x200 ;  /* 0x0000020003037836 */ /* 0x000fe20000000000 */
[----:B------:R-:W-:-:S04]  /*46d0*/  IADD3 R9, P4, PT, R2, UR6, RZ ;  /* 0x0000000602097c10 */ /* 0x000fc8000ff9e0ff */
[----:B------:R-:W-:Y:S01]  /*46e0*/  ISETP.LT.U32.AND P0, PT, R9, R10, PT ;  /* 0x0000000a0900720c */ /* 0x000fe20003f01070 */
[----:B------:R-:W-:-:S05]  /*46f0*/  IMAD.X R2, RZ, RZ, UR7, P4 ;  /* 0x00000007ff027e24 */ /* 0x000fca000a0e06ff */
[----:B------:R-:W-:-:S04]  /*4700*/  ISETP.LT.AND.EX P0, PT, R2, R11, PT, P0 ;  /* 0x0000000b0200720c */ /* 0x000fc80003f01300 */
[----:B0-----:R-:W-:Y:S02]  /*4710*/  SEL R4, R9, R10, P0 ;  /* 0x0000000a09047207 */ /* 0x001fe40000000000 */
[CC--:B--2---:R-:W-:Y:S02]  /*4720*/  ISETP.NE.AND P5, PT, R5.reuse, R14.reuse, PT ;  /* 0x0000000e0500720c */ /* 0x0c4fe40003fa5270 */
[----:B------:R-:W-:Y:S02]  /*4730*/  ISETP.EQ.AND P3, PT, R5, R14, P2 ;  /* 0x0000000e0500720c */ /* 0x000fe40001762270 */
[----:B------:R-:W-:Y:S02]  /*4740*/  @!P2 SEL R12, RZ, 0x1, P5 ;  /* 0x00000001ff0ca807 */ /* 0x000fe40002800000 */
[----:B------:R-:W-:Y:S02]  /*4750*/  IADD3 R15, P5, PT, R8, UR6, RZ ;  /* 0x00000006080f7c10 */ /* 0x000fe4000ffbe0ff */
[----:B------:R-:W-:-:S02]  /*4760*/  SEL R12, R12, 0x1, !P3 ;  /* 0x000000010c0c7807 */ /* 0x000fc40005800000 */
[----:B------:R-:W-:Y:S02]  /*4770*/  SEL R5, R2, R11, P0 ;  /* 0x0000000b02057207 */ /* 0x000fe40000000000 */
[----:B------:R-:W-:-:S03]  /*4780*/  LOP3.LUT P4, RZ, R12, 0xff, RZ, 0xc0, !PT ;  /* 0x000000ff0cff7812 */ /* 0x000fc6000788c0ff */
[----:B------:R-:W-:Y:S02]  /*4790*/  @!P3 SEL R4, R9, R10, !P2 ;  /* 0x0000000a0904b207 */ /* 0x000fe40005000000 */
[----:B------:R-:W-:Y:S01]  /*47a0*/  @!P3 SEL R5, R2, R11, !P2 ;  /* 0x0000000b0205b207 */ /* 0x000fe20005000000 */
[----:B------:R-:W-:Y:S01]  /*47b0*/  IMAD.X R2, RZ, RZ, UR7, P5 ;  /* 0x00000007ff027e24 */ /* 0x000fe2000a8e06ff */
[----:B---3--:R-:W-:Y:S02]  /*47c0*/  ISETP.EQ.AND P3, PT, R7, R14, P4 ;  /* 0x0000000e0700720c */ /* 0x008fe40002762270 */
        /* <DEDUP_REMOVED lines=9> */
.L_x_388:
[----:B------:R-:W-:Y:S05]  /*4860*/  BSYNC.RECONVERGENT B2 ;  /* 0x0000000000027941 */ /* 0x000fea0003800200 */
.L_x_387:
[----:B------:R-:W-:Y:S05]  /*4870*/  @P1 BRA `(.L_x_380) ;  /* 0x0000000000501947 */ /* 0x000fea0003800000 */
[----:B------:R-:W0:Y:S01]  /*4880*/  LDCU.64 UR12, c[0x0][0x380] ;  /* 0x00007000ff0c77ac */ /* 0x000e220008000a00 */
[----:B------:R-:W-:-:S05]  /*4890*/  IMAD.IADD R16, R3, 0x1, R16 ;  /* 0x0000000103107824 */ /* 0x000fca00078e0210 */
[----:B0-----:R-:W-:-:S05]  /*48a0*/  IADD3 R2, P0, PT, R16, UR12, RZ ;  /* 0x0000000c10027c10 */ /* 0x001fca000ff1e0ff */
[----:B------:R-:W-:-:S06]  /*48b0*/  IMAD.X R3, RZ, RZ, UR13, P0 ;  /* 0x0000000dff037e24 */ /* 0x000fcc00080e06ff */
[----:B------:R-:W2:Y:S01]  /*48c0*/  LDG.E.U8 R3, desc[UR8][R2.64] ;  /* 0x0000000802037981 */ /* 0x000ea2000c1e1100 */
[----:B------:R-:W-:Y:S02]  /*48d0*/  LOP3.LUT P3, RZ, R12, 0xff, RZ, 0xc0, !PT ;  /* 0x000000ff0cff7812 */ /* 0x000fe4000786c0ff */
[----:B------:R-:W-:-:S04]  /*48e0*/  IADD3 R7, P2, PT, R16, UR6, RZ ;  /* 0x0000000610077c10 */ /* 0x000fc8000ff5e0ff */
[----:B------:R-:W-:Y:S01]  /*48f0*/  ISETP.LT.U32.AND P0, PT, R7, R10, PT ;  /* 0x0000000a0700720c */ /* 0x000fe20003f01070 */
[----:B------:R-:W-:-:S05]  /*4900*/  IMAD.X R6, RZ, RZ, UR7, P2 ;  /* 0x00000007ff067e24 */ /* 0x000fca00090e06ff */
        /* <DEDUP_REMOVED lines=11> */
.L_x_380:
[----:B------:R-:W-:Y:S05]  /*49c0*/  BSYNC.RECONVERGENT B1 ;  /* 0x0000000000017941 */ /* 0x000fea0003800200 */
.L_x_378:
        /* <DEDUP_REMOVED lines=24> */
.L_x_390:
[----:B------:R-:W-:Y:S05]  /*4b50*/  BSYNC.RECONVERGENT B1 ;  /* 0x0000000000017941 */ /* 0x000fea0003800200 */
.L_x_389:
        /* <DEDUP_REMOVED lines=23> */
.L_x_392:
[----:B------:R-:W-:Y:S05]  /*4cd0*/  BSYNC.RECONVERGENT B1 ;  /* 0x0000000000017941 */ /* 0x000fea0003800200 */
.L_x_391:
        /* <DEDUP_REMOVED lines=20> */
.L_x_394:
[----:B------:R-:W-:Y:S05]  /*4e20*/  BSYNC.RECONVERGENT B1 ;  /* 0x0000000000017941 */ /* 0x000fea0003800200 */
.L_x_393:
        /* <DEDUP_REMOVED lines=20> */
.L_x_396:
[----:B------:R-:W-:Y:S05]  /*4f70*/  BSYNC.RECONVERGENT B1 ;  /* 0x0000000000017941 */ /* 0x000fea0003800200 */
.L_x_395:
        /* <DEDUP_REMOVED lines=20> */
.L_x_398:
[----:B------:R-:W-:Y:S05]  /*50c0*/  BSYNC.RECONVERGENT B1 ;  /* 0x0000000000017941 */ /* 0x000fea0003800200 */
.L_x_397:
        /* <DEDUP_REMOVED lines=10> */
.L_x_400:
[----:B------:R-:W-:Y:S05]  /*5170*/  BSYNC.RECONVERGENT B1 ;  /* 0x0000000000017941 */ /* 0x000fea0003800200 */
.L_x_399:
        /* <DEDUP_REMOVED lines=8> */
[----:B--2-4-:R-:W2:Y:S04]  /*5200*/  LDS.64 R4, [UR5+0x20] ;  /* 0x00002005ff047984 */ /* 0x014ea80008000a00 */
[----:B------:R-:W4:Y:S04]  /*5210*/  LDS.U8 R16, [UR5+0x28] ;  /* 0x00002805ff107984 */ /* 0x000f280008000000 */
[----:B------:R-:W1:Y:S04]  /*5220*/  LDS.64 R8, [UR5+0x30] ;  /* 0x00003005ff087984 */ /* 0x000e680008000a00 */
[----:B------:R-:W1:Y:S04]  /*5230*/  LDS.U8 R17, [UR5+0x38] ;  /* 0x00003805ff117984 */ /* 0x000e680008000000 */
[----:B------:R-:W1:Y:S04]  /*5240*/  LDS.64 R6, [UR5+0x40] ;  /* 0x00004005ff067984 */ /* 0x000e680008000a00 */
[----:B------:R-:W1:Y:S04]  /*5250*/  LDS.U8 R18, [UR5+0x48] ;  /* 0x00004805ff127984 */ /* 0x000e680008000000 */
[----:B0-----:R-:W0:Y:S01]  /*5260*/  LDS.64 R2, [UR5+0x50] ;  /* 0x00005005ff027984 */ /* 0x001e220008000a00 */
[----:B-----5:R-:W-:-:S02]  /*5270*/  ISETP.NE.AND P2, PT, R14, RZ, PT ;  /* 0x000000ff0e00720c */ /* 0x020fc40003f45270 */
[----:B--2---:R-:W-:Y:S02]  /*5280*/  ISETP.LT.U32.AND P0, PT, R4, R10, PT ;  /* 0x0000000a0400720c */ /* 0x004fe40003f01070 */
[----:B------:R-:W-:Y:S02]  /*5290*/  @P4 SEL R14, R12, 0x1, !P2 ;  /* 0x000000010c0e4807 */ /* 0x000fe40005000000 */
[----:B------:R-:W-:Y:S01]  /*52a0*/  ISETP.LT.AND.EX P0, PT, R5, R11, PT, P0 ;  /* 0x0000000b0500720c */ /* 0x000fe20003f01300 */
[----:B------:R-:W-:Y:S01]  /*52b0*/  LDS.U8 R12, [UR5+0x78] ;  /* 0x00007805ff0c7984 */ /* 0x000fe20008000000 */
[----:B------:R-:W-:Y:S02]  /*52c0*/  LOP3.LUT P3, RZ, R14, 0xff, RZ, 0xc0, !PT ;  /* 0x000000ff0eff7812 */ /* 0x000fe4000786c0ff */
[----:B----4-:R-:W-:-:S03]  /*52d0*/  ISETP.NE.AND P5, PT, R16, RZ, PT ;  /* 0x000000ff1000720c */ /* 0x010fc60003fa5270 */
[C---:B-1-3--:R-:W-:Y:S02]  /*52e0*/  @P2 SEL R10, R4.reuse, R10, P0 ;  /* 0x0000000a040a2207 */ /* 0x04afe40000000000 */
[C---:B------:R-:W-:Y:S02]  /*52f0*/  @P2 SEL R11, R5.reuse, R11, P0 ;  /* 0x0000000b050b2207 */ /* 0x040fe40000000000 */
[----:B------:R-:W-:Y:S02]  /*5300*/  SEL R13, R4, R10, !P4 ;  /* 0x0000000a040d7207 */ /* 0x000fe40006000000 */
[----:B------:R-:W-:Y:S01]  /*5310*/  SEL R15, R5, R11, !P4 ;  /* 0x0000000b050f7207 */ /* 0x000fe20006000000 */
[----:B------:R-:W1:Y:S01]  /*5320*/  LDS.U8 R10, [UR5+0x58] ;  /* 0x00005805ff0a7984 */ /* 0x000e620008000000 */
[----:B------:R-:W-:Y:S02]  /*5330*/  ISETP.LT.U32.AND P0, PT, R8, R13, PT ;  /* 0x0000000d0800720c */ /* 0x000fe40003f01070 */
[----:B------:R-:W-:Y:S01]  /*5340*/  @P3 SEL R16, R14, 0x1, !P5 ;  /* 0x000000010e103807 */ /* 0x000fe20006800000 */
[----:B------:R-:W2:Y:S01]  /*5350*/  LDS.64 R4, [UR5+0x60] ;  /* 0x00006005ff047984 */ /* 0x000ea20008000a00 */
[----:B------:R-:W-:-:S02]  /*5360*/  ISETP.LT.AND.EX P0, PT, R9, R15, PT, P0 ;  /* 0x0000000f0900720c */ /* 0x000fc40003f01300 */
[----:B------:R-:W-:Y:S01]  /*5370*/  LOP3.LUT P2, RZ, R16, 0xff, RZ, 0xc0, !PT ;  /* 0x000000ff10ff7812 */ /* 0x000fe2000784c0ff */
[----:B------:R-:W3:Y:S01]  /*5380*/  LDS.U8 R14, [UR5+0x68] ;  /* 0x00006805ff0e7984 */ /* 0x000ee20008000000 */
[C---:B------:R-:W-:Y:S02]  /*5390*/  @P5 SEL R13, R8.reuse, R13, P0 ;  /* 0x0000000d080d5207 */ /* 0x040fe40000000000 */
[----:B------:R-:W-:Y:S02]  /*53a0*/  ISETP.NE.AND P4, PT, R17, RZ, PT ;  /* 0x000000ff1100720c */ /* 0x000fe40003f85270 */
[C---:B------:R-:W-:Y:S02]  /*53b0*/  @P5 SEL R15, R9.reuse, R15, P0 ;  /* 0x0000000f090f5207 */ /* 0x040fe40000000000 */
[----:B------:R-:W-:Y:S02]  /*53c0*/  SEL R11, R8, R13, !P3 ;  /* 0x0000000d080b7207 */ /* 0x000fe40005800000 */
[----:B------:R-:W-:-:S02]  /*53d0*/  SEL R13, R9, R15, !P3 ;  /* 0x0000000f090d7207 */ /* 0x000fc40005800000 */
[----:B------:R-:W-:Y:S01]  /*53e0*/  ISETP.LT.U32.AND P0, PT, R6, R11, PT ;  /* 0x0000000b0600720c */ /* 0x000fe20003f01070 */
[----:B------:R-:W4:Y:S01]  /*53f0*/  LDS.64 R8, [UR5+0x70] ;  /* 0x00007005ff087984 */ /* 0x000f220008000a00 */
        /* <DEDUP_REMOVED lines=8> */
[----:B0-----:R-:W-:Y:S01]  /*5480*/  ISETP.LT.U32.AND P0, PT, R2, R11, PT ;  /* 0x0000000b0200720c */ /* 0x001fe20003f01070 */
[----:B------:R-:W0:Y:S01]  /*5490*/  LDS.64 R6, [UR5+0x80] ;  /* 0x00008005ff067984 */ /* 0x000e220008000a00 */
[----:B-1----:R-:W-:Y:S02]  /*54a0*/  ISETP.NE.AND P2, PT, R10, RZ, PT ;  /* 0x000000ff0a00720c */ /* 0x002fe40003f45270 */
[----:B------:R-:W-:-:S02]  /*54b0*/  ISETP.LT.AND.EX P0, PT, R3, R13, PT, P0 ;  /* 0x0000000d0300720c */ /* 0x000fc40003f01300 */
[----:B------:R-:W-:Y:S02]  /*54c0*/  @P5 SEL R18, R17, 0x1, !P3 ;  /* 0x0000000111125807 */ /* 0x000fe40005800000 */
[C---:B------:R-:W-:Y:S02]  /*54d0*/  @P3 SEL R11, R2.reuse, R11, P0 ;  /* 0x0000000b020b3207 */ /* 0x040fe40000000000 */
[C---:B------:R-:W-:Y:S02]  /*54e0*/  @P3 SEL R13, R3.reuse, R13, P0 ;  /* 0x0000000d030d3207 */ /* 0x040fe40000000000 */
[----:B------:R-:W-:Y:S02]  /*54f0*/  SEL R11, R2, R11, !P5 ;  /* 0x0000000b020b7207 */ /* 0x000fe40006800000 */
[----:B------:R-:W-:Y:S02]  /*5500*/  LOP3.LUT P4, RZ, R18, 0xff, RZ, 0xc0, !PT ;  /* 0x000000ff12ff7812 */ /* 0x000fe4000788c0ff */
[----:B------:R-:W-:-:S02]  /*5510*/  SEL R13, R3, R13, !P5 ;  /* 0x0000000d030d7207 */ /* 0x000fc40006800000 */
[----:B--2---:R-:W-:Y:S02]  /*5520*/  ISETP.LT.U32.AND P0, PT, R4, R11, PT ;  /* 0x0000000b0400720c */ /* 0x004fe40003f01070 */
[----:B---3--:R-:W-:Y:S02]  /*5530*/  ISETP.NE.AND P3, PT, R14, RZ, PT ;  /* 0x000000ff0e00720c */ /* 0x008fe40003f65270 */
[----:B------:R-:W-:-:S04]  /*5540*/  ISETP.LT.AND.EX P0, PT, R5, R13, PT, P0 ;  /* 0x0000000d0500720c */ /* 0x000fc80003f01300 */
[----:B------:R-:W-:Y:S02]  /*5550*/  @P2 SEL R11, R4, R11, P0 ;  /* 0x0000000b040b2207 */ /* 0x000fe40000000000 */
[----:B------:R-:W-:Y:S02]  /*5560*/  @P4 SEL R10, R18, 0x1, !P2 ;  /* 0x00000001120a4807 */ /* 0x000fe40005000000 */
[C---:B------:R-:W-:Y:S02]  /*5570*/  @P2 SEL R13, R5.reuse, R13, P0 ;  /* 0x0000000d050d2207 */ /* 0x040fe40000000000 */
[----:B------:R-:W-:Y:S02]  /*5580*/  SEL R3, R4, R11, !P4 ;  /* 0x0000000b04037207 */ /* 0x000fe40006000000 */
[----:B------:R-:W-:Y:S02]  /*5590*/  LOP3.LUT P5, RZ, R10, 0xff, RZ, 0xc0, !PT ;  /* 0x000000ff0aff7812 */ /* 0x000fe400078ac0ff */
[----:B------:R-:W-:-:S02]  /*55a0*/  SEL R5, R5, R13, !P4 ;  /* 0x0000000d05057207 */ /* 0x000fc40006000000 */
[----:B----4-:R-:W-:Y:S02]  /*55b0*/  ISETP.LT.U32.AND P0, PT, R8, R3, PT ;  /* 0x000000030800720c */ /* 0x010fe40003f01070 */
        /* <DEDUP_REMOVED lines=8> */
[----:B0-----:R-:W-:-:S04]  /*5640*/  ISETP.LT.U32.AND P0, PT, R6, R3, PT ;  /* 0x000000030600720c */ /* 0x001fc80003f01070 */
[----:B------:R-:W-:-:S04]  /*5650*/  ISETP.LT.AND.EX P0, PT, R7, R9, PT, P0 ;  /* 0x000000090700720c */ /* 0x000fc80003f01300 */
[----:B------:R-:W-:Y:S02]  /*5660*/  @P4 SEL R3, R6, R3, P0 ;  /* 0x0000000306034207 */ /* 0x000fe40000000000 */
[C---:B------:R-:W-:Y:S02]  /*5670*/  @P4 SEL R9, R7.reuse, R9, P0 ;  /* 0x0000000907094207 */ /* 0x040fe40000000000 */
[----:B------:R-:W-:Y:S02]  /*5680*/  @P2 SEL R12, R14, 0x1, !P4 ;  /* 0x000000010e0c2807 */ /* 0x000fe40006000000 */
[----:B------:R-:W-:Y:S02]  /*5690*/  SEL R10, R6, R3, !P2 ;  /* 0x00000003060a7207 */ /* 0x000fe40005000000 */
[----:B------:R-:W-:-:S07]  /*56a0*/  SEL R11, R7, R9, !P2 ;  /* 0x00000009070b7207 */ /* 0x000fce0005000000 */
.L_x_358:
[----:B------:R-:W-:Y:S05]  /*56b0*/  BSYNC.RECONVERGENT B0 ;  /* 0x0000000000007941 */ /* 0x000fea0003800200 */
.L_x_334:
[----:B------:R-:W-:Y:S05]  /*56c0*/  @P1 EXIT ;  /* 0x000000000000194d */ /* 0x000fea0003800000 */
[----:B----4-:R-:W4:Y:S01]  /*56d0*/  LDC.64 R6, c[0x0][0x3b8] ;  /* 0x0000ee00ff067b82 */ /* 0x010f220000000a00 */
[----:B0-----:R-:W-:Y:S02]  /*56e0*/  PRMT R5, R12, 0x7610, R5 ;  /* 0x000076100c057816 */ /* 0x001fe40000000005 */
[----:B-1----:R-:W-:Y:S02]  /*56f0*/  ISETP.NE.AND P1, PT, R0, RZ, PT ;  /* 0x000000ff0000720c */ /* 0x002fe40003f25270 */
[----:B------:R-:W-:-:S03]  /*5700*/  LOP3.LUT P2, RZ, R5, 0xff, RZ, 0xc0, !PT ;  /* 0x000000ff05ff7812 */ /* 0x000fc6000784c0ff */
[----:B--23--:R-:W0:Y:S08]  /*5710*/  LDC.64 R2, c[0x0][0x3a0] ;  /* 0x0000e800ff027b82 */ /* 0x00ce300000000a00 */
[----:B------:R-:W-:Y:S02]  /*5720*/  @P1 SEL R5, R0, 0x1, !P2 ;  /* 0x0000000100051807 */ /* 0x000fe40005000000 */
[----:B----4-:R-:W-:-:S04]  /*5730*/  ISETP.LT.U32.AND P0, PT, R10, R6, PT ;  /* 0x000000060a00720c */ /* 0x010fc80003f01070 */
[----:B------:R-:W-:-:S04]  /*5740*/  ISETP.LT.AND.EX P0, PT, R11, R7, PT, P0 ;  /* 0x000000070b00720c */ /* 0x000fc80003f01300 */
[C---:B------:R-:W-:Y:S01]  /*5750*/  @P2 SEL R6, R10.reuse, R6, P0 ;  /* 0x000000060a062207 */ /* 0x040fe20000000000 */
[----:B0-----:R-:W-:Y:S01]  /*5760*/  STG.E.U8 desc[UR8][R2.64], R5 ;  /* 0x0000000502007986 */ /* 0x001fe2000c101108 */
[C---:B------:R-:W-:Y:S02]  /*5770*/  @P2 SEL R7, R11.reuse, R7, P0 ;  /* 0x000000070b072207 */ /* 0x040fe40000000000 */
[----:B------:R-:W-:Y:S02]  /*5780*/  SEL R10, R10, R6, !P1 ;  /* 0x000000060a0a7207 */ /* 0x000fe40004800000 */
[----:B------:R-:W-:-:S05]  /*5790*/  SEL R11, R11, R7, !P1 ;  /* 0x000000070b0b7207 */ /* 0x000fca0004800000 */
[----:B------:R-:W-:Y:S01]  /*57a0*/  STG.E.64 desc[UR8][R2.64+0x8], R10 ;  /* 0x0000080a02007986 */ /* 0x000fe2000c101b08 */
[----:B------:R-:W-:Y:S05]  /*57b0*/  EXIT ;  /* 0x000000000000794d */ /* 0x000fea0003800000 */
.L_x_401:
        /* <DEDUP_REMOVED lines=12> */
.L_x_413:


//--------------------- .text._ZN3cub18CUB_300001_SM_10006detail8for_each13static_kernelINS2_12policy_hub_t12policy_500_tElN6thrust24THRUST_300001_SM_1000_NS8cuda_cub10__tabulate7functorINS7_6detail15normal_iteratorINS7_10device_ptrIcEEEENS7_6system6detail7generic6detail22compute_sequence_valueIcvEElEEEEvT0_T1_ --------------------------
	.section	.text._ZN3cub18CUB_300001_SM_10006detail8for_each13static_kernelINS2_12policy_hub_t12policy_500_tElN6thrust24THRUST_300001_SM_1000_NS8cuda_cub10__tabulate7functorINS7_6detail15normal_iteratorINS7_10device_ptrIcEEEENS7_6system6detail7generic6detail22compute_sequence_valueIcvEElEEEEvT0_T1_,"ax",@progbits
	.align	128
        .global         _ZN3cub18CUB_300001_SM_10006detail8for_each13static_kernelINS2_12policy_hub_t12policy_500_tElN6thrust24THRUST_300001_SM_1000_NS8cuda_cub10__tabulate7functorINS7_6detail15normal_iteratorINS7_10device_ptrIcEEEENS7_6system6detail7generic6detail22compute_sequence_valueIcvEElEEEEvT0_T1_
        .type           _ZN3cub18CUB_300001_SM_10006detail8for_each13static_kernelINS2_12policy_hub_t12policy_500_tElN6thrust24THRUST_300001_SM_1000_NS8cuda_cub10__tabulate7functorINS7_6detail15normal_iteratorINS7_10device_ptrIcEEEENS7_6system6detail7generic6detail22compute_sequence_valueIcvEElEEEEvT0_T1_,@function
        .size           _ZN3cub18CUB_300001_SM_10006detail8for_each13static_kernelINS2_12policy_hub_t12policy_500_tElN6thrust24THRUST_300001_SM_1000_NS8cuda_cub10__tabulate7functorINS7_6detail15normal_iteratorINS7_10device_ptrIcEEEENS7_6system6detail7generic6detail22compute_sequence_valueIcvEElEEEEvT0_T1_,(.L_x_414 - _ZN3cub18CUB_300001_SM_10006detail8for_each13static_kernelINS2_12policy_hub_t12policy_500_tElN6thrust24THRUST_300001_SM_1000_NS8cuda_cub10__tabulate7functorINS7_6detail15normal_iteratorINS7_10device_ptrIcEEEENS7_6system6detail7generic6detail22compute_sequence_valueIcvEElEEEEvT0_T1_)
        .other          _ZN3cub18CUB_300001_SM_10006detail8for_each13static_kernelINS2_12policy_hub_t12policy_500_tElN6thrust24THRUST_300001_SM_1000_NS8cuda_cub10__tabulate7functorINS7_6detail15normal_iteratorINS7_10device_ptrIcEEEENS7_6system6detail7generic6detail22compute_sequence_valueIcvEElEEEEvT0_T1_,@"STO_CUDA_ENTRY STV_DEFAULT"
_ZN3cub18CUB_300001_SM_10006detail8for_each13static_kernelINS2_12policy_hub_t12policy_500_tElN6thrust24THRUST_300001_SM_1000_NS8cuda_cub10__tabulate7functorINS7_6detail15normal_iteratorINS7_10device_ptrIcEEEENS7_6system6detail7generic6detail22compute_sequence_valueIcvEElEEEEvT0_T1_:
.text._ZN3cub18CUB_300001_SM_10006detail8for_each13static_kernelINS2_12policy_hub_t12policy_500_tElN6thrust24THRUST_300001_SM_1000_NS8cuda_cub10__tabulate7functorINS7_6detail15normal_iteratorINS7_10device_ptrIcEEEENS7_6system6detail7generic6detail22compute_sequence_valueIcvEElEEEEvT0_T1_:
[----:B------:R-:W-:Y:S08]  /*0000*/  LDC R1, c[0x0][0x37c] ;  /* 0x0000df00ff017b82 */ /* 0x000ff00000000800 */
[----:B------:R-:W0:Y:S01]  /*0010*/  S2UR UR4, SR_CTAID.X ;  /* 0x00000000000479c3 */ /* 0x000e220000002500 */
[----:B------:R-:W1:Y:S01]  /*0020*/  LDCU.64 UR6, c[0x0][0x380] ;  /* 0x00007000ff0677ac */ /* 0x000e620008000a00 */
[----:B------:R-:W2:Y:S06]  /*0030*/  LDCU.64 UR8, c[0x0][0x358] ;  /* 0x00006b00ff0877ac */ /* 0x000eac0008000a00 */
[----:B------:R-:W3:Y:S01]  /*0040*/  LDC R0, c[0x0][0x390] ;  /* 0x0000e400ff007b82 */ /* 0x000ee20000000800 */
[----:B0-----:R-:W-:-:S04]  /*0050*/  UIMAD.WIDE.U32 UR4, UR4, 0x200, URZ ;  /* 0x00000200040478a5 */ /* 0x001fc8000f8e00ff */
[----:B-1----:R-:W-:-:S04]  /*0060*/  UIADD3 UR6, UP0, UPT, -UR4, UR6, URZ ;  /* 0x0000000604067290 */ /* 0x002fc8000ff1e1ff */
[----:B------:R-:W-:Y:S02]  /*0070*/  UIADD3.X UR7, UPT, UPT, ~UR5, UR7, URZ, UP0, !UPT ;  /* 0x0000000705077290 */ /* 0x000fe400087fe5ff */
[----:B------:R-:W-:-:S04]  /*0080*/  UISETP.GE.U32.AND UP0, UPT, UR6, 0x200, UPT ;  /* 0x000002000600788c */ /* 0x000fc8000bf06070 */
[----:B------:R-:W-:-:S09]  /*0090*/  UISETP.GE.AND.EX UP0, UPT, UR7, URZ, UPT, UP0 ;  /* 0x000000ff0700728c */ /* 0x000fd2000bf06300 */
[----:B--2---:R-:W-:Y:S05]  /*00a0*/  BRA.U !UP0, `(.L_x_402) ;  /* 0x00000001082c7547 */ /* 0x004fea000b800000 */
[----:B------:R-:W0:Y:S01]  /*00b0*/  S2R R3, SR_TID.X ;  /* 0x0000000000037919 */ /* 0x000e220000002100 */
[----:B------:R-:W1:Y:S01]  /*00c0*/  LDC.64 R6, c[0x0][0x388] ;  /* 0x0000e200ff067b82 */ /* 0x000e620000000a00 */
[C---:B---3--:R-:W-:Y:S02]  /*00d0*/  PRMT R4, R0.reuse, 0x7771, RZ ;  /* 0x0000777100047816 */ /* 0x048fe400000000ff */
[----:B------:R-:W-:Y:S02]  /*00e0*/  LOP3.LUT R0, R0, 0xff, RZ, 0xc0, !PT ;  /* 0x000000ff00007812 */ /* 0x000fe400078ec0ff */
[----:B0-----:R-:W-:Y:S02]  /*00f0*/  PRMT R5, R3, 0x9910, RZ ;  /* 0x0000991003057816 */ /* 0x001fe400000000ff */
[----:B-1----:R-:W-:-:S03]  /*0100*/  IADD3 R2, P0, P1, R6, UR4, R3 ;  /* 0x0000000406027c10 */ /* 0x002fc6000f91e003 */
[----:B------:R-:W-:Y:S01]  /*0110*/  IMAD R5, R5, R4, R0 ;  /* 0x0000000405057224 */ /* 0x000fe200078e0200 */
[----:B------:R-:W-:-:S05]  /*0120*/  IADD3.X R3, PT, PT, R7, UR5, RZ, P0, P1 ;  /* 0x0000000507037c10 */ /* 0x000fca00087e24ff */
[----:B------:R-:W-:Y:S04]  /*0130*/  STG.E.U8 desc[UR8][R2.64], R5 ;  /* 0x0000000502007986 */ /* 0x000fe8000c101108 */
[----:B------:R-:W-:Y:S01]  /*0140*/  STG.E.U8 desc[UR8][R2.64+0x100], R5 ;  /* 0x0001000502007986 */ /* 0x000fe2000c101108 */
[----:B------:R-:W-:Y:S05]  /*0150*/  EXIT ;  /* 0x000000000000794d */ /* 0x000fea0003800000 */
.L_x_402:
[----:B------:R-:W0:Y:S01]  /*0160*/  S2R R3, SR_TID.X ;  /* 0x0000000000037919 */ /* 0x000e220000002100 */
[----:B------:R-:W1:Y:S01]  /*0170*/  LDC.64 R6, c[0x0][0x388] ;  /* 0x0000e200ff067b82 */ /* 0x000e620000000a00 */
[----:B------:R-:W-:-:S06]  /*0180*/  USHF.R.S32.HI UR7, URZ, 0x1f, UR6 ;  /* 0x0000001fff077899 */ /* 0x000fcc0008011406 */
[----:B------:R-:W-:Y:S02]  /*0190*/  IMAD.U32 R4, RZ, RZ, UR7 ;  /* 0x00000007ff047e24 */ /* 0x000fe4000f8e00ff */
[C---:B0-----:R-:W-:Y:S01]  /*01a0*/  VIADD R2, R3.reuse, 0x100 ;  /* 0x0000010003027836 */ /* 0x041fe20000000000 */
[C---:B------:R-:W-:Y:S02]  /*01b0*/  ISETP.LT.U32.AND P0, PT, R3.reuse, UR6, PT ;  /* 0x0000000603007c0c */ /* 0x040fe4000bf01070 */
[----:B------:R-:W-:Y:S02]  /*01c0*/  PRMT R5, R3, 0x9910, RZ ;  /* 0x0000991003057816 */ /* 0x000fe400000000ff */
[----:B------:R-:W-:Y:S02]  /*01d0*/  ISETP.LT.U32.AND P1, PT, R2, UR6, PT ;  /* 0x0000000602007c0c */ /* 0x000fe4000bf21070 */
[----:B-1----:R-:W-:Y:S01]  /*01e0*/  IADD3 R2, P2, P3, R6, UR4, R3 ;  /* 0x0000000406027c10 */ /* 0x002fe2000fb5e003 */
[----:B------:R-:W-:Y:S01]  /*01f0*/  IMAD.U32 R3, RZ, RZ, UR7 ;  /* 0x00000007ff037e24 */ /* 0x000fe2000f8e00ff */
[----:B------:R-:W-:-:S02]  /*0200*/  ISETP.GT.AND.EX P0, PT, R4, RZ, PT, P0 ;  /* 0x000000ff0400720c */ /* 0x000fc40003f04300 */
[C---:B---3--:R-:W-:Y:S02]  /*0210*/  PRMT R4, R0.reuse, 0x7771, RZ ;  /* 0x0000777100047816 */ /* 0x048fe400000000ff */
[----:B------:R-:W-:Y:S02]  /*0220*/  ISETP.GT.AND.EX P1, PT, R3, RZ, PT, P1 ;  /* 0x000000ff0300720c */ /* 0x000fe40003f24310 */
[----:B------:R-:W-:Y:S02]  /*0230*/  LOP3.LUT R0, R0, 0xff, RZ, 0xc0, !PT ;  /* 0x000000ff00007812 */ /* 0x000fe400078ec0ff */
[----:B------:R-:W-:-:S03]  /*0240*/  IADD3.X R3, PT, PT, R7, UR5, RZ, P2, P3 ;  /* 0x0000000507037c10 */ /* 0x000fc600097e64ff */
[----:B------:R-:W-:-:S05]  /*0250*/  IMAD R5, R5, R4, R0 ;  /* 0x0000000405057224 */ /* 0x000fca00078e0200 */
[----:B------:R0:W-:Y:S01]  /*0260*/  @P0 STG.E.U8 desc[UR8][R2.64], R5 ;  /* 0x0000000502000986 */ /* 0x0001e2000c101108 */
[----:B------:R-:W-:Y:S05]  /*0270*/  @!P1 EXIT ;  /* 0x000000000000994d */ /* 0x000fea0003800000 */
[----:B------:R-:W-:Y:S01]  /*0280*/  STG.E.U8 desc[UR8][R2.64+0x100], R5 ;  /* 0x0001000502007986 */ /* 0x000fe2000c101108 */
[----:B------:R-:W-:Y:S05]  /*0290*/  EXIT ;  /* 0x000000000000794d */ /* 0x000fea0003800000 */
.L_x_403:
        /* <DEDUP_REMOVED lines=14> */
.L_x_414:


//--------------------- .text._ZN3cub18CUB_300001_SM_10006detail8for_each13static_kernelINS2_12policy_hub_t12policy_500_tEmN6thrust24THRUST_300001_SM_1000_NS8cuda_cub20__uninitialized_fill7functorINS7_10device_ptrIcEEcEEEEvT0_T1_ --------------------------
	.section	.text._ZN3cub18CUB_300001_SM_10006detail8for_each13static_kernelINS2_12policy_hub_t12policy_500_tEmN6thrust24THRUST_300001_SM_1000_NS8cuda_cub20__uninitialized_fill7functorINS7_10device_ptrIcEEcEEEEvT0_T1_,"ax",@progbits
	.align	128
        .global         _ZN3cub18CUB_300001_SM_10006detail8for_each13static_kernelINS2_12policy_hub_t12policy_500_tEmN6thrust24THRUST_300001_SM_1000_NS8cuda_cub20__uninitialized_fill7functorINS7_10device_ptrIcEEcEEEEvT0_T1_
        .type           _ZN3cub18CUB_300001_SM_10006detail8for_each13static_kernelINS2_12policy_hub_t12policy_500_tEmN6thrust24THRUST_300001_SM_1000_NS8cuda_cub20__uninitialized_fill7functorINS7_10device_ptrIcEEcEEEEvT0_T1_,@function
        .size           _ZN3cub18CUB_300001_SM_10006detail8for_each13static_kernelINS2_12policy_hub_t12policy_500_tEmN6thrust24THRUST_300001_SM_1000_NS8cuda_cub20__uninitialized_fill7functorINS7_10device_ptrIcEEcEEEEvT0_T1_,(.L_x_415 - _ZN3cub18CUB_300001_SM_10006detail8for_each13static_kernelINS2_12policy_hub_t12policy_500_tEmN6thrust24THRUST_300001_SM_1000_NS8cuda_cub20__uninitialized_fill7functorINS7_10device_ptrIcEEcEEEEvT0_T1_)
        .other          _ZN3cub18CUB_300001_SM_10006detail8for_each13static_kernelINS2_12policy_hub_t12policy_500_tEmN6thrust24THRUST_300001_SM_1000_NS8cuda_cub20__uninitialized_fill7functorINS7_10device_ptrIcEEcEEEEvT0_T1_,@"STO_CUDA_ENTRY STV_DEFAULT"
_ZN3cub18CUB_300001_SM_10006detail8for_each13static_kernelINS2_12policy_hub_t12policy_500_tEmN6thrust24THRUST_300001_SM_1000_NS8cuda_cub20__uninitialized_fill7functorINS7_10device_ptrIcEEcEEEEvT0_T1_:
.text._ZN3cub18CUB_300001_SM_10006detail8for_each13static_kernelINS2_12policy_hub_t12policy_500_tEmN6thrust24THRUST_300001_SM_1000_NS8cuda_cub20__uninitialized_fill7functorINS7_10device_ptrIcEEcEEEEvT0_T1_:
[----:B------:R-:W-:Y:S08]  /*0000*/  LDC R1, c[0x0][0x37c] ;  /* 0x0000df00ff017b82 */ /* 0x000ff00000000800 */
[----:B------:R-:W0:Y:S01]  /*0010*/  S2UR UR4, SR_CTAID.X ;  /* 0x00000000000479c3 */ /* 0x000e220000002500 */
[----:B------:R-:W1:Y:S01]  /*0020*/  LDCU.64 UR6, c[0x0][0x380] ;  /* 0x00007000ff0677ac */ /* 0x000e620008000a00 */
[----:B------:R-:W2:Y:S06]  /*0030*/  LDCU.64 UR8, c[0x0][0x358] ;  /* 0x00006b00ff0877ac */ /* 0x000eac0008000a00 */
[----:B------:R-:W3:Y:S01]  /*0040*/  LDC R5, c[0x0][0x390] ;  /* 0x0000e400ff057b82 */ /* 0x000ee20000000800 */
[----:B0-----:R-:W-:-:S04]  /*0050*/  UIMAD.WIDE.U32 UR4, UR4, 0x200, URZ ;  /* 0x00000200040478a5 */ /* 0x001fc8000f8e00ff */
[----:B-1----:R-:W-:-:S04]  /*0060*/  UIADD3 UR6, UP0, UPT, -UR4, UR6, URZ ;  /* 0x0000000604067290 */ /* 0x002fc8000ff1e1ff */
[----:B------:R-:W-:Y:S01]  /*0070*/  UIADD3.X UR7, UPT, UPT, ~UR5, UR7, URZ, UP0, !UPT ;  /* 0x0000000705077290 */ /* 0x000fe200087fe5ff */
[----:B---3--:R-:W-:Y:S01]  /*0080*/  PRMT R5, R5, 0x7770, RZ ;  /* 0x0000777005057816 */ /* 0x008fe200000000ff */
[----:B------:R-:W-:-:S04]  /*0090*/  UISETP.GE.U32.AND UP0, UPT, UR6, 0x200, UPT ;  /* 0x000002000600788c */ /* 0x000fc8000bf06070 */
[----:B------:R-:W-:-:S09]  /*00a0*/  UISETP.GE.U32.AND.EX UP0, UPT, UR7, URZ, UPT, UP0 ;  /* 0x000000ff0700728c */ /* 0x000fd2000bf06100 */
[----:B--2---:R-:W-:Y:S05]  /*00b0*/  BRA.U !UP0, `(.L_x_404) ;  /* 0x00000001081c7547 */ /* 0x004fea000b800000 */
[----:B------:R-:W0:Y:S01]  /*00c0*/  S2R R3, SR_TID.X ;  /* 0x0000000000037919 */ /* 0x000e220000002100 */
[----:B------:R-:W0:Y:S02]  /*00d0*/  LDC.64 R6, c[0x0][0x388] ;  /* 0x0000e200ff067b82 */ /* 0x000e240000000a00 */
[----:B0-----:R-:W-:-:S04]  /*00e0*/  IADD3 R2, P0, P1, R6, UR4, R3 ;  /* 0x0000000406027c10 */ /* 0x001fc8000f91e003 */
[----:B------:R-:W-:-:S05]  /*00f0*/  IADD3.X R3, PT, PT, R7, UR5, RZ, P0, P1 ;  /* 0x0000000507037c10 */ /* 0x000fca00087e24ff */
[----:B------:R-:W-:Y:S04]  /*0100*/  STG.E.U8 desc[UR8][R2.64], R5 ;  /* 0x0000000502007986 */ /* 0x000fe8000c101108 */
[----:B------:R-:W-:Y:S01]  /*0110*/  STG.E.U8 desc[UR8][R2.64+0x100], R5 ;  /* 0x0001000502007986 */ /* 0x000fe2000c101108 */
[----:B------:R-:W-:Y:S05]  /*0120*/  EXIT ;  /* 0x000000000000794d */ /* 0x000fea0003800000 */
.L_x_404:
[----:B------:R-:W0:Y:S01]  /*0130*/  S2R R3, SR_TID.X ;  /* 0x0000000000037919 */ /* 0x000e220000002100 */
[----:B------:R-:W1:Y:S01]  /*0140*/  LDC.64 R6, c[0x0][0x388] ;  /* 0x0000e200ff067b82 */ /* 0x000e620000000a00 */
[----:B------:R-:W-:Y:S02]  /*0150*/  IMAD.U32 R2, RZ, RZ, UR7 ;  /* 0x00000007ff027e24 */ /* 0x000fe4000f8e00ff */
[C---:B0-----:R-:W-:Y:S01]  /*0160*/  VIADD R0, R3.reuse, 0x100 ;  /* 0x0000010003007836 */ /* 0x041fe20000000000 */
[----:B------:R-:W-:-:S04]  /*0170*/  ISETP.LT.U32.AND P0, PT, R3, UR6, PT ;  /* 0x0000000603007c0c */ /* 0x000fc8000bf01070 */
[----:B------:R-:W-:Y:S01]  /*0180*/  ISETP.LT.U32.AND P1, PT, R0, UR6, PT ;  /* 0x0000000600007c0c */ /* 0x000fe2000bf21070 */
[----:B------:R-:W-:Y:S01]  /*0190*/  IMAD.U32 R0, RZ, RZ, UR7 ;  /* 0x00000007ff007e24 */ /* 0x000fe2000f8e00ff */
[----:B------:R-:W-:Y:S02]  /*01a0*/  ISETP.GT.U32.AND.EX P0, PT, R2, RZ, PT, P0 ;  /* 0x000000ff0200720c */ /* 0x000fe40003f04100 */
[----:B-1----:R-:W-:Y:S02]  /*01b0*/  IADD3 R2, P2, P3, R6, UR4, R3 ;  /* 0x0000000406027c10 */ /* 0x002fe4000fb5e003 */
[----:B------:R-:W-:Y:S02]  /*01c0*/  ISETP.GT.U32.AND.EX P1, PT, R0, RZ, PT, P1 ;  /* 0x000000ff0000720c */ /* 0x000fe40003f24110 */
[----:B------:R-:W-:-:S07]  /*01d0*/  IADD3.X R3, PT, PT, R7, UR5, RZ, P2, P3 ;  /* 0x0000000507037c10 */ /* 0x000fce00097e64ff */
[----:B------:R0:W-:Y:S04]  /*01e0*/  @P0 STG.E.U8 desc[UR8][R2.64], R5 ;  /* 0x0000000502000986 */ /* 0x0001e8000c101108 */
[----:B------:R-:W-:Y:S05]  /*01f0*/  @!P1 EXIT ;  /* 0x000000000000994d */ /* 0x000fea0003800000 */
[----:B------:R-:W-:Y:S01]  /*0200*/  STG.E.U8 desc[UR8][R2.64+0x100], R5 ;  /* 0x0001000502007986 */ /* 0x000fe2000c101108 */
[----:B------:R-:W-:Y:S05]  /*0210*/  EXIT ;  /* 0x000000000000794d */ /* 0x000fea0003800000 */
.L_x_405:
        /* <DEDUP_REMOVED lines=14> */
.L_x_415:


//--------------------- .text._ZN3cub18CUB_300001_SM_10006detail11EmptyKernelIvEEvv --------------------------
	.section	.text._ZN3cub18CUB_300001_SM_10006detail11EmptyKernelIvEEvv,"ax",@progbits
	.align	128
        .global         _ZN3cub18CUB_300001_SM_10006detail11EmptyKernelIvEEvv
        .type           _ZN3cub18CUB_300001_SM_10006detail11EmptyKernelIvEEvv,@function
        .size           _ZN3cub18CUB_300001_SM_10006detail11EmptyKernelIvEEvv,(.L_x_416 - _ZN3cub18CUB_300001_SM_10006detail11EmptyKernelIvEEvv)
        .other          _ZN3cub18CUB_300001_SM_10006detail11EmptyKernelIvEEvv,@"STO_CUDA_ENTRY STV_DEFAULT"
_ZN3cub18CUB_300001_SM_10006detail11EmptyKernelIvEEvv:
.text._ZN3cub18CUB_300001_SM_10006detail11EmptyKernelIvEEvv:
[----:B------:R-:W-:Y:S01]  /*0000*/  LDC R1, c[0x0][0x37c] ;  /* 0x0000df00ff017b82 */ /* 0x000fe20000000800 */
[----:B------:R-:W-:Y:S05]  /*0010*/  EXIT ;  /* 0x000000000000794d */ /* 0x000fea0003800000 */
.L_x_406:
        /* <DEDUP_REMOVED lines=14> */
.L_x_416:


//--------------------- .text._Z8fnSearchPcS_Pi   --------------------------
	.section	.text._Z8fnSearchPcS_Pi,"ax",@progbits
	.align	128
        .global         _Z8fnSearchPcS_Pi
        .type           _Z8fnSearchPcS_Pi,@function
        .size           _Z8fnSearchPcS_Pi,(.L_x_417 - _Z8fnSearchPcS_Pi)
        .other          _Z8fnSearchPcS_Pi,@"STO_CUDA_ENTRY STV_DEFAULT"
_Z8fnSearchPcS_Pi:
.text._Z8fnSearchPcS_Pi:
[----:B------:R-:W-:Y:S01]  /*0000*/  LDC R1, c[0x0][0x37c] ;  /* 0x0000df00ff017b82 */ /* 0x000fe20000000800 */
[----:B------:R-:W0:Y:S01]  /*0010*/  S2R R9, SR_TID.X ;  /* 0x0000000000097919 */ /* 0x000e220000002100 */
[----:B------:R-:W0:Y:S06]  /*0020*/  LDCU.64 UR6, c[0x0][0x380] ;  /* 0x00007000ff0677ac */ /* 0x000e2c0008000a00 */
[----:B------:R-:W1:Y:S01]  /*0030*/  LDC.64 R2, c[0x0][0x390] ;  /* 0x0000e400ff027b82 */ /* 0x000e620000000a00 */
[----:B------:R-:W-:Y:S01]  /*0040*/  IMAD.MOV.U32 R11, RZ, RZ, -0x1 ;  /* 0xffffffffff0b7424 */ /* 0x000fe200078e00ff */
[----:B------:R-:W1:Y:S06]  /*0050*/  LDCU.64 UR4, c[0x0][0x358] ;  /* 0x00006b00ff0477ac */ /* 0x000e6c0008000a00 */
[----:B------:R-:W2:Y:S01]  /*0060*/  LDC.64 R4, c[0x0][0x388] ;  /* 0x0000e200ff047b82 */ /* 0x000ea20000000a00 */
[----:B-1----:R-:W-:Y:S01]  /*0070*/  STG.E desc[UR4][R2.64], R11 ;  /* 0x0000000b02007986 */ /* 0x002fe2000c101904 */
[----:B0-----:R-:W-:-:S03]  /*0080*/  IADD3 R6, P0, PT, R9, UR6, RZ ;  /* 0x0000000609067c10 */ /* 0x001fc6000ff1e0ff */
[----:B--2---:R-:W2:Y:S02]  /*0090*/  LDG.E.U8 R5, desc[UR4][R4.64] ;  /* 0x0000000404057981 */ /* 0x004ea4000c1e1100 */
[----:B------:R-:W-:-:S05]  /*00a0*/  IMAD.X R7, RZ, RZ, UR7, P0 ;  /* 0x00000007ff077e24 */ /* 0x000fca00080e06ff */
[----:B------:R-:W2:Y:S02]  /*00b0*/  LDG.E.U8 R6, desc[UR4][R6.64] ;  /* 0x0000000406067981 */ /* 0x000ea4000c1e1100 */
[----:B--2---:R-:W-:-:S04]  /*00c0*/  ISETP.NE.AND P0, PT, R6, R5, PT ;  /* 0x000000050600720c */ /* 0x004fc80003f05270 */
[----:B------:R-:W-:-:S05]  /*00d0*/  SEL R9, R9, 0xffffffff, !P0 ;  /* 0xffffffff09097807 */ /* 0x000fca0004000000 */
[----:B------:R-:W-:Y:S01]  /*00e0*/  STG.E desc[UR4][R2.64], R9 ;  /* 0x0000000902007986 */ /* 0x000fe2000c101904 */
[----:B------:R-:W-:Y:S05]  /*00f0*/  EXIT ;  /* 0x000000000000794d */ /* 0x000fea0003800000 */
.L_x_407:
        /* <DEDUP_REMOVED lines=16> */
.L_x_417:


//--------------------- .nv.shared._ZN3cub18CUB_300001_SM_10006detail6reduce28DeviceReduceSingleTileKernelINS2_10policy_hubIN4cuda3std3__45tupleIJblEEEyN6thrust24THRUST_300001_SM_1000_NS8cuda_cub9__find_if7functorIS9_EEE10Policy1000EPS9_SI_iSF_S9_S9_NS7_10__identityEEEvT0_T1_T2_T3_T4_T6_ --------------------------
	.section	.nv.shared._ZN3cub18CUB_300001_SM_10006detail6reduce28DeviceReduceSingleTileKernelINS2_10policy_hubIN4cuda3std3__45tupleIJblEEEyN6thrust24THRUST_300001_SM_1000_NS8cuda_cub9__find_if7functorIS9_EEE10Policy1000EPS9_SI_iSF_S9_S9_NS7_10__identityEEEvT0_T1_T2_T3_T4_T6_,"aw",@nobits
	.sectionflags	@""
	.align	8
.nv.shared._ZN3cub18CUB_300001_SM_10006detail6reduce28DeviceReduceSingleTileKernelINS2_10policy_hubIN4cuda3std3__45tupleIJblEEEyN6thrust24THRUST_300001_SM_1000_NS8cuda_cub9__find_if7functorIS9_EEE10Policy1000EPS9_SI_iSF_S9_S9_NS7_10__identityEEEvT0_T1_T2_T3_T4_T6_:
	.zero		1176


//--------------------- .nv.shared.reserved.0     --------------------------
	.section	.nv.shared.reserved.0,"aw",@nobits
	.weak		__nv_reservedSMEM_offset_0_alias
	.size		__nv_reservedSMEM_offset_0_alias, 0, 64
	.other		__nv_reservedSMEM_offset_0_alias,@"STO_CUDA_RESERVED_SHARED STV_DEFAULT"
__nv_reservedSMEM_offset_0_alias:
	.zero		0
	.zero		64


//--------------------- .nv.global                --------------------------
	.section	.nv.global,"aw",@nobits
.nv.global:
	.type		_ZN34_INTERNAL_d2efa836_4_k_cu_740ee8cc6thrust24THRUST_300001_SM_1000_NS12placeholders2_8E,@object
	.size		_ZN34_INTERNAL_d2efa836_4_k_cu_740ee8cc6thrust24THRUST_300001_SM_1000_NS12placeholders2_8E,(_ZN34_INTERNAL_d2efa836_4_k_cu_740ee8cc4cuda3std3__436_GLOBAL__N__d2efa836_4_k_cu_740ee8cc6ignoreE - _ZN34_INTERNAL_d2efa836_4_k_cu_740ee8cc6thrust24THRUST_300001_SM_1000_NS12placeholders2_8E)
_ZN34_INTERNAL_d2efa836_4_k_cu_740ee8cc6thrust24THRUST_300001_SM_1000_NS12placeholders2_8E:
	.zero		1
	.type		_ZN34_INTERNAL_d2efa836_4_k_cu_740ee8cc4cuda3std3__436_GLOBAL__N__d2efa836_4_k_cu_740ee8cc6ignoreE,@object
	.size		_ZN34_INTERNAL_d2efa836_4_k_cu_740ee8cc4cuda3std3__436_GLOBAL__N__d2efa836_4_k_cu_740ee8cc6ignoreE,(_ZN34_INTERNAL_d2efa836_4_k_cu_740ee8cc4cuda3std6ranges3__45__cpo4dataE - _ZN34_INTERNAL_d2efa836_4_k_cu_740ee8cc4cuda3std3__436_GLOBAL__N__d2efa836_4_k_cu_740ee8cc6ignoreE)
_ZN34_INTERNAL_d2efa836_4_k_cu_740ee8cc4cuda3std3__436_GLOBAL__N__d2efa836_4_k_cu_740ee8cc6ignoreE:
	.zero		1
	.type		_ZN34_INTERNAL_d2efa836_4_k_cu_740ee8cc4cuda3std6ranges3__45__cpo4dataE,@object
	.size		_ZN34_INTERNAL_d2efa836_4_k_cu_740ee8cc4cuda3std6ranges3__45__cpo4dataE,(_ZN34_INTERNAL_d2efa836_4_k_cu_740ee8cc6thrust24THRUST_300001_SM_1000_NS6system3cpp3parE - _ZN34_INTERNAL_d2efa836_4_k_cu_740ee8cc4cuda3std6ranges3__45__cpo4dataE)
_ZN34_INTERNAL_d2efa836_4_k_cu_740ee8cc4cuda3std6ranges3__45__cpo4dataE:
	.zero		1
	.type		_ZN34_INTERNAL_d2efa836_4_k_cu_740ee8cc6thrust24THRUST_300001_SM_1000_NS6system3cpp3parE,@object
	.size		_ZN34_INTERNAL_d2efa836_4_k_cu_740ee8cc6thrust24THRUST_300001_SM_1000_NS6system3cpp3parE,(_ZN34_INTERNAL_d2efa836_4_k_cu_740ee8cc4cuda3std3__45__cpo5beginE - _ZN34_INTERNAL_d2efa836_4_k_cu_740ee8cc6thrust24THRUST_300001_SM_1000_NS6system3cpp3parE)
_ZN34_INTERNAL_d2efa836_4_k_cu_740ee8cc6thrust24THRUST_300001_SM_1000_NS6system3cpp3parE:
	.zero		1
	.type		_ZN34_INTERNAL_d2efa836_4_k_cu_740ee8cc4cuda3std3__45__cpo5beginE,@object
	.size		_ZN34_INTERNAL_d2efa836_4_k_cu_740ee8cc4cuda3std3__45__cpo5beginE,(_ZN34_INTERNAL_d2efa836_4_k_cu_740ee8cc4cuda3std6ranges3__45__cpo5beginE - _ZN34_INTERNAL_d2efa836_4_k_cu_740ee8cc4cuda3std3__45__cpo5beginE)
_ZN34_INTERNAL_d2efa836_4_k_cu_740ee8cc4cuda3std3__45__cpo5beginE:
	.zero		1
	.type		_ZN34_INTERNAL_d2efa836_4_k_cu_740ee8cc4cuda3std6ranges3__45__cpo5beginE,@object
	.size		_ZN34_INTERNAL_d2efa836_4_k_cu_740ee8cc4cuda3std6ranges3__45__cpo5beginE,(_ZN34_INTERNAL_d2efa836_4_k_cu_740ee8cc6thrust24THRUST_300001_SM_1000_NS6deviceE - _ZN34_INTERNAL_d2efa836_4_k_cu_740ee8cc4cuda3std6ranges3__45__cpo5beginE)
_ZN34_INTERNAL_d2efa836_4_k_cu_740ee8cc4cuda3std6ranges3__45__cpo5beginE:
	.zero		1
	.type		_ZN34_INTERNAL_d2efa836_4_k_cu_740ee8cc6thrust24THRUST_300001_SM_1000_NS6deviceE,@object
	.size		_ZN34_INTERNAL_d2efa836_4_k_cu_740ee8cc6thrust24THRUST_300001_SM_1000_NS6deviceE,(_ZN34_INTERNAL_d2efa836_4_k_cu_740ee8cc4cuda3std3__47nulloptE - _ZN34_INTERNAL_d2efa836_4_k_cu_740ee8cc6thrust24THRUST_300001_SM_1000_NS6deviceE)
_ZN34_INTERNAL_d2efa836_4_k_cu_740ee8cc6thrust24THRUST_300001_SM_1000_NS6deviceE:
	.zero		1
	.type		_ZN34_INTERNAL_d2efa836_4_k_cu_740ee8cc4cuda3std3__47nulloptE,@object
	.size		_ZN34_INTERNAL_d2efa836_4_k_cu_740ee8cc4cuda3std3__47nulloptE,(_ZN34_INTERNAL_d2efa836_4_k_cu_740ee8cc4cuda3std6ranges3__45__cpo8distanceE - _ZN34_INTERNAL_d2efa836_4_k_cu_740ee8cc4cuda3std3__47nulloptE)
_ZN34_INTERNAL_d2efa836_4_k_cu_740ee8cc4cuda3std3__47nulloptE:
	.zero		1
	.type		_ZN34_INTERNAL_d2efa836_4_k_cu_740ee8cc4cuda3std6ranges3__45__cpo8distanceE,@object
	.size		_ZN34_INTERNAL_d2efa836_4_k_cu_740ee8cc4cuda3std6ranges3__45__cpo8distanceE,(_ZN34_INTERNAL_d2efa836_4_k_cu_740ee8cc6thrust24THRUST_300001_SM_1000_NS12placeholders2_4E - _ZN34_INTERNAL_d2efa836_4_k_cu_740ee8cc4cuda3std6ranges3__45__cpo8distanceE)
_ZN34_INTERNAL_d2efa836_4_k_cu_740ee8cc4cuda3std6ranges3__45__cpo8distanceE:
	.zero		1
	.type		_ZN34_INTERNAL_d2efa836_4_k_cu_740ee8cc6thrust24THRUST_300001_SM_1000_NS12placeholders2_4E,@object
	.size		_ZN34_INTERNAL_d2efa836_4_k_cu_740ee8cc6thrust24THRUST_300001_SM_1000_NS12placeholders2_4E,(_ZN34_INTERNAL_d2efa836_4_k_cu_740ee8cc4cuda3std3__45__cpo6rbeginE - _ZN34_INTERNAL_d2efa836_4_k_cu_740ee8cc6thrust24THRUST_300001_SM_1000_NS12placeholders2_4E)
_ZN34_INTERNAL_d2efa836_4_k_cu_740ee8cc6thrust24THRUST_300001_SM_1000_NS12placeholders2_4E:
	.zero		1
	.type		_ZN34_INTERNAL_d2efa836_4_k_cu_740ee8cc4cuda3std3__45__cpo6rbeginE,@object
	.size		_ZN34_INTERNAL_d2efa836_4_k_cu_740ee8cc4cuda3std3__45__cpo6rbeginE,(_ZN34_INTERNAL_d2efa836_4_k_cu_740ee8cc4cuda3std6ranges3__45__cpo7advanceE - _ZN34_INTERNAL_d2efa836_4_k_cu_740ee8cc4cuda3std3__45__cpo6rbeginE)
_ZN34_INTERNAL_d2efa836_4_k_cu_740ee8cc4cuda3std3__45__cpo6rbeginE:
	.zero		1
	.type		_ZN34_INTERNAL_d2efa836_4_k_cu_740ee8cc4cuda3std6ranges3__45__cpo7advanceE,@object
	.size		_ZN34_INTERNAL_d2efa836_4_k_cu_740ee8cc4cuda3std6ranges3__45__cpo7advanceE,(_ZN34_INTERNAL_d2efa836_4_k_cu_740ee8cc6thrust24THRUST_300001_SM_1000_NS12placeholders3_10E - _ZN34_INTERNAL_d2efa836_4_k_cu_740ee8cc4cuda3std6ranges3__45__cpo7advanceE)
_ZN34_INTERNAL_d2efa836_4_k_cu_740ee8cc4cuda3std6ranges3__45__cpo7advanceE:
	.zero		1
	.type		_ZN34_INTERNAL_d2efa836_4_k_cu_740ee8cc6thrust24THRUST_300001_SM_1000_NS12placeholders3_10E,@object
	.size		_ZN34_INTERNAL_d2efa836_4_k_cu_740ee8cc6thrust24THRUST_300001_SM_1000_NS12placeholders3_10E,(_ZN34_INTERNAL_d2efa836_4_k_cu_740ee8cc4cuda3std3__48in_placeE - _ZN34_INTERNAL_d2efa836_4_k_cu_740ee8cc6thrust24THRUST_300001_SM_1000_NS12placeholders3_10E)
_ZN34_INTERNAL_d2efa836_4_k_cu_740ee8cc6thrust24THRUST_300001_SM_1000_NS12placeholders3_10E:
	.zero		1
	.type		_ZN34_INTERNAL_d2efa836_4_k_cu_740ee8cc4cuda3std3__48in_placeE,@object
	.size		_ZN34_INTERNAL_d2efa836_4_k_cu_740ee8cc4cuda3std3__48in_placeE,(_ZN34_INTERNAL_d2efa836_4_k_cu_740ee8cc4cuda3std6ranges3__45__cpo4sizeE - _ZN34_INTERNAL_d2efa836_4_k_cu_740ee8cc4cuda3std3__48in_placeE)
_ZN34_INTERNAL_d2efa836_4_k_cu_740ee8cc4cuda3std3__48in_placeE:
	.zero		1
	.type		_ZN34_INTERNAL_d2efa836_4_k_cu_740ee8cc4cuda3std6ranges3__45__cpo4sizeE,@object
	.size		_ZN34_INTERNAL_d2efa836_4_k_cu_740ee8cc4cuda3std6ranges3__45__cpo4sizeE,(_ZN34_INTERNAL_d2efa836_4_k_cu_740ee8cc6thrust24THRUST_300001_SM_1000_NS12placeholders2_2E - _ZN34_INTERNAL_d2efa836_4_k_cu_740ee8cc4cuda3std6ranges3__45__cpo4sizeE)
_ZN34_INTERNAL_d2efa836_4_k_cu_740ee8cc4cuda3std6ranges3__45__cpo4sizeE:
	.zero		1
	.type		_ZN34_INTERNAL_d2efa836_4_k_cu_740ee8cc6thrust24THRUST_300001_SM_1000_NS12placeholders2_2E,@object
	.size		_ZN34_INTERNAL_d2efa836_4_k_cu_740ee8cc6thrust24THRUST_300001_SM_1000_NS12placeholders2_2E,(_ZN34_INTERNAL_d2efa836_4_k_cu_740ee8cc4cuda3std3__45__cpo6cbeginE - _ZN34_INTERNAL_d2efa836_4_k_cu_740ee8cc6thrust24THRUST_300001_SM_1000_NS12placeholders2_2E)
_ZN34_INTERNAL_d2efa836_4_k_cu_740ee8cc6thrust24THRUST_300001_SM_1000_NS12placeholders2_2E:
	.zero		1
	.type		_ZN34_INTERNAL_d2efa836_4_k_cu_740ee8cc4cuda3std3__45__cpo6cbeginE,@object
	.size		_ZN34_INTERNAL_d2efa836_4_k_cu_740ee8cc4cuda3std3__45__cpo6cbeginE,(_ZN34_INTERNAL_d2efa836_4_k_cu_740ee8cc4cuda3std6ranges3__45__cpo6cbeginE - _ZN34_INTERNAL_d2efa836_4_k_cu_740ee8cc4cuda3std3__45__cpo6cbeginE)
_ZN34_INTERNAL_d2efa836_4_k_cu_740ee8cc4cuda3std3__45__cpo6cbeginE:
	.zero		1
	.type		_ZN34_INTERNAL_d2efa836_4_k_cu_740ee8cc4cuda3std6ranges3__45__cpo6cbeginE,@object
	.size		_ZN34_INTERNAL_d2efa836_4_k_cu_740ee8cc4cuda3std6ranges3__45__cpo6cbeginE,(_ZN34_INTERNAL_d2efa836_4_k_cu_740ee8cc6thrust24THRUST_300001_SM_1000_NS12placeholders2_6E - _ZN34_INTERNAL_d2efa836_4_k_cu_740ee8cc4cuda3std6ranges3__45__cpo6cbeginE)
_ZN34_INTERNAL_d2efa836_4_k_cu_740ee8cc4cuda3std6ranges3__45__cpo6cbeginE:
	.zero		1
	.type		_ZN34_INTERNAL_d2efa836_4_k_cu_740ee8cc6thrust24THRUST_300001_SM_1000_NS12placeholders2_6E,@object
	.size		_ZN34_INTERNAL_d2efa836_4_k_cu_740ee8cc6thrust24THRUST_300001_SM_1000_NS12placeholders2_6E,(_ZN34_INTERNAL_d2efa836_4_k_cu_740ee8cc4cuda3std3__45__cpo7crbeginE - _ZN34_INTERNAL_d2efa836_4_k_cu_740ee8cc6thrust24THRUST_300001_SM_1000_NS12placeholders2_6E)
_ZN34_INTERNAL_d2efa836_4_k_cu_740ee8cc6thrust24THRUST_300001_SM_1000_NS12placeholders2_6E:
	.zero		1
	.type		_ZN34_INTERNAL_d2efa836_4_k_cu_740ee8cc4cuda3std3__45__cpo7crbeginE,@object
	.size		_ZN34_INTERNAL_d2efa836_4_k_cu_740ee8cc4cuda3std3__45__cpo7crbeginE,(_ZN34_INTERNAL_d2efa836_4_k_cu_740ee8cc4cuda3std6ranges3__45__cpo4nextE - _ZN34_INTERNAL_d2efa836_4_k_cu_740ee8cc4cuda3std3__45__cpo7crbeginE)
_ZN34_INTERNAL_d2efa836_4_k_cu_740ee8cc4cuda3std3__45__cpo7crbeginE:
	.zero		1
	.type		_ZN34_INTERNAL_d2efa836_4_k_cu_740ee8cc4cuda3std6ranges3__45__cpo4nextE,@object
	.size		_ZN34_INTERNAL_d2efa836_4_k_cu_740ee8cc4cuda3std6ranges3__45__cpo4nextE,(_ZN34_INTERNAL_d2efa836_4_k_cu_740ee8cc4cuda3std6ranges3__45__cpo4swapE - _ZN34_INTERNAL_d2efa836_4_k_cu_740ee8cc4cuda3std6ranges3__45__cpo4nextE)
_ZN34_INTERNAL_d2efa836_4_k_cu_740ee8cc4cuda3std6ranges3__45__cpo4nextE:
	.zero		1
	.type		_ZN34_INTERNAL_d2efa836_4_k_cu_740ee8cc4cuda3std6ranges3__45__cpo4swapE,@object
	.size		_ZN34_INTERNAL_d2efa836_4_k_cu_740ee8cc4cuda3std6ranges3__45__cpo4swapE,(_ZN34_INTERNAL_d2efa836_4_k_cu_740ee8cc6thrust24THRUST_300001_SM_1000_NS8cuda_cub10par_nosyncE - _ZN34_INTERNAL_d2efa836_4_k_cu_740ee8cc4cuda3std6ranges3__45__cpo4swapE)
_ZN34_INTERNAL_d2efa836_4_k_cu_740ee8cc4cuda3std6ranges3__45__cpo4swapE:
	.zero		1
	.type		_ZN34_INTERNAL_d2efa836_4_k_cu_740ee8cc6thrust24THRUST_300001_SM_1000_NS8cuda_cub10par_nosyncE,@object
	.size		_ZN34_INTERNAL_d2efa836_4_k_cu_740ee8cc6thrust24THRUST_300001_SM_1000_NS8cuda_cub10par_nosyncE,(_ZN34_INTERNAL_d2efa836_4_k_cu_740ee8cc6thrust24THRUST_300001_SM_1000_NS3seqE - _ZN34_INTERNAL_d2efa836_4_k_cu_740ee8cc6thrust24THRUST_300001_SM_1000_NS8cuda_cub10par_nosyncE)
_ZN34_INTERNAL_d2efa836_4_k_cu_740ee8cc6thrust24THRUST_300001_SM_1000_NS8cuda_cub10par_nosyncE:
	.zero		1
	.type		_ZN34_INTERNAL_d2efa836_4_k_cu_740ee8cc6thrust24THRUST_300001_SM_1000_NS3seqE,@object
	.size		_ZN34_INTERNAL_d2efa836_4_k_cu_740ee8cc6thrust24THRUST_300001_SM_1000_NS3seqE,(_ZN34_INTERNAL_d2efa836_4_k_cu_740ee8cc4cuda3std3__420unreachable_sentinelE - _ZN34_INTERNAL_d2efa836_4_k_cu_740ee8cc6thrust24THRUST_300001_SM_1000_NS3seqE)
_ZN34_INTERNAL_d2efa836_4_k_cu_740ee8cc6thrust24THRUST_300001_SM_1000_NS3seqE:
	.zero		1
	.type		_ZN34_INTERNAL_d2efa836_4_k_cu_740ee8cc4cuda3std3__420unreachable_sentinelE,@object
	.size		_ZN34_INTERNAL_d2efa836_4_k_cu_740ee8cc4cuda3std3__420unreachable_sentinelE,(_ZN34_INTERNAL_d2efa836_4_k_cu_740ee8cc4cuda3std6ranges3__45__cpo5ssizeE - _ZN34_INTERNAL_d2efa836_4_k_cu_740ee8cc4cuda3std3__420unreachable_sentinelE)
_ZN34_INTERNAL_d2efa836_4_k_cu_740ee8cc4cuda3std3__420unreachable_sentinelE:
	.zero		1
	.type		_ZN34_INTERNAL_d2efa836_4_k_cu_740ee8cc4cuda3std6ranges3__45__cpo5ssizeE,@object
	.size		_ZN34_INTERNAL_d2efa836_4_k_cu_740ee8cc4cuda3std6ranges3__45__cpo5ssizeE,(_ZN34_INTERNAL_d2efa836_4_k_cu_740ee8cc6thrust24THRUST_300001_SM_1000_NS12placeholders2_3E - _ZN34_INTERNAL_d2efa836_4_k_cu_740ee8cc4cuda3std6ranges3__45__cpo5ssizeE)
_ZN34_INTERNAL_d2efa836_4_k_cu_740ee8cc4cuda3std6ranges3__45__cpo5ssizeE:
	.zero		1
	.type		_ZN34_INTERNAL_d2efa836_4_k_cu_740ee8cc6thrust24THRUST_300001_SM_1000_NS12placeholders2_3E,@object
	.size		_ZN34_INTERNAL_d2efa836_4_k_cu_740ee8cc6thrust24THRUST_300001_SM_1000_NS12placeholders2_3E,(_ZN34_INTERNAL_d2efa836_4_k_cu_740ee8cc4cuda3std3__45__cpo4cendE - _ZN34_INTERNAL_d2efa836_4_k_cu_740ee8cc6thrust24THRUST_300001_SM_1000_NS12placeholders2_3E)
_ZN34_INTERNAL_d2efa836_4_k_cu_740ee8cc6thrust24THRUST_300001_SM_1000_NS12placeholders2_3E:
	.zero		1
	.type		_ZN34_INTERNAL_d2efa836_4_k_cu_740ee8cc4cuda3std3__45__cpo4cendE,@object
	.size		_ZN34_INTERNAL_d2efa836_4_k_cu_740ee8cc4cuda3std3__45__cpo4cendE,(_ZN34_INTERNAL_d2efa836_4_k_cu_740ee8cc4cuda3std6ranges3__45__cpo4cendE - _ZN34_INTERNAL_d2efa836_4_k_cu_740ee8cc4cuda3std3__45__cpo4cendE)
_ZN34_INTERNAL_d2efa836_4_k_cu_740ee8cc4cuda3std3__45__cpo4cendE:
	.zero		1
	.type		_ZN34_INTERNAL_d2efa836_4_k_cu_740ee8cc4cuda3std6ranges3__45__cpo4cendE,@object
	.size		_ZN34_INTERNAL_d2efa836_4_k_cu_740ee8cc4cuda3std6ranges3__45__cpo4cendE,(_ZN34_INTERNAL_d2efa836_4_k_cu_740ee8cc6thrust24THRUST_300001_SM_1000_NS12placeholders2_7E - _ZN34_INTERNAL_d2efa836_4_k_cu_740ee8cc4cuda3std6ranges3__45__cpo4cendE)
_ZN34_INTERNAL_d2efa836_4_k_cu_740ee8cc4cuda3std6ranges3__45__cpo4cendE:
	.zero		1
	.type		_ZN34_INTERNAL_d2efa836_4_k_cu_740ee8cc6thrust24THRUST_300001_SM_1000_NS12placeholders2_7E,@object
	.size		_ZN34_INTERNAL_d2efa836_4_k_cu_740ee8cc6thrust24THRUST_300001_SM_1000_NS12placeholders2_7E,(_ZN34_INTERNAL_d2efa836_4_k_cu_740ee8cc4cuda3std3__45__cpo5crendE - _ZN34_INTERNAL_d2efa836_4_k_cu_740ee8cc6thrust24THRUST_300001_SM_1000_NS12placeholders2_7E)
_ZN34_INTERNAL_d2efa836_4_k_cu_740ee8cc6thrust24THRUST_300001_SM_1000_NS12placeholders2_7E:
	.zero		1
	.type		_ZN34_INTERNAL_d2efa836_4_k_cu_740ee8cc4cuda3std3__45__cpo5crendE,@object
	.size		_ZN34_INTERNAL_d2efa836_4_k_cu_740ee8cc4cuda3std3__45__cpo5crendE,(_ZN34_INTERNAL_d2efa836_4_k_cu_740ee8cc4cuda3std6ranges3__45__cpo4prevE - _ZN34_INTERNAL_d2efa836_4_k_cu_740ee8cc4cuda3std3__45__cpo5crendE)
_ZN34_INTERNAL_d2efa836_4_k_cu_740ee8cc4cuda3std3__45__cpo5crendE:
	.zero		1
	.type		_ZN34_INTERNAL_d2efa836_4_k_cu_740ee8cc4cuda3std6ranges3__45__cpo4prevE,@object
	.size		_ZN34_INTERNAL_d2efa836_4_k_cu_740ee8cc4cuda3std6ranges3__45__cpo4prevE,(_ZN34_INTERNAL_d2efa836_4_k_cu_740ee8cc4cuda3std6ranges3__45__cpo9iter_moveE - _ZN34_INTERNAL_d2efa836_4_k_cu_740ee8cc4cuda3std6ranges3__45__cpo4prevE)
_ZN34_INTERNAL_d2efa836_4_k_cu_740ee8cc4cuda3std6ranges3__45__cpo4prevE:
	.zero		1
	.type		_ZN34_INTERNAL_d2efa836_4_k_cu_740ee8cc4cuda3std6ranges3__45__cpo9iter_moveE,@object
	.size		_ZN34_INTERNAL_d2efa836_4_k_cu_740ee8cc4cuda3std6ranges3__45__cpo9iter_moveE,(_ZN34_INTERNAL_d2efa836_4_k_cu_740ee8cc6thrust24THRUST_300001_SM_1000_NS6system6detail10sequential3seqE - _ZN34_INTERNAL_d2efa836_4_k_cu_740ee8cc4cuda3std6ranges3__45__cpo9iter_moveE)
_ZN34_INTERNAL_d2efa836_4_k_cu_740ee8cc4cuda3std6ranges3__45__cpo9iter_moveE:
	.zero		1
	.type		_ZN34_INTERNAL_d2efa836_4_k_cu_740ee8cc6thrust24THRUST_300001_SM_1000_NS6system6detail10sequential3seqE,@object
	.size		_ZN34_INTERNAL_d2efa836_4_k_cu_740ee8cc6thrust24THRUST_300001_SM_1000_NS6system6detail10sequential3seqE,(_ZN34_INTERNAL_d2efa836_4_k_cu_740ee8cc6thrust24THRUST_300001_SM_1000_NS12placeholders2_9E - _ZN34_INTERNAL_d2efa836_4_k_cu_740ee8cc6thrust24THRUST_300001_SM_1000_NS6system6detail10sequential3seqE)
_ZN34_INTERNAL_d2efa836_4_k_cu_740ee8cc6thrust24THRUST_300001_SM_1000_NS6system6detail10sequential3seqE:
	.zero		1
	.type		_ZN34_INTERNAL_d2efa836_4_k_cu_740ee8cc6thrust24THRUST_300001_SM_1000_NS12placeholders2_9E,@object
	.size		_ZN34_INTERNAL_d2efa836_4_k_cu_740ee8cc6thrust24THRUST_300001_SM_1000_NS12placeholders2_9E,(_ZN34_INTERNAL_d2efa836_4_k_cu_740ee8cc4cuda3std3__419piecewise_constructE - _ZN34_INTERNAL_d2efa836_4_k_cu_740ee8cc6thrust24THRUST_300001_SM_1000_NS12placeholders2_9E)
_ZN34_INTERNAL_d2efa836_4_k_cu_740ee8cc6thrust24THRUST_300001_SM_1000_NS12placeholders2_9E:
	.zero		1
	.type		_ZN34_INTERNAL_d2efa836_4_k_cu_740ee8cc4cuda3std3__419piecewise_constructE,@object
	.size		_ZN34_INTERNAL_d2efa836_4_k_cu_740ee8cc4cuda3std3__419piecewise_constructE,(_ZN34_INTERNAL_d2efa836_4_k_cu_740ee8cc4cuda3std6ranges3__45__cpo5cdataE - _ZN34_INTERNAL_d2efa836_4_k_cu_740ee8cc4cuda3std3__419piecewise_constructE)
_ZN34_INTERNAL_d2efa836_4_k_cu_740ee8cc4cuda3std3__419piecewise_constructE:
	.zero		1
	.type		_ZN34_INTERNAL_d2efa836_4_k_cu_740ee8cc4cuda3std6ranges3__45__cpo5cdataE,@object
	.size		_ZN34_INTERNAL_d2efa836_4_k_cu_740ee8cc4cuda3std6ranges3__45__cpo5cdataE,(_ZN34_INTERNAL_d2efa836_4_k_cu_740ee8cc6thrust24THRUST_300001_SM_1000_NS12placeholders2_1E - _ZN34_INTERNAL_d2efa836_4_k_cu_740ee8cc4cuda3std6ranges3__45__cpo5cdataE)
_ZN34_INTERNAL_d2efa836_4_k_cu_740ee8cc4cuda3std6ranges3__45__cpo5cdataE:
	.zero		1
	.type		_ZN34_INTERNAL_d2efa836_4_k_cu_740ee8cc6thrust24THRUST_300001_SM_1000_NS12placeholders2_1E,@object
	.size		_ZN34_INTERNAL_d2efa836_4_k_cu_740ee8cc6thrust24THRUST_300001_SM_1000_NS12placeholders2_1E,(_ZN34_INTERNAL_d2efa836_4_k_cu_740ee8cc4cuda3std3__45__cpo3endE - _ZN34_INTERNAL_d2efa836_4_k_cu_740ee8cc6thrust24THRUST_300001_SM_1000_NS12placeholders2_1E)
_ZN34_INTERNAL_d2efa836_4_k_cu_740ee8cc6thrust24THRUST_300001_SM_1000_NS12placeholders2_1E:
	.zero		1
	.type		_ZN34_INTERNAL_d2efa836_4_k_cu_740ee8cc4cuda3std3__45__cpo3endE,@object
	.size		_ZN34_INTERNAL_d2efa836_4_k_cu_740ee8cc4cuda3std3__45__cpo3endE,(_ZN34_INTERNAL_d2efa836_4_k_cu_740ee8cc4cuda3std6ranges3__45__cpo3endE - _ZN34_INTERNAL_d2efa836_4_k_cu_740ee8cc4cuda3std3__45__cpo3endE)
_ZN34_INTERNAL_d2efa836_4_k_cu_740ee8cc4cuda3std3__45__cpo3endE:
	.zero		1
	.type		_ZN34_INTERNAL_d2efa836_4_k_cu_740ee8cc4cuda3std6ranges3__45__cpo3endE,@object
	.size		_ZN34_INTERNAL_d2efa836_4_k_cu_740ee8cc4cuda3std6ranges3__45__cpo3endE,(_ZN34_INTERNAL_d2efa836_4_k_cu_740ee8cc6thrust24THRUST_300001_SM_1000_NS12placeholders2_5E - _ZN34_INTERNAL_d2efa836_4_k_cu_740ee8cc4cuda3std6ranges3__45__cpo3endE)
_ZN34_INTERNAL_d2efa836_4_k_cu_740ee8cc4cuda3std6ranges3__45__cpo3endE:
	.zero		1
	.type		_ZN34_INTERNAL_d2efa836_4_k_cu_740ee8cc6thrust24THRUST_300001_SM_1000_NS12placeholders2_5E,@object
	.size		_ZN34_INTERNAL_d2efa836_4_k_cu_740ee8cc6thrust24THRUST_300001_SM_1000_NS12placeholders2_5E,(_ZN34_INTERNAL_d2efa836_4_k_cu_740ee8cc4cuda3std3__45__cpo4rendE - _ZN34_INTERNAL_d2efa836_4_k_cu_740ee8cc6thrust24THRUST_300001_SM_1000_NS12placeholders2_5E)
_ZN34_INTERNAL_d2efa836_4_k_cu_740ee8cc6thrust24THRUST_300001_SM_1000_NS12placeholders2_5E:
	.zero		1
	.type		_ZN34_INTERNAL_d2efa836_4_k_cu_740ee8cc4cuda3std3__45__cpo4rendE,@object
	.size		_ZN34_INTERNAL_d2efa836_4_k_cu_740ee8cc4cuda3std3__45__cpo4rendE,(_ZN34_INTERNAL_d2efa836_4_k_cu_740ee8cc4cuda3std6ranges3__45__cpo9iter_swapE - _ZN34_INTERNAL_d2efa836_4_k_cu_740ee8cc4cuda3std3__45__cpo4rendE)
_ZN34_INTERNAL_d2efa836_4_k_cu_740ee8cc4cuda3std3__45__cpo4rendE:
	.zero		1
	.type		_ZN34_INTERNAL_d2efa836_4_k_cu_740ee8cc4cuda3std6ranges3__45__cpo9iter_swapE,@object
	.size		_ZN34_INTERNAL_d2efa836_4_k_cu_740ee8cc4cuda3std6ranges3__45__cpo9iter_swapE,(_ZN34_INTERNAL_d2efa836_4_k_cu_740ee8cc4cuda3std3__48unexpectE - _ZN34_INTERNAL_d2efa836_4_k_cu_740ee8cc4cuda3std6ranges3__45__cpo9iter_swapE)
_ZN34_INTERNAL_d2efa836_4_k_cu_740ee8cc4cuda3std6ranges3__45__cpo9iter_swapE:
	.zero		1
	.type		_ZN34_INTERNAL_d2efa836_4_k_cu_740ee8cc4cuda3std3__48unexpectE,@object
	.size		_ZN34_INTERNAL_d2efa836_4_k_cu_740ee8cc4cuda3std3__48unexpectE,(_ZN34_INTERNAL_d2efa836_4_k_cu_740ee8cc6thrust24THRUST_300001_SM_1000_NS8cuda_cub3parE - _ZN34_INTERNAL_d2efa836_4_k_cu_740ee8cc4cuda3std3__48unexpectE)
_ZN34_INTERNAL_d2efa836_4_k_cu_740ee8cc4cuda3std3__48unexpectE:
	.zero		1
	.type		_ZN34_INTERNAL_d2efa836_4_k_cu_740ee8cc6thrust24THRUST_300001_SM_1000_NS8cuda_cub3parE,@object
	.size		_ZN34_INTERNAL_d2efa836_4_k_cu_740ee8cc6thrust24THRUST_300001_SM_1000_NS8cuda_cub3parE,(.L_29 - _ZN34_INTERNAL_d2efa836_4_k_cu_740ee8cc6thrust24THRUST_300001_SM_1000_NS8cuda_cub3parE)
_ZN34_INTERNAL_d2efa836_4_k_cu_740ee8cc6thrust24THRUST_300001_SM_1000_NS8cuda_cub3parE:
	.zero		1
.L_29:


//--------------------- .nv.shared._ZN3cub18CUB_300001_SM_10006detail6reduce18DeviceReduceKernelINS2_10policy_hubIN4cuda3std3__45tupleIJblEEEyN6thrust24THRUST_300001_SM_1000_NS8cuda_cub9__find_if7functorIS9_EEE10Policy1000ENSB_12zip_iteratorINS8_IJNSD_26transform_input_iterator_tIbNSB_6detail15normal_iteratorINSB_10device_ptrIcEEEENSK_10functional5actorINSP_9compositeIJNSP_16operator_adaptorINS7_8equal_toIvEEEENSQ_INSP_8argumentILj0EEEEENSQ_INSP_5valueINSB_16device_referenceIcEEEEEEEEEEEEENSB_17counting_iteratorIlNSB_11use_defaultES18_S18_EEEEEEEySF_S9_NS7_10__identityEEEvT0_PT3_T1_NS0_13GridEvenShareIS1G_EET2_T4_ --------------------------
	.section	.nv.shared._ZN3cub18CUB_300001_SM_10006detail6reduce18DeviceReduceKernelINS2_10policy_hubIN4cuda3std3__45tupleIJblEEEyN6thrust24THRUST_300001_SM_1000_NS8cuda_cub9__find_if7functorIS9_EEE10Policy1000ENSB_12zip_iteratorINS8_IJNSD_26transform_input_iterator_tIbNSB_6detail15normal_iteratorINSB_10device_ptrIcEEEENSK_10functional5actorINSP_9compositeIJNSP_16operator_adaptorINS7_8equal_toIvEEEENSQ_INSP_8argumentILj0EEEEENSQ_INSP_5valueINSB_16device_referenceIcEEEEEEEEEEEEENSB_17counting_iteratorIlNSB_11use_defaultES18_S18_EEEEEEEySF_S9_NS7_10__identityEEEvT0_PT3_T1_NS0_13GridEvenShareIS1G_EET2_T4_,"aw",@nobits
	.sectionflags	@""
	.align	8
.nv.shared._ZN3cub18CUB_300001_SM_10006detail6reduce18DeviceReduceKernelINS2_10policy_hubIN4cuda3std3__45tupleIJblEEEyN6thrust24THRUST_300001_SM_1000_NS8cuda_cub9__find_if7functorIS9_EEE10Policy1000ENSB_12zip_iteratorINS8_IJNSD_26transform_input_iterator_tIbNSB_6detail15normal_iteratorINSB_10device_ptrIcEEEENSK_10functional5actorINSP_9compositeIJNSP_16operator_adaptorINS7_8equal_toIvEEEENSQ_INSP_8argumentILj0EEEEENSQ_INSP_5valueINSB_16device_referenceIcEEEEEEEEEEEEENSB_17counting_iteratorIlNSB_11use_defaultES18_S18_EEEEEEEySF_S9_NS7_10__identityEEEvT0_PT3_T1_NS0_13GridEvenShareIS1G_EET2_T4_:
	.zero		1176


//--------------------- .nv.shared._ZN3cub18CUB_300001_SM_10006detail6reduce28DeviceReduceSingleTileKernelINS2_10policy_hubIN4cuda3std3__45tupleIJblEEEyN6thrust24THRUST_300001_SM_1000_NS8cuda_cub9__find_if7functorIS9_EEE10Policy1000ENSB_12zip_iteratorINS8_IJNSD_26transform_input_iterator_tIbNSB_6detail15normal_iteratorINSB_10device_ptrIcEEEENSK_10functional5actorINSP_9compositeIJNSP_16operator_adaptorINS7_8equal_toIvEEEENSQ_INSP_8argumentILj0EEEEENSQ_INSP_5valueINSB_16device_referenceIcEEEEEEEEEEEEENSB_17counting_iteratorIlNSB_11use_defaultES18_S18_EEEEEEEPS9_ySF_S9_S9_NS7_10__identityEEEvT0_T1_T2_T3_T4_T6_ --------------------------
	.section	.nv.shared._ZN3cub18CUB_300001_SM_10006detail6reduce28DeviceReduceSingleTileKernelINS2_10policy_hubIN4cuda3std3__45tupleIJblEEEyN6thrust24THRUST_300001_SM_1000_NS8cuda_cub9__find_if7functorIS9_EEE10Policy1000ENSB_12zip_iteratorINS8_IJNSD_26transform_input_iterator_tIbNSB_6detail15normal_iteratorINSB_10device_ptrIcEEEENSK_10functional5actorINSP_9compositeIJNSP_16operator_adaptorINS7_8equal_toIvEEEENSQ_INSP_8argumentILj0EEEEENSQ_INSP_5valueINSB_16device_referenceIcEEEEEEEEEEEEENSB_17counting_iteratorIlNSB_11use_defaultES18_S18_EEEEEEEPS9_ySF_S9_S9_NS7_10__identityEEEvT0_T1_T2_T3_T4_T6_,"aw",@nobits
	.sectionflags	@""
	.align	8
.nv.shared._ZN3cub18CUB_300001_SM_10006detail6reduce28DeviceReduceSingleTileKernelINS2_10policy_hubIN4cuda3std3__45tupleIJblEEEyN6thrust24THRUST_300001_SM_1000_NS8cuda_cub9__find_if7functorIS9_EEE10Policy1000ENSB_12zip_iteratorINS8_IJNSD_26transform_input_iterator_tIbNSB_6detail15normal_iteratorINSB_10device_ptrIcEEEENSK_10functional5actorINSP_9compositeIJNSP_16operator_adaptorINS7_8equal_toIvEEEENSQ_INSP_8argumentILj0EEEEENSQ_INSP_5valueINSB_16device_referenceIcEEEEEEEEEEEEENSB_17counting_iteratorIlNSB_11use_defaultES18_S18_EEEEEEEPS9_ySF_S9_S9_NS7_10__identityEEEvT0_T1_T2_T3_T4_T6_:
	.zero		1176


//--------------------- .nv.shared._ZN3cub18CUB_300001_SM_10006detail6reduce28DeviceReduceSingleTileKernelINS2_10policy_hubIN4cuda3std3__45tupleIJblEEEjN6thrust24THRUST_300001_SM_1000_NS8cuda_cub9__find_if7functorIS9_EEE10Policy1000EPS9_SI_iSF_S9_S9_NS7_10__identityEEEvT0_T1_T2_T3_T4_T6_ --------------------------
	.section	.nv.shared._ZN3cub18CUB_300001_SM_10006detail6reduce28DeviceReduceSingleTileKernelINS2_10policy_hubIN4cuda3std3__45tupleIJblEEEjN6thrust24THRUST_300001_SM_1000_NS8cuda_cub9__find_if7functorIS9_EEE10Policy1000EPS9_SI_iSF_S9_S9_NS7_10__identityEEEvT0_T1_T2_T3_T4_T6_,"aw",@nobits
	.sectionflags	@""
	.align	8
.nv.shared._ZN3cub18CUB_300001_SM_10006detail6reduce28DeviceReduceSingleTileKernelINS2_10policy_hubIN4cuda3std3__45tupleIJblEEEjN6thrust24THRUST_300001_SM_1000_NS8cuda_cub9__find_if7functorIS9_EEE10Policy1000EPS9_SI_iSF_S9_S9_NS7_10__identityEEEvT0_T1_T2_T3_T4_T6_:
	.zero		1176


//--------------------- .nv.shared._ZN3cub18CUB_300001_SM_10006detail6reduce18DeviceReduceKernelINS2_10policy_hubIN4cuda3std3__45tupleIJblEEEjN6thrust24THRUST_300001_SM_1000_NS8cuda_cub9__find_if7functorIS9_EEE10Policy1000ENSB_12zip_iteratorINS8_IJNSD_26transform_input_iterator_tIbNSB_6detail15normal_iteratorINSB_10device_ptrIcEEEENSK_10functional5actorINSP_9compositeIJNSP_16operator_adaptorINS7_8equal_toIvEEEENSQ_INSP_8argumentILj0EEEEENSQ_INSP_5valueINSB_16device_referenceIcEEEEEEEEEEEEENSB_17counting_iteratorIlNSB_11use_defaultES18_S18_EEEEEEEjSF_S9_NS7_10__identityEEEvT0_PT3_T1_NS0_13GridEvenShareIS1G_EET2_T4_ --------------------------
	.section	.nv.shared._ZN3cub18CUB_300001_SM_10006detail6reduce18DeviceReduceKernelINS2_10policy_hubIN4cuda3std3__45tupleIJblEEEjN6thrust24THRUST_300001_SM_1000_NS8cuda_cub9__find_if7functorIS9_EEE10Policy1000ENSB_12zip_iteratorINS8_IJNSD_26transform_input_iterator_tIbNSB_6detail15normal_iteratorINSB_10device_ptrIcEEEENSK_10functional5actorINSP_9compositeIJNSP_16operator_adaptorINS7_8equal_toIvEEEENSQ_INSP_8argumentILj0EEEEENSQ_INSP_5valueINSB_16device_referenceIcEEEEEEEEEEEEENSB_17counting_iteratorIlNSB_11use_defaultES18_S18_EEEEEEEjSF_S9_NS7_10__identityEEEvT0_PT3_T1_NS0_13GridEvenShareIS1G_EET2_T4_,"aw",@nobits
	.sectionflags	@""
	.align	8
.nv.shared._ZN3cub18CUB_300001_SM_10006detail6reduce18DeviceReduceKernelINS2_10policy_hubIN4cuda3std3__45tupleIJblEEEjN6thrust24THRUST_300001_SM_1000_NS8cuda_cub9__find_if7functorIS9_EEE10Policy1000ENSB_12zip_iteratorINS8_IJNSD_26transform_input_iterator_tIbNSB_6detail15normal_iteratorINSB_10device_ptrIcEEEENSK_10functional5actorINSP_9compositeIJNSP_16operator_adaptorINS7_8equal_toIvEEEENSQ_INSP_8argumentILj0EEEEENSQ_INSP_5valueINSB_16device_referenceIcEEEEEEEEEEEEENSB_17counting_iteratorIlNSB_11use_defaultES18_S18_EEEEEEEjSF_S9_NS7_10__identityEEEvT0_PT3_T1_NS0_13GridEvenShareIS1G_EET2_T4_:
	.zero		1176


//--------------------- .nv.shared._ZN3cub18CUB_300001_SM_10006detail6reduce28DeviceReduceSingleTileKernelINS2_10policy_hubIN4cuda3std3__45tupleIJblEEEjN6thrust24THRUST_300001_SM_1000_NS8cuda_cub9__find_if7functorIS9_EEE10Policy1000ENSB_12zip_iteratorINS8_IJNSD_26transform_input_iterator_tIbNSB_6detail15normal_iteratorINSB_10device_ptrIcEEEENSK_10functional5actorINSP_9compositeIJNSP_16operator_adaptorINS7_8equal_toIvEEEENSQ_INSP_8argumentILj0EEEEENSQ_INSP_5valueINSB_16device_referenceIcEEEEEEEEEEEEENSB_17counting_iteratorIlNSB_11use_defaultES18_S18_EEEEEEEPS9_jSF_S9_S9_NS7_10__identityEEEvT0_T1_T2_T3_T4_T6_ --------------------------
	.section	.nv.shared._ZN3cub18CUB_300001_SM_10006detail6reduce28DeviceReduceSingleTileKernelINS2_10policy_hubIN4cuda3std3__45tupleIJblEEEjN6thrust24THRUST_300001_SM_1000_NS8cuda_cub9__find_if7functorIS9_EEE10Policy1000ENSB_12zip_iteratorINS8_IJNSD_26transform_input_iterator_tIbNSB_6detail15normal_iteratorINSB_10device_ptrIcEEEENSK_10functional5actorINSP_9compositeIJNSP_16operator_adaptorINS7_8equal_toIvEEEENSQ_INSP_8argumentILj0EEEEENSQ_INSP_5valueINSB_16device_referenceIcEEEEEEEEEEEEENSB_17counting_iteratorIlNSB_11use_defaultES18_S18_EEEEEEEPS9_jSF_S9_S9_NS7_10__identityEEEvT0_T1_T2_T3_T4_T6_,"aw",@nobits
	.sectionflags	@""
	.align	8
.nv.shared._ZN3cub18CUB_300001_SM_10006detail6reduce28DeviceReduceSingleTileKernelINS2_10policy_hubIN4cuda3std3__45tupleIJblEEEjN6thrust24THRUST_300001_SM_1000_NS8cuda_cub9__find_if7functorIS9_EEE10Policy1000ENSB_12zip_iteratorINS8_IJNSD_26transform_input_iterator_tIbNSB_6detail15normal_iteratorINSB_10device_ptrIcEEEENSK_10functional5actorINSP_9compositeIJNSP_16operator_adaptorINS7_8equal_toIvEEEENSQ_INSP_8argumentILj0EEEEENSQ_INSP_5valueINSB_16device_referenceIcEEEEEEEEEEEEENSB_17counting_iteratorIlNSB_11use_defaultES18_S18_EEEEEEEPS9_jSF_S9_S9_NS7_10__identityEEEvT0_T1_T2_T3_T4_T6_:
	.zero		1176


//--------------------- .nv.constant0._ZN3cub18CUB_300001_SM_10006detail6reduce28DeviceReduceSingleTileKernelINS2_10policy_hubIN4cuda3std3__45tupleIJblEEEyN6thrust24THRUST_300001_SM_1000_NS8cuda_cub9__find_if7functorIS9_EEE10Policy1000EPS9_SI_iSF_S9_S9_NS7_10__identityEEEvT0_T1_T2_T3_T4_T6_ --------------------------
	.section	.nv.constant0._ZN3cub18CUB_300001_SM_10006detail6reduce28DeviceReduceSingleTileKernelINS2_10policy_hubIN4cuda3std3__45tupleIJblEEEyN6thrust24THRUST_300001_SM_1000_NS8cuda_cub9__find_if7functorIS9_EEE10Policy1000EPS9_SI_iSF_S9_S9_NS7_10__identityEEEvT0_T1_T2_T3_T4_T6_,"a",@progbits
	.sectionflags	@""
	.align	4
.nv.constant0._ZN3cub18CUB_300001_SM_10006detail6reduce28DeviceReduceSingleTileKernelINS2_10policy_hubIN4cuda3std3__45tupleIJblEEEyN6thrust24THRUST_300001_SM_1000_NS8cuda_cub9__find_if7functorIS9_EEE10Policy1000EPS9_SI_iSF_S9_S9_NS7_10__identityEEEvT0_T1_T2_T3_T4_T6_:
	.zero		937


//--------------------- .nv.constant0._ZN3cub18CUB_300001_SM_10006detail6reduce18DeviceReduceKernelINS2_10policy_hubIN4cuda3std3__45tupleIJblEEEyN6thrust24THRUST_300001_SM_1000_NS8cuda_cub9__find_if7functorIS9_EEE10Policy1000ENSB_12zip_iteratorINS8_IJNSD_26transform_input_iterator_tIbNSB_6detail15normal_iteratorINSB_10device_ptrIcEEEENSK_10functional5actorINSP_9compositeIJNSP_16operator_adaptorINS7_8equal_toIvEEEENSQ_INSP_8argumentILj0EEEEENSQ_INSP_5valueINSB_16device_referenceIcEEEEEEEEEEEEENSB_17counting_iteratorIlNSB_11use_defaultES18_S18_EEEEEEEySF_S9_NS7_10__identityEEEvT0_PT3_T1_NS0_13GridEvenShareIS1G_EET2_T4_ --------------------------
	.section	.nv.constant0._ZN3cub18CUB_300001_SM_10006detail6reduce18DeviceReduceKernelINS2_10policy_hubIN4cuda3std3__45tupleIJblEEEyN6thrust24THRUST_300001_SM_1000_NS8cuda_cub9__find_if7functorIS9_EEE10Policy1000ENSB_12zip_iteratorINS8_IJNSD_26transform_input_iterator_tIbNSB_6detail15normal_iteratorINSB_10device_ptrIcEEEENSK_10functional5actorINSP_9compositeIJNSP_16operator_adaptorINS7_8equal_toIvEEEENSQ_INSP_8argumentILj0EEEEENSQ_INSP_5valueINSB_16device_referenceIcEEEEEEEEEEEEENSB_17counting_iteratorIlNSB_11use_defaultES18_S18_EEEEEEEySF_S9_NS7_10__identityEEEvT0_PT3_T1_NS0_13GridEvenShareIS1G_EET2_T4_,"a",@progbits
	.sectionflags	@""
	.align	4
.nv.constant0._ZN3cub18CUB_300001_SM_10006detail6reduce18DeviceReduceKernelINS2_10policy_hubIN4cuda3std3__45tupleIJblEEEyN6thrust24THRUST_300001_SM_1000_NS8cuda_cub9__find_if7functorIS9_EEE10Policy1000ENSB_12zip_iteratorINS8_IJNSD_26transform_input_iterator_tIbNSB_6detail15normal_iteratorINSB_10device_ptrIcEEEENSK_10functional5actorINSP_9compositeIJNSP_16operator_adaptorINS7_8equal_toIvEEEENSQ_INSP_8argumentILj0EEEEENSQ_INSP_5valueINSB_16device_referenceIcEEEEEEEEEEEEENSB_17counting_iteratorIlNSB_11use_defaultES18_S18_EEEEEEEySF_S9_NS7_10__identityEEEvT0_PT3_T1_NS0_13GridEvenShareIS1G_EET2_T4_:
	.zero		1018


//--------------------- .nv.constant0._ZN3cub18CUB_300001_SM_10006detail6reduce28DeviceReduceSingleTileKernelINS2_10policy_hubIN4cuda3std3__45tupleIJblEEEyN6thrust24THRUST_300001_SM_1000_NS8cuda_cub9__find_if7functorIS9_EEE10Policy1000ENSB_12zip_iteratorINS8_IJNSD_26transform_input_iterator_tIbNSB_6detail15normal_iteratorINSB_10device_ptrIcEEEENSK_10functional5actorINSP_9compositeIJNSP_16operator_adaptorINS7_8equal_toIvEEEENSQ_INSP_8argumentILj0EEEEENSQ_INSP_5valueINSB_16device_referenceIcEEEEEEEEEEEEENSB_17counting_iteratorIlNSB_11use_defaultES18_S18_EEEEEEEPS9_ySF_S9_S9_NS7_10__identityEEEvT0_T1_T2_T3_T4_T6_ --------------------------
	.section	.nv.constant0._ZN3cub18CUB_300001_SM_10006detail6reduce28DeviceReduceSingleTileKernelINS2_10policy_hubIN4cuda3std3__45tupleIJblEEEyN6thrust24THRUST_300001_SM_1000_NS8cuda_cub9__find_if7functorIS9_EEE10Policy1000ENSB_12zip_iteratorINS8_IJNSD_26transform_input_iterator_tIbNSB_6detail15normal_iteratorINSB_10device_ptrIcEEEENSK_10functional5actorINSP_9compositeIJNSP_16operator_adaptorINS7_8equal_toIvEEEENSQ_INSP_8argumentILj0EEEEENSQ_INSP_5valueINSB_16device_referenceIcEEEEEEEEEEEEENSB_17counting_iteratorIlNSB_11use_defaultES18_S18_EEEEEEEPS9_ySF_S9_S9_NS7_10__identityEEEvT0_T1_T2_T3_T4_T6_,"a",@progbits
	.sectionflags	@""
	.align	4
.nv.constant0._ZN3cub18CUB_300001_SM_10006detail6reduce28DeviceReduceSingleTileKernelINS2_10policy_hubIN4cuda3std3__45tupleIJblEEEyN6thrust24THRUST_300001_SM_1000_NS8cuda_cub9__find_if7functorIS9_EEE10Policy1000ENSB_12zip_iteratorINS8_IJNSD_26transform_input_iterator_tIbNSB_6detail15normal_iteratorINSB_10device_ptrIcEEEENSK_10functional5actorINSP_9compositeIJNSP_16operator_adaptorINS7_8equal_toIvEEEENSQ_INSP_8argumentILj0EEEEENSQ_INSP_5valueINSB_16device_referenceIcEEEEEEEEEEEEENSB_17counting_iteratorIlNSB_11use_defaultES18_S18_EEEEEEEPS9_ySF_S9_S9_NS7_10__identityEEEvT0_T1_T2_T3_T4_T6_:
	.zero		969


//--------------------- .nv.constant0._ZN3cub18CUB_300001_SM_10006detail6reduce28DeviceReduceSingleTileKernelINS2_10policy_hubIN4cuda3std3__45tupleIJblEEEjN6thrust24THRUST_300001_SM_1000_NS8cuda_cub9__find_if7functorIS9_EEE10Policy1000EPS9_SI_iSF_S9_S9_NS7_10__identityEEEvT0_T1_T2_T3_T4_T6_ --------------------------
	.section	.nv.constant0._ZN3cub18CUB_300001_SM_10006detail6reduce28DeviceReduceSingleTileKernelINS2_10policy_hubIN4cuda3std3__45tupleIJblEEEjN6thrust24THRUST_300001_SM_1000_NS8cuda_cub9__find_if7functorIS9_EEE10Policy1000EPS9_SI_iSF_S9_S9_NS7_10__identityEEEvT0_T1_T2_T3_T4_T6_,"a",@progbits
	.sectionflags	@""
	.align	4
.nv.constant0._ZN3cub18CUB_300001_SM_10006detail6reduce28DeviceReduceSingleTileKernelINS2_10policy_hubIN4cuda3std3__45tupleIJblEEEjN6thrust24THRUST_300001_SM_1000_NS8cuda_cub9__find_if7functorIS9_EEE10Policy1000EPS9_SI_iSF_S9_S9_NS7_10__identityEEEvT0_T1_T2_T3_T4_T6_:
	.zero		937


//--------------------- .nv.constant0._ZN3cub18CUB_300001_SM_10006detail6reduce18DeviceReduceKernelINS2_10policy_hubIN4cuda3std3__45tupleIJblEEEjN6thrust24THRUST_300001_SM_1000_NS8cuda_cub9__find_if7functorIS9_EEE10Policy1000ENSB_12zip_iteratorINS8_IJNSD_26transform_input_iterator_tIbNSB_6detail15normal_iteratorINSB_10device_ptrIcEEEENSK_10functional5actorINSP_9compositeIJNSP_16operator_adaptorINS7_8equal_toIvEEEENSQ_INSP_8argumentILj0EEEEENSQ_INSP_5valueINSB_16device_referenceIcEEEEEEEEEEEEENSB_17counting_iteratorIlNSB_11use_defaultES18_S18_EEEEEEEjSF_S9_NS7_10__identityEEEvT0_PT3_T1_NS0_13GridEvenShareIS1G_EET2_T4_ --------------------------
	.section	.nv.constant0._ZN3cub18CUB_300001_SM_10006detail6reduce18DeviceReduceKernelINS2_10policy_hubIN4cuda3std3__45tupleIJblEEEjN6thrust24THRUST_300001_SM_1000_NS8cuda_cub9__find_if7functorIS9_EEE10Policy1000ENSB_12zip_iteratorINS8_IJNSD_26transform_input_iterator_tIbNSB_6detail15normal_iteratorINSB_10device_ptrIcEEEENSK_10functional5actorINSP_9compositeIJNSP_16operator_adaptorINS7_8equal_toIvEEEENSQ_INSP_8argumentILj0EEEEENSQ_INSP_5valueINSB_16device_referenceIcEEEEEEEEEEEEENSB_17counting_iteratorIlNSB_11use_defaultES18_S18_EEEEEEEjSF_S9_NS7_10__identityEEEvT0_PT3_T1_NS0_13GridEvenShareIS1G_EET2_T4_,"a",@progbits
	.sectionflags	@""
	.align	4
.nv.constant0._ZN3cub18CUB_300001_SM_10006detail6reduce18DeviceReduceKernelINS2_10policy_hubIN4cuda3std3__45tupleIJblEEEjN6thrust24THRUST_300001_SM_1000_NS8cuda_cub9__find_if7functorIS9_EEE10Policy1000ENSB_12zip_iteratorINS8_IJNSD_26transform_input_iterator_tIbNSB_6detail15normal_iteratorINSB_10device_ptrIcEEEENSK_10functional5actorINSP_9compositeIJNSP_16operator_adaptorINS7_8equal_toIvEEEENSQ_INSP_8argumentILj0EEEEENSQ_INSP_5valueINSB_16device_referenceIcEEEEEEEEEEEEENSB_17counting_iteratorIlNSB_11use_defaultES18_S18_EEEEEEEjSF_S9_NS7_10__identityEEEvT0_PT3_T1_NS0_13GridEvenShareIS1G_EET2_T4_:
	.zero		982


//--------------------- .nv.constant0._ZN3cub18CUB_300001_SM_10006detail6reduce28DeviceReduceSingleTileKernelINS2_10policy_hubIN4cuda3std3__45tupleIJblEEEjN6thrust24THRUST_300001_SM_1000_NS8cuda_cub9__find_if7functorIS9_EEE10Policy1000ENSB_12zip_iteratorINS8_IJNSD_26transform_input_iterator_tIbNSB_6detail15normal_iteratorINSB_10device_ptrIcEEEENSK_10functional5actorINSP_9compositeIJNSP_16operator_adaptorINS7_8equal_toIvEEEENSQ_INSP_8argumentILj0EEEEENSQ_INSP_5valueINSB_16device_referenceIcEEEEEEEEEEEEENSB_17counting_iteratorIlNSB_11use_defaultES18_S18_EEEEEEEPS9_jSF_S9_S9_NS7_10__identityEEEvT0_T1_T2_T3_T4_T6_ --------------------------
	.section	.nv.constant0._ZN3cub18CUB_300001_SM_10006detail6reduce28DeviceReduceSingleTileKernelINS2_10policy_hubIN4cuda3std3__45tupleIJblEEEjN6thrust24THRUST_300001_SM_1000_NS8cuda_cub9__find_if7functorIS9_EEE10Policy1000ENSB_12zip_iteratorINS8_IJNSD_26transform_input_iterator_tIbNSB_6detail15normal_iteratorINSB_10device_ptrIcEEEENSK_10functional5actorINSP_9compositeIJNSP_16operator_adaptorINS7_8equal_toIvEEEENSQ_INSP_8argumentILj0EEEEENSQ_INSP_5valueINSB_16device_referenceIcEEEEEEEEEEEEENSB_17counting_iteratorIlNSB_11use_defaultES18_S18_EEEEEEEPS9_jSF_S9_S9_NS7_10__identityEEEvT0_T1_T2_T3_T4_T6_,"a",@progbits
	.sectionflags	@""
	.align	4
.nv.constant0._ZN3cub18CUB_300001_SM_10006detail6reduce28DeviceReduceSingleTileKernelINS2_10policy_hubIN4cuda3std3__45tupleIJblEEEjN6thrust24THRUST_300001_SM_1000_NS8cuda_cub9__find_if7functorIS9_EEE10Policy1000ENSB_12zip_iteratorINS8_IJNSD_26transform_input_iterator_tIbNSB_6detail15normal_iteratorINSB_10device_ptrIcEEEENSK_10functional5actorINSP_9compositeIJNSP_16operator_adaptorINS7_8equal_toIvEEEENSQ_INSP_8argumentILj0EEEEENSQ_INSP_5valueINSB_16device_referenceIcEEEEEEEEEEEEENSB_17counting_iteratorIlNSB_11use_defaultES18_S18_EEEEEEEPS9_jSF_S9_S9_NS7_10__identityEEEvT0_T1_T2_T3_T4_T6_:
	.zero		961


//--------------------- .nv.constant0._ZN3cub18CUB_300001_SM_10006detail8for_each13static_kernelINS2_12policy_hub_t12policy_500_tElN6thrust24THRUST_300001_SM_1000_NS8cuda_cub10__tabulate7functorINS7_6detail15normal_iteratorINS7_10device_ptrIcEEEENS7_6system6detail7generic6detail22compute_sequence_valueIcvEElEEEEvT0_T1_ --------------------------
	.section	.nv.constant0._ZN3cub18CUB_300001_SM_10006detail8for_each13static_kernelINS2_12policy_hub_t12policy_500_tElN6thrust24THRUST_300001_SM_1000_NS8cuda_cub10__tabulate7functorINS7_6detail15normal_iteratorINS7_10device_ptrIcEEEENS7_6system6detail7generic6detail22compute_sequence_valueIcvEElEEEEvT0_T1_,"a",@progbits
	.sectionflags	@""
	.align	4
.nv.constant0._ZN3cub18CUB_300001_SM_10006detail8for_each13static_kernelINS2_12policy_hub_t12policy_500_tElN6thrust24THRUST_300001_SM_1000_NS8cuda_cub10__tabulate7functorINS7_6detail15normal_iteratorINS7_10device_ptrIcEEEENS7_6system6detail7generic6detail22compute_sequence_valueIcvEElEEEEvT0_T1_:
	.zero		920


//--------------------- .nv.constant0._ZN3cub18CUB_300001_SM_10006detail8for_each13static_kernelINS2_12policy_hub_t12policy_500_tEmN6thrust24THRUST_300001_SM_1000_NS8cuda_cub20__uninitialized_fill7functorINS7_10device_ptrIcEEcEEEEvT0_T1_ --------------------------
	.section	.nv.constant0._ZN3cub18CUB_300001_SM_10006detail8for_each13static_kernelINS2_12policy_hub_t12policy_500_tEmN6thrust24THRUST_300001_SM_1000_NS8cuda_cub20__uninitialized_fill7functorINS7_10device_ptrIcEEcEEEEvT0_T1_,"a",@progbits
	.sectionflags	@""
	.align	4
.nv.constant0._ZN3cub18CUB_300001_SM_10006detail8for_each13static_kernelINS2_12policy_hub_t12policy_500_tEmN6thrust24THRUST_300001_SM_1000_NS8cuda_cub20__uninitialized_fill7functorINS7_10device_ptrIcEEcEEEEvT0_T1_:
	.zero		920


//--------------------- .nv.constant0._ZN3cub18CUB_300001_SM_10006detail11EmptyKernelIvEEvv --------------------------
	.section	.nv.constant0._ZN3cub18CUB_300001_SM_10006detail11EmptyKernelIvEEvv,"a",@progbits
	.sectionflags	@""
	.align	4
.nv.constant0._ZN3cub18CUB_300001_SM_10006detail11EmptyKernelIvEEvv:
	.zero		896


//--------------------- .nv.constant0._Z8fnSearchPcS_Pi --------------------------
	.section	.nv.constant0._Z8fnSearchPcS_Pi,"a",@progbits
	.sectionflags	@""
	.align	4
.nv.constant0._Z8fnSearchPcS_Pi:
	.zero		920


//--------------------- SYMBOLS --------------------------

	.type		.nv.reservedSmem.offset0,@object
	.size		.nv.reservedSmem.offset0,0x4
	.type		.nv.reservedSmem.cap,@object
	.size		.nv.reservedSmem.cap,0x4
